	.target	sm_100a

	.elftype	@"ET_EXEC"


//--------------------- .note.nv.tkinfo           --------------------------
	.section	.note.nv.tkinfo,"",@"SHT_NOTE"
	.sectionflags	@"SHF_NOTE_NV_TKINFO"
	.tkinfo
        /*0018*/ 	.word	0x00000002
        /*0030*/ 	.string	""
        /*0030*/ 	.string	"ptxas"
        /*0030*/ 	.string	"Cuda compilation tools, release 13.0, V13.0.88"
        /*0030*/ 	.string	"Build cuda_13.0.r13.0/compiler.36424714_0"
        /*0030*/ 	.string	"-arch sm_100a -m 64 "



//--------------------- .note.nv.cuinfo           --------------------------
	.section	.note.nv.cuinfo,"",@"SHT_NOTE"
	.sectionflags	@"SHF_NOTE_NV_CUINFO"
        /*0018*/ 	.short	0x0002
        /*001a*/ 	.short	0x0064
        /*001c*/ 	.short	0x0082
	.zero		2


//--------------------- .nv.info                  --------------------------
	.section	.nv.info,"",@"SHT_CUDA_INFO"
	.align	4


	//----- nvinfo : EIATTR_REGCOUNT
	.align		4
        /*0000*/ 	.byte	0x04, 0x2f
        /*0002*/ 	.short	(.L_29 - .L_28)
	.align		4
.L_28:
        /*0004*/ 	.word	index@(_Z16adam_cuda_kernelIffEvPT_PT0_S1_S1_PKS2_fffffm10adamMode_tf)
        /*0008*/ 	.word	0x00000018


	//----- nvinfo : EIATTR_FRAME_SIZE
	.align		4
.L_29:
        /*000c*/ 	.byte	0x04, 0x11
        /*000e*/ 	.short	(.L_31 - .L_30)
	.align		4
.L_30:
        /*0010*/ 	.word	index@(_Z16adam_cuda_kernelIffEvPT_PT0_S1_S1_PKS2_fffffm10adamMode_tf)
        /*0014*/ 	.word	0x00000000


	//----- nvinfo : EIATTR_REGCOUNT
	.align		4
.L_31:
        /*0018*/ 	.byte	0x04, 0x2f
        /*001a*/ 	.short	(.L_33 - .L_32)
	.align		4
.L_32:
        /*001c*/ 	.word	index@(_Z16adam_cuda_kernelIfN3c104HalfEEvPT_PT0_S3_S3_PKS4_fffffm10adamMode_tf)
        /*0020*/ 	.word	0x00000019


	//----- nvinfo : EIATTR_FRAME_SIZE
	.align		4
.L_33:
        /*0024*/ 	.byte	0x04, 0x11
        /*0026*/ 	.short	(.L_35 - .L_34)
	.align		4
.L_34:
        /*0028*/ 	.word	index@(_Z16adam_cuda_kernelIfN3c104HalfEEvPT_PT0_S3_S3_PKS4_fffffm10adamMode_tf)
        /*002c*/ 	.word	0x00000000


	//----- nvinfo : EIATTR_REGCOUNT
	.align		4
.L_35:
        /*0030*/ 	.byte	0x04, 0x2f
        /*0032*/ 	.short	(.L_37 - .L_36)
	.align		4
.L_36:
        /*0034*/ 	.word	index@(_Z16adam_cuda_kernelIddEvPT_PT0_S1_S1_PKS2_fffffm10adamMode_tf)
        /*0038*/ 	.word	0x00000026


	//----- nvinfo : EIATTR_FRAME_SIZE
	.align		4
.L_37:
        /*003c*/ 	.byte	0x04, 0x11
        /*003e*/ 	.short	(.L_39 - .L_38)
	.align		4
.L_38:
        /*0040*/ 	.word	index@($__internal_4_$__cuda_sm20_div_rn_f64_full)
        /*0044*/ 	.word	0x00000000


	//----- nvinfo : EIATTR_FRAME_SIZE
	.align		4
.L_39:
        /*0048*/ 	.byte	0x04, 0x11
        /*004a*/ 	.short	(.L_41 - .L_40)
	.align		4
.L_40:
        /*004c*/ 	.word	index@(_Z16adam_cuda_kernelIddEvPT_PT0_S1_S1_PKS2_fffffm10adamMode_tf)
        /*0050*/ 	.word	0x00000000


	//----- nvinfo : EIATTR_REGCOUNT
	.align		4
.L_41:
        /*0054*/ 	.byte	0x04, 0x2f
        /*0056*/ 	.short	(.L_43 - .L_42)
	.align		4
.L_42:
        /*0058*/ 	.word	index@(_Z32strided_check_finite_cuda_kernelIhEvPViPT_mii)
        /*005c*/ 	.word	0x0000000c


	//----- nvinfo : EIATTR_FRAME_SIZE
	.align		4
.L_43:
        /*0060*/ 	.byte	0x04, 0x11
        /*0062*/ 	.short	(.L_45 - .L_44)
	.align		4
.L_44:
        /*0064*/ 	.word	index@(_Z32strided_check_finite_cuda_kernelIhEvPViPT_mii)
        /*0068*/ 	.word	0x00000000


	//----- nvinfo : EIATTR_REGCOUNT
	.align		4
.L_45:
        /*006c*/ 	.byte	0x04, 0x2f
        /*006e*/ 	.short	(.L_47 - .L_46)
	.align		4
.L_46:
        /*0070*/ 	.word	index@(_Z32strided_check_finite_cuda_kernelIfEvPViPT_mii)
        /*0074*/ 	.word	0x0000000c


	//----- nvinfo : EIATTR_FRAME_SIZE
	.align		4
.L_47:
        /*0078*/ 	.byte	0x04, 0x11
        /*007a*/ 	.short	(.L_49 - .L_48)
	.align		4
.L_48:
        /*007c*/ 	.word	index@(_Z32strided_check_finite_cuda_kernelIfEvPViPT_mii)
        /*0080*/ 	.word	0x00000000


	//----- nvinfo : EIATTR_REGCOUNT
	.align		4
.L_49:
        /*0084*/ 	.byte	0x04, 0x2f
        /*0086*/ 	.short	(.L_51 - .L_50)
	.align		4
.L_50:
        /*0088*/ 	.word	index@(_Z32strided_check_finite_cuda_kernelIN3c104HalfEEvPViPT_mii)
        /*008c*/ 	.word	0x0000000c


	//----- nvinfo : EIATTR_FRAME_SIZE
	.align		4
.L_51:
        /*0090*/ 	.byte	0x04, 0x11
        /*0092*/ 	.short	(.L_53 - .L_52)
	.align		4
.L_52:
        /*0094*/ 	.word	index@(_Z32strided_check_finite_cuda_kernelIN3c104HalfEEvPViPT_mii)
        /*0098*/ 	.word	0x00000000


	//----- nvinfo : EIATTR_REGCOUNT
	.align		4
.L_53:
        /*009c*/ 	.byte	0x04, 0x2f
        /*009e*/ 	.short	(.L_55 - .L_54)
	.align		4
.L_54:
        /*00a0*/ 	.word	index@(_Z27reversible_adam_cuda_kernelIfffEvPT_PT1_S1_S1_PKT0_fffffm10adamMode_tf)
        /*00a4*/ 	.word	0x00000030


	//----- nvinfo : EIATTR_FRAME_SIZE
	.align		4
.L_55:
        /*00a8*/ 	.byte	0x04, 0x11
        /*00aa*/ 	.short	(.L_57 - .L_56)
	.align		4
.L_56:
        /*00ac*/ 	.word	index@(_Z27reversible_adam_cuda_kernelIfffEvPT_PT1_S1_S1_PKT0_fffffm10adamMode_tf)
        /*00b0*/ 	.word	0x00000000


	//----- nvinfo : EIATTR_REGCOUNT
	.align		4
.L_57:
        /*00b4*/ 	.byte	0x04, 0x2f
        /*00b6*/ 	.short	(.L_59 - .L_58)
	.align		4
.L_58:
        /*00b8*/ 	.word	index@(_Z27reversible_adam_cuda_kernelIfN3c104HalfES1_EvPT_PT1_S3_S3_PKT0_fffffm10adamMode_tf)
        /*00bc*/ 	.word	0x00000028


	//----- nvinfo : EIATTR_FRAME_SIZE
	.align		4
.L_59:
        /*00c0*/ 	.byte	0x04, 0x11
        /*00c2*/ 	.short	(.L_61 - .L_60)
	.align		4
.L_60:
        /*00c4*/ 	.word	index@(_Z27reversible_adam_cuda_kernelIfN3c104HalfES1_EvPT_PT1_S3_S3_PKT0_fffffm10adamMode_tf)
        /*00c8*/ 	.word	0x00000000


	//----- nvinfo : EIATTR_REGCOUNT
	.align		4
.L_61:
        /*00cc*/ 	.byte	0x04, 0x2f
        /*00ce*/ 	.short	(.L_63 - .L_62)
	.align		4
.L_62:
        /*00d0*/ 	.word	index@(_Z27reversible_adam_cuda_kernelIffhEvPT_PT1_S1_S1_PKT0_fffffm10adamMode_tf)
        /*00d4*/ 	.word	0x00000030


	//----- nvinfo : EIATTR_FRAME_SIZE
	.align		4
.L_63:
        /*00d8*/ 	.byte	0x04, 0x11
        /*00da*/ 	.short	(.L_65 - .L_64)
	.align		4
.L_64:
        /*00dc*/ 	.word	index@(_Z27reversible_adam_cuda_kernelIffhEvPT_PT1_S1_S1_PKT0_fffffm10adamMode_tf)
        /*00e0*/ 	.word	0x00000000


	//----- nvinfo : EIATTR_REGCOUNT
	.align		4
.L_65:
        /*00e4*/ 	.byte	0x04, 0x2f
        /*00e6*/ 	.short	(.L_67 - .L_66)
	.align		4
.L_66:
        /*00e8*/ 	.word	index@(_Z27reversible_adam_cuda_kernelIfN3c104HalfEhEvPT_PT1_S3_S3_PKT0_fffffm10adamMode_tf)
        /*00ec*/ 	.word	0x00000028


	//----- nvinfo : EIATTR_FRAME_SIZE
	.align		4
.L_67:
        /*00f0*/ 	.byte	0x04, 0x11
        /*00f2*/ 	.short	(.L_69 - .L_68)
	.align		4
.L_68:
        /*00f4*/ 	.word	index@(_Z27reversible_adam_cuda_kernelIfN3c104HalfEhEvPT_PT1_S3_S3_PKT0_fffffm10adamMode_tf)
        /*00f8*/ 	.word	0x00000000


	//----- nvinfo : EIATTR_REGCOUNT
	.align		4
.L_69:
        /*00fc*/ 	.byte	0x04, 0x2f
        /*00fe*/ 	.short	(.L_71 - .L_70)
	.align		4
.L_70:
        /*0100*/ 	.word	index@(_Z27reversible_adam_cuda_kernelIdddEvPT_PT1_S1_S1_PKT0_fffffm10adamMode_tf)
        /*0104*/ 	.word	0x00000046


	//----- nvinfo : EIATTR_FRAME_SIZE
	.align		4
.L_71:
        /*0108*/ 	.byte	0x04, 0x11
        /*010a*/ 	.short	(.L_73 - .L_72)
	.align		4
.L_72:
        /*010c*/ 	.word	index@($__internal_3_$__cuda_sm20_div_rn_f64_full)
        /*0110*/ 	.word	0x00000000


	//----- nvinfo : EIATTR_FRAME_SIZE
	.align		4
.L_73:
        /*0114*/ 	.byte	0x04, 0x11
        /*0116*/ 	.short	(.L_75 - .L_74)
	.align		4
.L_74:
        /*0118*/ 	.word	index@(_Z27reversible_adam_cuda_kernelIdddEvPT_PT1_S1_S1_PKT0_fffffm10adamMode_tf)
        /*011c*/ 	.word	0x00000000


	//----- nvinfo : EIATTR_REGCOUNT
	.align		4
.L_75:
        /*0120*/ 	.byte	0x04, 0x2f
        /*0122*/ 	.short	(.L_77 - .L_76)
	.align		4
.L_76:
        /*0124*/ 	.word	index@(_Z27maybe_adam_undo_cuda_kernelIffEvPViPT_S3_S3_PKT0_fffffm10adamMode_tf)
        /*0128*/ 	.word	0x0000001c


	//----- nvinfo : EIATTR_FRAME_SIZE
	.align		4
.L_77:
        /*012c*/ 	.byte	0x04, 0x11
        /*012e*/ 	.short	(.L_79 - .L_78)
	.align		4
.L_78:
        /*0130*/ 	.word	index@(_Z27maybe_adam_undo_cuda_kernelIffEvPViPT_S3_S3_PKT0_fffffm10adamMode_tf)
        /*0134*/ 	.word	0x00000000


	//----- nvinfo : EIATTR_REGCOUNT
	.align		4
.L_79:
        /*0138*/ 	.byte	0x04, 0x2f
        /*013a*/ 	.short	(.L_81 - .L_80)
	.align		4
.L_80:
        /*013c*/ 	.word	index@(_Z27maybe_adam_undo_cuda_kernelIfN3c104HalfEEvPViPT_S5_S5_PKT0_fffffm10adamMode_tf)
        /*0140*/ 	.word	0x0000001c


	//----- nvinfo : EIATTR_FRAME_SIZE
	.align		4
.L_81:
        /*0144*/ 	.byte	0x04, 0x11
        /*0146*/ 	.short	(.L_83 - .L_82)
	.align		4
.L_82:
        /*0148*/ 	.word	index@(_Z27maybe_adam_undo_cuda_kernelIfN3c104HalfEEvPViPT_S5_S5_PKT0_fffffm10adamMode_tf)
        /*014c*/ 	.word	0x00000000


	//----- nvinfo : EIATTR_REGCOUNT
	.align		4
.L_83:
        /*0150*/ 	.byte	0x04, 0x2f
        /*0152*/ 	.short	(.L_85 - .L_84)
	.align		4
.L_84:
        /*0154*/ 	.word	index@(_Z27maybe_adam_undo_cuda_kernelIddEvPViPT_S3_S3_PKT0_fffffm10adamMode_tf)
        /*0158*/ 	.word	0x00000028


	//----- nvinfo : EIATTR_FRAME_SIZE
	.align		4
.L_85:
        /*015c*/ 	.byte	0x04, 0x11
        /*015e*/ 	.short	(.L_87 - .L_86)
	.align		4
.L_86:
        /*0160*/ 	.word	index@($__internal_2_$__cuda_sm20_div_rn_f64_full)
        /*0164*/ 	.word	0x00000000


	//----- nvinfo : EIATTR_FRAME_SIZE
	.align		4
.L_87:
        /*0168*/ 	.byte	0x04, 0x11
        /*016a*/ 	.short	(.L_89 - .L_88)
	.align		4
.L_88:
        /*016c*/ 	.word	index@(_Z27maybe_adam_undo_cuda_kernelIddEvPViPT_S3_S3_PKT0_fffffm10adamMode_tf)
        /*0170*/ 	.word	0x00000000


	//----- nvinfo : EIATTR_REGCOUNT
	.align		4
.L_89:
        /*0174*/ 	.byte	0x04, 0x2f
        /*0176*/ 	.short	(.L_91 - .L_90)
	.align		4
.L_90:
        /*0178*/ 	.word	index@(_Z25multi_tensor_apply_kernelI18TensorListMetadataILi5EE11AdamFunctorILi5EffEJfffff10adamMode_tfEEvlPViT_T0_DpT1_)
        /*017c*/ 	.word	0x00000020


	//----- nvinfo : EIATTR_FRAME_SIZE
	.align		4
.L_91:
        /*0180*/ 	.byte	0x04, 0x11
        /*0182*/ 	.short	(.L_93 - .L_92)
	.align		4
.L_92:
        /*0184*/ 	.word	index@(_Z25multi_tensor_apply_kernelI18TensorListMetadataILi5EE11AdamFunctorILi5EffEJfffff10adamMode_tfEEvlPViT_T0_DpT1_)
        /*0188*/ 	.word	0x00000000


	//----- nvinfo : EIATTR_REGCOUNT
	.align		4
.L_93:
        /*018c*/ 	.byte	0x04, 0x2f
        /*018e*/ 	.short	(.L_95 - .L_94)
	.align		4
.L_94:
        /*0190*/ 	.word	index@(_Z25multi_tensor_apply_kernelI18TensorListMetadataILi5EE11AdamFunctorILi5EfN3c104HalfEEJfffff10adamMode_tfEEvlPViT_T0_DpT1_)
        /*0194*/ 	.word	0x00000020


	//----- nvinfo : EIATTR_FRAME_SIZE
	.align		4
.L_95:
        /*0198*/ 	.byte	0x04, 0x11
        /*019a*/ 	.short	(.L_97 - .L_96)
	.align		4
.L_96:
        /*019c*/ 	.word	index@(_Z25multi_tensor_apply_kernelI18TensorListMetadataILi5EE11AdamFunctorILi5EfN3c104HalfEEJfffff10adamMode_tfEEvlPViT_T0_DpT1_)
        /*01a0*/ 	.word	0x00000000


	//----- nvinfo : EIATTR_REGCOUNT
	.align		4
.L_97:
        /*01a4*/ 	.byte	0x04, 0x2f
        /*01a6*/ 	.short	(.L_99 - .L_98)
	.align		4
.L_98:
        /*01a8*/ 	.word	index@(_Z25multi_tensor_apply_kernelI18TensorListMetadataILi4EE11AdamFunctorILi4EffEJfffff10adamMode_tfEEvlPViT_T0_DpT1_)
        /*01ac*/ 	.word	0x00000020


	//----- nvinfo : EIATTR_FRAME_SIZE
	.align		4
.L_99:
        /*01b0*/ 	.byte	0x04, 0x11
        /*01b2*/ 	.short	(.L_101 - .L_100)
	.align		4
.L_100:
        /*01b4*/ 	.word	index@(_Z25multi_tensor_apply_kernelI18TensorListMetadataILi4EE11AdamFunctorILi4EffEJfffff10adamMode_tfEEvlPViT_T0_DpT1_)
        /*01b8*/ 	.word	0x00000000


	//----- nvinfo : EIATTR_REGCOUNT
	.align		4
.L_101:
        /*01bc*/ 	.byte	0x04, 0x2f
        /*01be*/ 	.short	(.L_103 - .L_102)
	.align		4
.L_102:
        /*01c0*/ 	.word	index@(_Z25multi_tensor_apply_kernelI18TensorListMetadataILi4EE11AdamFunctorILi4EfN3c104HalfEEJfffff10adamMode_tfEEvlPViT_T0_DpT1_)
        /*01c4*/ 	.word	0x00000020


	//----- nvinfo : EIATTR_FRAME_SIZE
	.align		4
.L_103:
        /*01c8*/ 	.byte	0x04, 0x11
        /*01ca*/ 	.short	(.L_105 - .L_104)
	.align		4
.L_104:
        /*01cc*/ 	.word	index@(_Z25multi_tensor_apply_kernelI18TensorListMetadataILi4EE11AdamFunctorILi4EfN3c104HalfEEJfffff10adamMode_tfEEvlPViT_T0_DpT1_)
        /*01d0*/ 	.word	0x00000000


	//----- nvinfo : EIATTR_REGCOUNT
	.align		4
.L_105:
        /*01d4*/ 	.byte	0x04, 0x2f
        /*01d6*/ 	.short	(.L_107 - .L_106)
	.align		4
.L_106:
        /*01d8*/ 	.word	index@(_Z25multi_tensor_apply_kernelI18TensorListMetadataILi5EE11AdamFunctorILi5EddEJfffff10adamMode_tfEEvlPViT_T0_DpT1_)
        /*01dc*/ 	.word	0x0000004a


	//----- nvinfo : EIATTR_FRAME_SIZE
	.align		4
.L_107:
        /*01e0*/ 	.byte	0x04, 0x11
        /*01e2*/ 	.short	(.L_109 - .L_108)
	.align		4
.L_108:
        /*01e4*/ 	.word	index@($__internal_1_$__cuda_sm20_div_rn_f64_full)
        /*01e8*/ 	.word	0x00000000


	//----- nvinfo : EIATTR_FRAME_SIZE
	.align		4
.L_109:
        /*01ec*/ 	.byte	0x04, 0x11
        /*01ee*/ 	.short	(.L_111 - .L_110)
	.align		4
.L_110:
        /*01f0*/ 	.word	index@(_Z25multi_tensor_apply_kernelI18TensorListMetadataILi5EE11AdamFunctorILi5EddEJfffff10adamMode_tfEEvlPViT_T0_DpT1_)
        /*01f4*/ 	.word	0x00000000


	//----- nvinfo : EIATTR_REGCOUNT
	.align		4
.L_111:
        /*01f8*/ 	.byte	0x04, 0x2f
        /*01fa*/ 	.short	(.L_113 - .L_112)
	.align		4
.L_112:
        /*01fc*/ 	.word	index@(_Z25multi_tensor_apply_kernelI18TensorListMetadataILi4EE11AdamFunctorILi4EddEJfffff10adamMode_tfEEvlPViT_T0_DpT1_)
        /*0200*/ 	.word	0x0000004a


	//----- nvinfo : EIATTR_FRAME_SIZE
	.align		4
.L_113:
        /*0204*/ 	.byte	0x04, 0x11
        /*0206*/ 	.short	(.L_115 - .L_114)
	.align		4
.L_114:
        /*0208*/ 	.word	index@($__internal_0_$__cuda_sm20_div_rn_f64_full)
        /*020c*/ 	.word	0x00000000


	//----- nvinfo : EIATTR_FRAME_SIZE
	.align		4
.L_115:
        /*0210*/ 	.byte	0x04, 0x11
        /*0212*/ 	.short	(.L_117 - .L_116)
	.align		4
.L_116:
        /*0214*/ 	.word	index@(_Z25multi_tensor_apply_kernelI18TensorListMetadataILi4EE11AdamFunctorILi4EddEJfffff10adamMode_tfEEvlPViT_T0_DpT1_)
        /*0218*/ 	.word	0x00000000


	//----- nvinfo : EIATTR_REGCOUNT
	.align		4
.L_117:
        /*021c*/ 	.byte	0x04, 0x2f
        /*021e*/ 	.short	(.L_119 - .L_118)
	.align		4
.L_118:
        /*0220*/ 	.word	index@(_Z25multi_tensor_apply_kernelI18TensorListMetadataILi2EE16MaybeCastFunctorILi2EffEJEEvlPViT_T0_DpT1_)
        /*0224*/ 	.word	0x0000001a


	//----- nvinfo : EIATTR_FRAME_SIZE
	.align		4
.L_119:
        /*0228*/ 	.byte	0x04, 0x11
        /*022a*/ 	.short	(.L_121 - .L_120)
	.align		4
.L_120:
        /*022c*/ 	.word	index@(_Z25multi_tensor_apply_kernelI18TensorListMetadataILi2EE16MaybeCastFunctorILi2EffEJEEvlPViT_T0_DpT1_)
        /*0230*/ 	.word	0x00000000


	//----- nvinfo : EIATTR_REGCOUNT
	.align		4
.L_121:
        /*0234*/ 	.byte	0x04, 0x2f
        /*0236*/ 	.short	(.L_123 - .L_122)
	.align		4
.L_122:
        /*0238*/ 	.word	index@(_Z25multi_tensor_apply_kernelI18TensorListMetadataILi2EE16MaybeCastFunctorILi2EfN3c104HalfEEJEEvlPViT_T0_DpT1_)
        /*023c*/ 	.word	0x0000001a


	//----- nvinfo : EIATTR_FRAME_SIZE
	.align		4
.L_123:
        /*0240*/ 	.byte	0x04, 0x11
        /*0242*/ 	.short	(.L_125 - .L_124)
	.align		4
.L_124:
        /*0244*/ 	.word	index@(_Z25multi_tensor_apply_kernelI18TensorListMetadataILi2EE16MaybeCastFunctorILi2EfN3c104HalfEEJEEvlPViT_T0_DpT1_)
        /*0248*/ 	.word	0x00000000


	//----- nvinfo : EIATTR_REGCOUNT
	.align		4
.L_125:
        /*024c*/ 	.byte	0x04, 0x2f
        /*024e*/ 	.short	(.L_127 - .L_126)
	.align		4
.L_126:
        /*0250*/ 	.word	index@(_Z25multi_tensor_apply_kernelI18TensorListMetadataILi2EE16MaybeCastFunctorILi2EfhEJEEvlPViT_T0_DpT1_)
        /*0254*/ 	.word	0x00000018


	//----- nvinfo : EIATTR_FRAME_SIZE
	.align		4
.L_127:
        /*0258*/ 	.byte	0x04, 0x11
        /*025a*/ 	.short	(.L_129 - .L_128)
	.align		4
.L_128:
        /*025c*/ 	.word	index@(_Z25multi_tensor_apply_kernelI18TensorListMetadataILi2EE16MaybeCastFunctorILi2EfhEJEEvlPViT_T0_DpT1_)
        /*0260*/ 	.word	0x00000000


	//----- nvinfo : EIATTR_REGCOUNT
	.align		4
.L_129:
        /*0264*/ 	.byte	0x04, 0x2f
        /*0266*/ 	.short	(.L_131 - .L_130)
	.align		4
.L_130:
        /*0268*/ 	.word	index@(_Z25multi_tensor_apply_kernelI18TensorListMetadataILi2EE16MaybeCastFunctorILi2EN3c104HalfEfEJEEvlPViT_T0_DpT1_)
        /*026c*/ 	.word	0x0000001a


	//----- nvinfo : EIATTR_FRAME_SIZE
	.align		4
.L_131:
        /*0270*/ 	.byte	0x04, 0x11
        /*0272*/ 	.short	(.L_133 - .L_132)
	.align		4
.L_132:
        /*0274*/ 	.word	index@(_Z25multi_tensor_apply_kernelI18TensorListMetadataILi2EE16MaybeCastFunctorILi2EN3c104HalfEfEJEEvlPViT_T0_DpT1_)
        /*0278*/ 	.word	0x00000000


	//----- nvinfo : EIATTR_REGCOUNT
	.align		4
.L_133:
        /*027c*/ 	.byte	0x04, 0x2f
        /*027e*/ 	.short	(.L_135 - .L_134)
	.align		4
.L_134:
        /*0280*/ 	.word	index@(_Z25multi_tensor_apply_kernelI18TensorListMetadataILi2EE16MaybeCastFunctorILi2EN3c104HalfES4_EJEEvlPViT_T0_DpT1_)
        /*0284*/ 	.word	0x0000001a


	//----- nvinfo : EIATTR_FRAME_SIZE
	.align		4
.L_135:
        /*0288*/ 	.byte	0x04, 0x11
        /*028a*/ 	.short	(.L_137 - .L_136)
	.align		4
.L_136:
        /*028c*/ 	.word	index@(_Z25multi_tensor_apply_kernelI18TensorListMetadataILi2EE16MaybeCastFunctorILi2EN3c104HalfES4_EJEEvlPViT_T0_DpT1_)
        /*0290*/ 	.word	0x00000000


	//----- nvinfo : EIATTR_REGCOUNT
	.align		4
.L_137:
        /*0294*/ 	.byte	0x04, 0x2f
        /*0296*/ 	.short	(.L_139 - .L_138)
	.align		4
.L_138:
        /*0298*/ 	.word	index@(_Z25multi_tensor_apply_kernelI18TensorListMetadataILi2EE16MaybeCastFunctorILi2EN3c104HalfEhEJEEvlPViT_T0_DpT1_)
        /*029c*/ 	.word	0x00000017


	//----- nvinfo : EIATTR_FRAME_SIZE
	.align		4
.L_139:
        /*02a0*/ 	.byte	0x04, 0x11
        /*02a2*/ 	.short	(.L_141 - .L_140)
	.align		4
.L_140:
        /*02a4*/ 	.word	index@(_Z25multi_tensor_apply_kernelI18TensorListMetadataILi2EE16MaybeCastFunctorILi2EN3c104HalfEhEJEEvlPViT_T0_DpT1_)
        /*02a8*/ 	.word	0x00000000


	//----- nvinfo : EIATTR_REGCOUNT
	.align		4
.L_141:
        /*02ac*/ 	.byte	0x04, 0x2f
        /*02ae*/ 	.short	(.L_143 - .L_142)
	.align		4
.L_142:
        /*02b0*/ 	.word	index@(_Z25multi_tensor_apply_kernelI18TensorListMetadataILi2EE16MaybeCastFunctorILi2EhfEJEEvlPViT_T0_DpT1_)
        /*02b4*/ 	.word	0x0000001b


	//----- nvinfo : EIATTR_FRAME_SIZE
	.align		4
.L_143:
        /*02b8*/ 	.byte	0x04, 0x11
        /*02ba*/ 	.short	(.L_145 - .L_144)
	.align		4
.L_144:
        /*02bc*/ 	.word	index@(_Z25multi_tensor_apply_kernelI18TensorListMetadataILi2EE16MaybeCastFunctorILi2EhfEJEEvlPViT_T0_DpT1_)
        /*02c0*/ 	.word	0x00000000


	//----- nvinfo : EIATTR_REGCOUNT
	.align		4
.L_145:
        /*02c4*/ 	.byte	0x04, 0x2f
        /*02c6*/ 	.short	(.L_147 - .L_146)
	.align		4
.L_146:
        /*02c8*/ 	.word	index@(_Z25multi_tensor_apply_kernelI18TensorListMetadataILi2EE16MaybeCastFunctorILi2EhN3c104HalfEEJEEvlPViT_T0_DpT1_)
        /*02cc*/ 	.word	0x0000001b


	//----- nvinfo : EIATTR_FRAME_SIZE
	.align		4
.L_147:
        /*02d0*/ 	.byte	0x04, 0x11
        /*02d2*/ 	.short	(.L_149 - .L_148)
	.align		4
.L_148:
        /*02d4*/ 	.word	index@(_Z25multi_tensor_apply_kernelI18TensorListMetadataILi2EE16MaybeCastFunctorILi2EhN3c104HalfEEJEEvlPViT_T0_DpT1_)
        /*02d8*/ 	.word	0x00000000


	//----- nvinfo : EIATTR_REGCOUNT
	.align		4
.L_149:
        /*02dc*/ 	.byte	0x04, 0x2f
        /*02de*/ 	.short	(.L_151 - .L_150)
	.align		4
.L_150:
        /*02e0*/ 	.word	index@(_Z25multi_tensor_apply_kernelI18TensorListMetadataILi2EE16MaybeCastFunctorILi2EhhEJEEvlPViT_T0_DpT1_)
        /*02e4*/ 	.word	0x0000001b


	//----- nvinfo : EIATTR_FRAME_SIZE
	.align		4
.L_151:
        /*02e8*/ 	.byte	0x04, 0x11
        /*02ea*/ 	.short	(.L_153 - .L_152)
	.align		4
.L_152:
        /*02ec*/ 	.word	index@(_Z25multi_tensor_apply_kernelI18TensorListMetadataILi2EE16MaybeCastFunctorILi2EhhEJEEvlPViT_T0_DpT1_)
        /*02f0*/ 	.word	0x00000000


	//----- nvinfo : EIATTR_MIN_STACK_SIZE
	.align		4
.L_153:
        /*02f4*/ 	.byte	0x04, 0x12
        /*02f6*/ 	.short	(.L_155 - .L_154)
	.align		4
.L_154:
        /*02f8*/ 	.word	index@(_Z25multi_tensor_apply_kernelI18TensorListMetadataILi2EE16MaybeCastFunctorILi2EhhEJEEvlPViT_T0_DpT1_)
        /*02fc*/ 	.word	0x00000000


	//----- nvinfo : EIATTR_MIN_STACK_SIZE
	.align		4
.L_155:
        /*0300*/ 	.byte	0x04, 0x12
        /*0302*/ 	.short	(.L_157 - .L_156)
	.align		4
.L_156:
        /*0304*/ 	.word	index@(_Z25multi_tensor_apply_kernelI18TensorListMetadataILi2EE16MaybeCastFunctorILi2EhN3c104HalfEEJEEvlPViT_T0_DpT1_)
        /*0308*/ 	.word	0x00000000


	//----- nvinfo : EIATTR_MIN_STACK_SIZE
	.align		4
.L_157:
        /*030c*/ 	.byte	0x04, 0x12
        /*030e*/ 	.short	(.L_159 - .L_158)
	.align		4
.L_158:
        /*0310*/ 	.word	index@(_Z25multi_tensor_apply_kernelI18TensorListMetadataILi2EE16MaybeCastFunctorILi2EhfEJEEvlPViT_T0_DpT1_)
        /*0314*/ 	.word	0x00000000


	//----- nvinfo : EIATTR_MIN_STACK_SIZE
	.align		4
.L_159:
        /*0318*/ 	.byte	0x04, 0x12
        /*031a*/ 	.short	(.L_161 - .L_160)
	.align		4
.L_160:
        /*031c*/ 	.word	index@(_Z25multi_tensor_apply_kernelI18TensorListMetadataILi2EE16MaybeCastFunctorILi2EN3c104HalfEhEJEEvlPViT_T0_DpT1_)
        /*0320*/ 	.word	0x00000000


	//----- nvinfo : EIATTR_MIN_STACK_SIZE
	.align		4
.L_161:
        /*0324*/ 	.byte	0x04, 0x12
        /*0326*/ 	.short	(.L_163 - .L_162)
	.align		4
.L_162:
        /*0328*/ 	.word	index@(_Z25multi_tensor_apply_kernelI18TensorListMetadataILi2EE16MaybeCastFunctorILi2EN3c104HalfES4_EJEEvlPViT_T0_DpT1_)
        /*032c*/ 	.word	0x00000000


	//----- nvinfo : EIATTR_MIN_STACK_SIZE
	.align		4
.L_163:
        /*0330*/ 	.byte	0x04, 0x12
        /*0332*/ 	.short	(.L_165 - .L_164)
	.align		4
.L_164:
        /*0334*/ 	.word	index@(_Z25multi_tensor_apply_kernelI18TensorListMetadataILi2EE16MaybeCastFunctorILi2EN3c104HalfEfEJEEvlPViT_T0_DpT1_)
        /*0338*/ 	.word	0x00000000


	//----- nvinfo : EIATTR_MIN_STACK_SIZE
	.align		4
.L_165:
        /*033c*/ 	.byte	0x04, 0x12
        /*033e*/ 	.short	(.L_167 - .L_166)
	.align		4
.L_166:
        /*0340*/ 	.word	index@(_Z25multi_tensor_apply_kernelI18TensorListMetadataILi2EE16MaybeCastFunctorILi2EfhEJEEvlPViT_T0_DpT1_)
        /*0344*/ 	.word	0x00000000


	//----- nvinfo : EIATTR_MIN_STACK_SIZE
	.align		4
.L_167:
        /*0348*/ 	.byte	0x04, 0x12
        /*034a*/ 	.short	(.L_169 - .L_168)
	.align		4
.L_168:
        /*034c*/ 	.word	index@(_Z25multi_tensor_apply_kernelI18TensorListMetadataILi2EE16MaybeCastFunctorILi2EfN3c104HalfEEJEEvlPViT_T0_DpT1_)
        /*0350*/ 	.word	0x00000000


	//----- nvinfo : EIATTR_MIN_STACK_SIZE
	.align		4
.L_169:
        /*0354*/ 	.byte	0x04, 0x12
        /*0356*/ 	.short	(.L_171 - .L_170)
	.align		4
.L_170:
        /*0358*/ 	.word	index@(_Z25multi_tensor_apply_kernelI18TensorListMetadataILi2EE16MaybeCastFunctorILi2EffEJEEvlPViT_T0_DpT1_)
        /*035c*/ 	.word	0x00000000


	//----- nvinfo : EIATTR_MIN_STACK_SIZE
	.align		4
.L_171:
        /*0360*/ 	.byte	0x04, 0x12
        /*0362*/ 	.short	(.L_173 - .L_172)
	.align		4
.L_172:
        /*0364*/ 	.word	index@(_Z25multi_tensor_apply_kernelI18TensorListMetadataILi4EE11AdamFunctorILi4EddEJfffff10adamMode_tfEEvlPViT_T0_DpT1_)
        /*0368*/ 	.word	0x00000000


	//----- nvinfo : EIATTR_MIN_STACK_SIZE
	.align		4
.L_173:
        /*036c*/ 	.byte	0x04, 0x12
        /*036e*/ 	.short	(.L_175 - .L_174)
	.align		4
.L_174:
        /*0370*/ 	.word	index@(_Z25multi_tensor_apply_kernelI18TensorListMetadataILi5EE11AdamFunctorILi5EddEJfffff10adamMode_tfEEvlPViT_T0_DpT1_)
        /*0374*/ 	.word	0x00000000


	//----- nvinfo : EIATTR_MIN_STACK_SIZE
	.align		4
.L_175:
        /*0378*/ 	.byte	0x04, 0x12
        /*037a*/ 	.short	(.L_177 - .L_176)
	.align		4
.L_176:
        /*037c*/ 	.word	index@(_Z25multi_tensor_apply_kernelI18TensorListMetadataILi4EE11AdamFunctorILi4EfN3c104HalfEEJfffff10adamMode_tfEEvlPViT_T0_DpT1_)
        /*0380*/ 	.word	0x00000000


	//----- nvinfo : EIATTR_MIN_STACK_SIZE
	.align		4
.L_177:
        /*0384*/ 	.byte	0x04, 0x12
        /*0386*/ 	.short	(.L_179 - .L_178)
	.align		4
.L_178:
        /*0388*/ 	.word	index@(_Z25multi_tensor_apply_kernelI18TensorListMetadataILi4EE11AdamFunctorILi4EffEJfffff10adamMode_tfEEvlPViT_T0_DpT1_)
        /*038c*/ 	.word	0x00000000


	//----- nvinfo : EIATTR_MIN_STACK_SIZE
	.align		4
.L_179:
        /*0390*/ 	.byte	0x04, 0x12
        /*0392*/ 	.short	(.L_181 - .L_180)
	.align		4
.L_180:
        /*0394*/ 	.word	index@(_Z25multi_tensor_apply_kernelI18TensorListMetadataILi5EE11AdamFunctorILi5EfN3c104HalfEEJfffff10adamMode_tfEEvlPViT_T0_DpT1_)
        /*0398*/ 	.word	0x00000000


	//----- nvinfo : EIATTR_MIN_STACK_SIZE
	.align		4
.L_181:
        /*039c*/ 	.byte	0x04, 0x12
        /*039e*/ 	.short	(.L_183 - .L_182)
	.align		4
.L_182:
        /*03a0*/ 	.word	index@(_Z25multi_tensor_apply_kernelI18TensorListMetadataILi5EE11AdamFunctorILi5EffEJfffff10adamMode_tfEEvlPViT_T0_DpT1_)
        /*03a4*/ 	.word	0x00000000


	//----- nvinfo : EIATTR_MIN_STACK_SIZE
	.align		4
.L_183:
        /*03a8*/ 	.byte	0x04, 0x12
        /*03aa*/ 	.short	(.L_185 - .L_184)
	.align		4
.L_184:
        /*03ac*/ 	.word	index@(_Z27maybe_adam_undo_cuda_kernelIddEvPViPT_S3_S3_PKT0_fffffm10adamMode_tf)
        /*03b0*/ 	.word	0x00000000


	//----- nvinfo : EIATTR_MIN_STACK_SIZE
	.align		4
.L_185:
        /*03b4*/ 	.byte	0x04, 0x12
        /*03b6*/ 	.short	(.L_187 - .L_186)
	.align		4
.L_186:
        /*03b8*/ 	.word	index@(_Z27maybe_adam_undo_cuda_kernelIfN3c104HalfEEvPViPT_S5_S5_PKT0_fffffm10adamMode_tf)
        /*03bc*/ 	.word	0x00000000


	//----- nvinfo : EIATTR_MIN_STACK_SIZE
	.align		4
.L_187:
        /*03c0*/ 	.byte	0x04, 0x12
        /*03c2*/ 	.short	(.L_189 - .L_188)
	.align		4
.L_188:
        /*03c4*/ 	.word	index@(_Z27maybe_adam_undo_cuda_kernelIffEvPViPT_S3_S3_PKT0_fffffm10adamMode_tf)
        /*03c8*/ 	.word	0x00000000


	//----- nvinfo : EIATTR_MIN_STACK_SIZE
	.align		4
.L_189:
        /*03cc*/ 	.byte	0x04, 0x12
        /*03ce*/ 	.short	(.L_191 - .L_190)
	.align		4
.L_190:
        /*03d0*/ 	.word	index@(_Z27reversible_adam_cuda_kernelIdddEvPT_PT1_S1_S1_PKT0_fffffm10adamMode_tf)
        /*03d4*/ 	.word	0x00000000


	//----- nvinfo : EIATTR_MIN_STACK_SIZE
	.align		4
.L_191:
        /*03d8*/ 	.byte	0x04, 0x12
        /*03da*/ 	.short	(.L_193 - .L_192)
	.align		4
.L_192:
        /*03dc*/ 	.word	index@(_Z27reversible_adam_cuda_kernelIfN3c104HalfEhEvPT_PT1_S3_S3_PKT0_fffffm10adamMode_tf)
        /*03e0*/ 	.word	0x00000000


	//----- nvinfo : EIATTR_MIN_STACK_SIZE
	.align		4
.L_193:
        /*03e4*/ 	.byte	0x04, 0x12
        /*03e6*/ 	.short	(.L_195 - .L_194)
	.align		4
.L_194:
        /*03e8*/ 	.word	index@(_Z27reversible_adam_cuda_kernelIffhEvPT_PT1_S1_S1_PKT0_fffffm10adamMode_tf)
        /*03ec*/ 	.word	0x00000000


	//----- nvinfo : EIATTR_MIN_STACK_SIZE
	.align		4
.L_195:
        /*03f0*/ 	.byte	0x04, 0x12
        /*03f2*/ 	.short	(.L_197 - .L_196)
	.align		4
.L_196:
        /*03f4*/ 	.word	index@(_Z27reversible_adam_cuda_kernelIfN3c104HalfES1_EvPT_PT1_S3_S3_PKT0_fffffm10adamMode_tf)
        /*03f8*/ 	.word	0x00000000


	//----- nvinfo : EIATTR_MIN_STACK_SIZE
	.align		4
.L_197:
        /*03fc*/ 	.byte	0x04, 0x12
        /*03fe*/ 	.short	(.L_199 - .L_198)
	.align		4
.L_198:
        /*0400*/ 	.word	index@(_Z27reversible_adam_cuda_kernelIfffEvPT_PT1_S1_S1_PKT0_fffffm10adamMode_tf)
        /*0404*/ 	.word	0x00000000


	//----- nvinfo : EIATTR_MIN_STACK_SIZE
	.align		4
.L_199:
        /*0408*/ 	.byte	0x04, 0x12
        /*040a*/ 	.short	(.L_201 - .L_200)
	.align		4
.L_200:
        /*040c*/ 	.word	index@(_Z32strided_check_finite_cuda_kernelIN3c104HalfEEvPViPT_mii)
        /*0410*/ 	.word	0x00000000


	//----- nvinfo : EIATTR_MIN_STACK_SIZE
	.align		4
.L_201:
        /*0414*/ 	.byte	0x04, 0x12
        /*0416*/ 	.short	(.L_203 - .L_202)
	.align		4
.L_202:
        /*0418*/ 	.word	index@(_Z32strided_check_finite_cuda_kernelIfEvPViPT_mii)
        /*041c*/ 	.word	0x00000000


	//----- nvinfo : EIATTR_MIN_STACK_SIZE
	.align		4
.L_203:
        /*0420*/ 	.byte	0x04, 0x12
        /*0422*/ 	.short	(.L_205 - .L_204)
	.align		4
.L_204:
        /*0424*/ 	.word	index@(_Z32strided_check_finite_cuda_kernelIhEvPViPT_mii)
        /*0428*/ 	.word	0x00000000


	//----- nvinfo : EIATTR_MIN_STACK_SIZE
	.align		4
.L_205:
        /*042c*/ 	.byte	0x04, 0x12
        /*042e*/ 	.short	(.L_207 - .L_206)
	.align		4
.L_206:
        /*0430*/ 	.word	index@(_Z16adam_cuda_kernelIddEvPT_PT0_S1_S1_PKS2_fffffm10adamMode_tf)
        /*0434*/ 	.word	0x00000000


	//----- nvinfo : EIATTR_MIN_STACK_SIZE
	.align		4
.L_207:
        /*0438*/ 	.byte	0x04, 0x12
        /*043a*/ 	.short	(.L_209 - .L_208)
	.align		4
.L_208:
        /*043c*/ 	.word	index@(_Z16adam_cuda_kernelIfN3c104HalfEEvPT_PT0_S3_S3_PKS4_fffffm10adamMode_tf)
        /*0440*/ 	.word	0x00000000


	//----- nvinfo : EIATTR_MIN_STACK_SIZE
	.align		4
.L_209:
        /*0444*/ 	.byte	0x04, 0x12
        /*0446*/ 	.short	(.L_211 - .L_210)
	.align		4
.L_210:
        /*0448*/ 	.word	index@(_Z16adam_cuda_kernelIffEvPT_PT0_S1_S1_PKS2_fffffm10adamMode_tf)
        /*044c*/ 	.word	0x00000000
.L_211:


//--------------------- .nv.compat                --------------------------
	.section	.nv.compat,"",@"SHT_CUDA_COMPAT_INFO"
	.align	4
        /*0000*/ 	.byte	0x02, 0x09, 0x01, 0x00, 0x02, 0x02, 0x01, 0x00, 0x02, 0x05, 0x05, 0x00, 0x03, 0x07, 0x01, 0x01
        /*0010*/ 	.byte	0x02, 0x03, 0x00, 0x00, 0x02, 0x06, 0x01, 0x00, 0x04, 0x0b, 0x08, 0x00, 0x01, 0x00, 0x00, 0x00
        /*0020*/ 	.byte	0x00, 0x00, 0x00, 0x00


//--------------------- .nv.info._Z25multi_tensor_apply_kernelI18TensorListMetadataILi2EE16MaybeCastFunctorILi2EhhEJEEvlPViT_T0_DpT1_ --------------------------
	.section	.nv.info._Z25multi_tensor_apply_kernelI18TensorListMetadataILi2EE16MaybeCastFunctorILi2EhhEJEEvlPViT_T0_DpT1_,"",@"SHT_CUDA_INFO"
	.sectionflags	@""
	.align	4


	//----- nvinfo : EIATTR_CUDA_API_VERSION
	.align		4
        /*0000*/ 	.byte	0x04, 0x37
        /*0002*/ 	.short	(.L_213 - .L_212)
.L_212:
        /*0004*/ 	.word	0x00000082


	//----- nvinfo : EIATTR_KPARAM_INFO
	.align		4
.L_213:
        /*0008*/ 	.byte	0x04, 0x17
        /*000a*/ 	.short	(.L_215 - .L_214)
.L_214:
        /*000c*/ 	.word	0x00000000
        /*0010*/ 	.short	0x0003
        /*0012*/ 	.short	0x0c58
        /*0014*/ 	.byte	0x00, 0xf0, 0x05, 0x00


	//----- nvinfo : EIATTR_KPARAM_INFO
	.align		4
.L_215:
        /*0018*/ 	.byte	0x04, 0x17
        /*001a*/ 	.short	(.L_217 - .L_216)
.L_216:
        /*001c*/ 	.word	0x00000000
        /*0020*/ 	.short	0x0002
        /*0022*/ 	.short	0x0010
        /*0024*/ 	.byte	0x00, 0xf0, 0x21, 0x31


	//----- nvinfo : EIATTR_KPARAM_INFO
	.align		4
.L_217:
        /*0028*/ 	.byte	0x04, 0x17
        /*002a*/ 	.short	(.L_219 - .L_218)
.L_218:
        /*002c*/ 	.word	0x00000000
        /*0030*/ 	.short	0x0001
        /*0032*/ 	.short	0x0008
        /*0034*/ 	.byte	0x00, 0xf5, 0x21, 0x00


	//----- nvinfo : EIATTR_KPARAM_INFO
	.align		4
.L_219:
        /*0038*/ 	.byte	0x04, 0x17
        /*003a*/ 	.short	(.L_221 - .L_220)
.L_220:
        /*003c*/ 	.word	0x00000000
        /*0040*/ 	.short	0x0000
        /*0042*/ 	.short	0x0000
        /*0044*/ 	.byte	0x00, 0xf0, 0x21, 0x00


	//----- nvinfo : EIATTR_SPARSE_MMA_MASK
	.align		4
.L_221:
        /*0048*/ 	.byte	0x03, 0x50
        /*004a*/ 	.short	0x0000


	//----- nvinfo : EIATTR_MAXREG_COUNT
	.align		4
        /*004c*/ 	.byte	0x03, 0x1b
        /*004e*/ 	.short	0x00ff


	//----- nvinfo : EIATTR_MERCURY_ISA_VERSION
	.align		4
        /*0050*/ 	.byte	0x03, 0x5f
        /*0052*/ 	.short	0x0101


	//----- nvinfo : EIATTR_VRC_CTA_INIT_COUNT
	.align		4
        /*0054*/ 	.byte	0x02, 0x4a
	.zero		1
	.zero		1


	//----- nvinfo : EIATTR_EXIT_INSTR_OFFSETS
	.align		4
        /*0058*/ 	.byte	0x04, 0x1c
        /*005a*/ 	.short	(.L_223 - .L_222)


	//   ....[0]....
.L_222:
        /*005c*/ 	.word	0x00000090


	//   ....[1]....
        /*0060*/ 	.word	0x00000170


	//   ....[2]....
        /*0064*/ 	.word	0x000004d0


	//----- nvinfo : EIATTR_CBANK_PARAM_SIZE
	.align		4
.L_223:
        /*0068*/ 	.byte	0x03, 0x19
        /*006a*/ 	.short	0x0c59


	//----- nvinfo : EIATTR_PARAM_CBANK
	.align		4
        /*006c*/ 	.byte	0x04, 0x0a
        /*006e*/ 	.short	(.L_225 - .L_224)
	.align		4
.L_224:
        /*0070*/ 	.word	index@(.nv.constant0._Z25multi_tensor_apply_kernelI18TensorListMetadataILi2EE16MaybeCastFunctorILi2EhhEJEEvlPViT_T0_DpT1_)
        /*0074*/ 	.short	0x0380
        /*0076*/ 	.short	0x0c59


	//----- nvinfo : EIATTR_SW_WAR
	.align		4
.L_225:
        /*0078*/ 	.byte	0x04, 0x36
        /*007a*/ 	.short	(.L_227 - .L_226)
.L_226:
        /*007c*/ 	.word	0x00000008
.L_227:


//--------------------- .nv.info._Z25multi_tensor_apply_kernelI18TensorListMetadataILi2EE16MaybeCastFunctorILi2EhN3c104HalfEEJEEvlPViT_T0_DpT1_ --------------------------
	.section	.nv.info._Z25multi_tensor_apply_kernelI18TensorListMetadataILi2EE16MaybeCastFunctorILi2EhN3c104HalfEEJEEvlPViT_T0_DpT1_,"",@"SHT_CUDA_INFO"
	.sectionflags	@""
	.align	4


	//----- nvinfo : EIATTR_CUDA_API_VERSION
	.align		4
        /*0000*/ 	.byte	0x04, 0x37
        /*0002*/ 	.short	(.L_229 - .L_228)
.L_228:
        /*0004*/ 	.word	0x00000082


	//----- nvinfo : EIATTR_KPARAM_INFO
	.align		4
.L_229:
        /*0008*/ 	.byte	0x04, 0x17
        /*000a*/ 	.short	(.L_231 - .L_230)
.L_230:
        /*000c*/ 	.word	0x00000000
        /*0010*/ 	.short	0x0003
        /*0012*/ 	.short	0x0c58
        /*0014*/ 	.byte	0x00, 0xf0, 0x05, 0x00


	//----- nvinfo : EIATTR_KPARAM_INFO
	.align		4
.L_231:
        /*0018*/ 	.byte	0x04, 0x17
        /*001a*/ 	.short	(.L_233 - .L_232)
.L_232:
        /*001c*/ 	.word	0x00000000
        /*0020*/ 	.short	0x0002
        /*0022*/ 	.short	0x0010
        /*0024*/ 	.byte	0x00, 0xf0, 0x21, 0x31


	//----- nvinfo : EIATTR_KPARAM_INFO
	.align		4
.L_233:
        /*0028*/ 	.byte	0x04, 0x17
        /*002a*/ 	.short	(.L_235 - .L_234)
.L_234:
        /*002c*/ 	.word	0x00000000
        /*0030*/ 	.short	0x0001
        /*0032*/ 	.short	0x0008
        /*0034*/ 	.byte	0x00, 0xf5, 0x21, 0x00


	//----- nvinfo : EIATTR_KPARAM_INFO
	.align		4
.L_235:
        /*0038*/ 	.byte	0x04, 0x17
        /*003a*/ 	.short	(.L_237 - .L_236)
.L_236:
        /*003c*/ 	.word	0x00000000
        /*0040*/ 	.short	0x0000
        /*0042*/ 	.short	0x0000
        /*0044*/ 	.byte	0x00, 0xf0, 0x21, 0x00


	//----- nvinfo : EIATTR_SPARSE_MMA_MASK
	.align		4
.L_237:
        /*0048*/ 	.byte	0x03, 0x50
        /*004a*/ 	.short	0x0000


	//----- nvinfo : EIATTR_MAXREG_COUNT
	.align		4
        /*004c*/ 	.byte	0x03, 0x1b
        /*004e*/ 	.short	0x00ff


	//----- nvinfo : EIATTR_MERCURY_ISA_VERSION
	.align		4
        /*0050*/ 	.byte	0x03, 0x5f
        /*0052*/ 	.short	0x0101


	//----- nvinfo : EIATTR_VRC_CTA_INIT_COUNT
	.align		4
        /*0054*/ 	.byte	0x02, 0x4a
	.zero		1
	.zero		1


	//----- nvinfo : EIATTR_EXIT_INSTR_OFFSETS
	.align		4
        /*0058*/ 	.byte	0x04, 0x1c
        /*005a*/ 	.short	(.L_239 - .L_238)


	//   ....[0]....
.L_238:
        /*005c*/ 	.word	0x00000090


	//   ....[1]....
        /*0060*/ 	.word	0x00000170


	//   ....[2]....
        /*0064*/ 	.word	0x00000550


	//----- nvinfo : EIATTR_CBANK_PARAM_SIZE
	.align		4
.L_239:
        /*0068*/ 	.byte	0x03, 0x19
        /*006a*/ 	.short	0x0c59


	//----- nvinfo : EIATTR_PARAM_CBANK
	.align		4
        /*006c*/ 	.byte	0x04, 0x0a
        /*006e*/ 	.short	(.L_241 - .L_240)
	.align		4
.L_240:
        /*0070*/ 	.word	index@(.nv.constant0._Z25multi_tensor_apply_kernelI18TensorListMetadataILi2EE16MaybeCastFunctorILi2EhN3c104HalfEEJEEvlPViT_T0_DpT1_)
        /*0074*/ 	.short	0x0380
        /*0076*/ 	.short	0x0c59


	//----- nvinfo : EIATTR_SW_WAR
	.align		4
.L_241:
        /*0078*/ 	.byte	0x04, 0x36
        /*007a*/ 	.short	(.L_243 - .L_242)
.L_242:
        /*007c*/ 	.word	0x00000008
.L_243:


//--------------------- .nv.info._Z25multi_tensor_apply_kernelI18TensorListMetadataILi2EE16MaybeCastFunctorILi2EhfEJEEvlPViT_T0_DpT1_ --------------------------
	.section	.nv.info._Z25multi_tensor_apply_kernelI18TensorListMetadataILi2EE16MaybeCastFunctorILi2EhfEJEEvlPViT_T0_DpT1_,"",@"SHT_CUDA_INFO"
	.sectionflags	@""
	.align	4


	//----- nvinfo : EIATTR_CUDA_API_VERSION
	.align		4
        /*0000*/ 	.byte	0x04, 0x37
        /*0002*/ 	.short	(.L_245 - .L_244)
.L_244:
        /*0004*/ 	.word	0x00000082


	//----- nvinfo : EIATTR_KPARAM_INFO
	.align		4
.L_245:
        /*0008*/ 	.byte	0x04, 0x17
        /*000a*/ 	.short	(.L_247 - .L_246)
.L_246:
        /*000c*/ 	.word	0x00000000
        /*0010*/ 	.short	0x0003
        /*0012*/ 	.short	0x0c58
        /*0014*/ 	.byte	0x00, 0xf0, 0x05, 0x00


	//----- nvinfo : EIATTR_KPARAM_INFO
	.align		4
.L_247:
        /*0018*/ 	.byte	0x04, 0x17
        /*001a*/ 	.short	(.L_249 - .L_248)
.L_248:
        /*001c*/ 	.word	0x00000000
        /*0020*/ 	.short	0x0002
        /*0022*/ 	.short	0x0010
        /*0024*/ 	.byte	0x00, 0xf0, 0x21, 0x31


	//----- nvinfo : EIATTR_KPARAM_INFO
	.align		4
.L_249:
        /*0028*/ 	.byte	0x04, 0x17
        /*002a*/ 	.short	(.L_251 - .L_250)
.L_250:
        /*002c*/ 	.word	0x00000000
        /*0030*/ 	.short	0x0001
        /*0032*/ 	.short	0x0008
        /*0034*/ 	.byte	0x00, 0xf5, 0x21, 0x00


	//----- nvinfo : EIATTR_KPARAM_INFO
	.align		4
.L_251:
        /*0038*/ 	.byte	0x04, 0x17
        /*003a*/ 	.short	(.L_253 - .L_252)
.L_252:
        /*003c*/ 	.word	0x00000000
        /*0040*/ 	.short	0x0000
        /*0042*/ 	.short	0x0000
        /*0044*/ 	.byte	0x00, 0xf0, 0x21, 0x00


	//----- nvinfo : EIATTR_SPARSE_MMA_MASK
	.align		4
.L_253:
        /*0048*/ 	.byte	0x03, 0x50
        /*004a*/ 	.short	0x0000


	//----- nvinfo : EIATTR_MAXREG_COUNT
	.align		4
        /*004c*/ 	.byte	0x03, 0x1b
        /*004e*/ 	.short	0x00ff


	//----- nvinfo : EIATTR_MERCURY_ISA_VERSION
	.align		4
        /*0050*/ 	.byte	0x03, 0x5f
        /*0052*/ 	.short	0x0101


	//----- nvinfo : EIATTR_VRC_CTA_INIT_COUNT
	.align		4
        /*0054*/ 	.byte	0x02, 0x4a
	.zero		1
	.zero		1


	//----- nvinfo : EIATTR_EXIT_INSTR_OFFSETS
	.align		4
        /*0058*/ 	.byte	0x04, 0x1c
        /*005a*/ 	.short	(.L_255 - .L_254)


	//   ....[0]....
.L_254:
        /*005c*/ 	.word	0x00000090


	//   ....[1]....
        /*0060*/ 	.word	0x00000170


	//   ....[2]....
        /*0064*/ 	.word	0x00000590


	//----- nvinfo : EIATTR_CBANK_PARAM_SIZE
	.align		4
.L_255:
        /*0068*/ 	.byte	0x03, 0x19
        /*006a*/ 	.short	0x0c59


	//----- nvinfo : EIATTR_PARAM_CBANK
	.align		4
        /*006c*/ 	.byte	0x04, 0x0a
        /*006e*/ 	.short	(.L_257 - .L_256)
	.align		4
.L_256:
        /*0070*/ 	.word	index@(.nv.constant0._Z25multi_tensor_apply_kernelI18TensorListMetadataILi2EE16MaybeCastFunctorILi2EhfEJEEvlPViT_T0_DpT1_)
        /*0074*/ 	.short	0x0380
        /*0076*/ 	.short	0x0c59


	//----- nvinfo : EIATTR_SW_WAR
	.align		4
.L_257:
        /*0078*/ 	.byte	0x04, 0x36
        /*007a*/ 	.short	(.L_259 - .L_258)
.L_258:
        /*007c*/ 	.word	0x00000008
.L_259:


//--------------------- .nv.info._Z25multi_tensor_apply_kernelI18TensorListMetadataILi2EE16MaybeCastFunctorILi2EN3c104HalfEhEJEEvlPViT_T0_DpT1_ --------------------------
	.section	.nv.info._Z25multi_tensor_apply_kernelI18TensorListMetadataILi2EE16MaybeCastFunctorILi2EN3c104HalfEhEJEEvlPViT_T0_DpT1_,"",@"SHT_CUDA_INFO"
	.sectionflags	@""
	.align	4


	//----- nvinfo : EIATTR_CUDA_API_VERSION
	.align		4
        /*0000*/ 	.byte	0x04, 0x37
        /*0002*/ 	.short	(.L_261 - .L_260)
.L_260:
        /*0004*/ 	.word	0x00000082


	//----- nvinfo : EIATTR_KPARAM_INFO
	.align		4
.L_261:
        /*0008*/ 	.byte	0x04, 0x17
        /*000a*/ 	.short	(.L_263 - .L_262)
.L_262:
        /*000c*/ 	.word	0x00000000
        /*0010*/ 	.short	0x0003
        /*0012*/ 	.short	0x0c58
        /*0014*/ 	.byte	0x00, 0xf0, 0x05, 0x00


	//----- nvinfo : EIATTR_KPARAM_INFO
	.align		4
.L_263:
        /*0018*/ 	.byte	0x04, 0x17
        /*001a*/ 	.short	(.L_265 - .L_264)
.L_264:
        /*001c*/ 	.word	0x00000000
        /*0020*/ 	.short	0x0002
        /*0022*/ 	.short	0x0010
        /*0024*/ 	.byte	0x00, 0xf0, 0x21, 0x31


	//----- nvinfo : EIATTR_KPARAM_INFO
	.align		4
.L_265:
        /*0028*/ 	.byte	0x04, 0x17
        /*002a*/ 	.short	(.L_267 - .L_266)
.L_266:
        /*002c*/ 	.word	0x00000000
        /*0030*/ 	.short	0x0001
        /*0032*/ 	.short	0x0008
        /*0034*/ 	.byte	0x00, 0xf5, 0x21, 0x00


	//----- nvinfo : EIATTR_KPARAM_INFO
	.align		4
.L_267:
        /*0038*/ 	.byte	0x04, 0x17
        /*003a*/ 	.short	(.L_269 - .L_268)
.L_268:
        /*003c*/ 	.word	0x00000000
        /*0040*/ 	.short	0x0000
        /*0042*/ 	.short	0x0000
        /*0044*/ 	.byte	0x00, 0xf0, 0x21, 0x00


	//----- nvinfo : EIATTR_SPARSE_MMA_MASK
	.align		4
.L_269:
        /*0048*/ 	.byte	0x03, 0x50
        /*004a*/ 	.short	0x0000


	//----- nvinfo : EIATTR_MAXREG_COUNT
	.align		4
        /*004c*/ 	.byte	0x03, 0x1b
        /*004e*/ 	.short	0x00ff


	//----- nvinfo : EIATTR_MERCURY_ISA_VERSION
	.align		4
        /*0050*/ 	.byte	0x03, 0x5f
        /*0052*/ 	.short	0x0101


	//----- nvinfo : EIATTR_VRC_CTA_INIT_COUNT
	.align		4
        /*0054*/ 	.byte	0x02, 0x4a
	.zero		1
	.zero		1


	//----- nvinfo : EIATTR_EXIT_INSTR_OFFSETS
	.align		4
        /*0058*/ 	.byte	0x04, 0x1c
        /*005a*/ 	.short	(.L_271 - .L_270)


	//   ....[0]....
.L_270:
        /*005c*/ 	.word	0x00000090


	//   ....[1]....
        /*0060*/ 	.word	0x00000170


	//   ....[2]....
        /*0064*/ 	.word	0x00000650


	//----- nvinfo : EIATTR_CBANK_PARAM_SIZE
	.align		4
.L_271:
        /*0068*/ 	.byte	0x03, 0x19
        /*006a*/ 	.short	0x0c59


	//----- nvinfo : EIATTR_PARAM_CBANK
	.align		4
        /*006c*/ 	.byte	0x04, 0x0a
        /*006e*/ 	.short	(.L_273 - .L_272)
	.align		4
.L_272:
        /*0070*/ 	.word	index@(.nv.constant0._Z25multi_tensor_apply_kernelI18TensorListMetadataILi2EE16MaybeCastFunctorILi2EN3c104HalfEhEJEEvlPViT_T0_DpT1_)
        /*0074*/ 	.short	0x0380
        /*0076*/ 	.short	0x0c59


	//----- nvinfo : EIATTR_SW_WAR
	.align		4
.L_273:
        /*0078*/ 	.byte	0x04, 0x36
        /*007a*/ 	.short	(.L_275 - .L_274)
.L_274:
        /*007c*/ 	.word	0x00000008
.L_275:


//--------------------- .nv.info._Z25multi_tensor_apply_kernelI18TensorListMetadataILi2EE16MaybeCastFunctorILi2EN3c104HalfES4_EJEEvlPViT_T0_DpT1_ --------------------------
	.section	.nv.info._Z25multi_tensor_apply_kernelI18TensorListMetadataILi2EE16MaybeCastFunctorILi2EN3c104HalfES4_EJEEvlPViT_T0_DpT1_,"",@"SHT_CUDA_INFO"
	.sectionflags	@""
	.align	4


	//----- nvinfo : EIATTR_CUDA_API_VERSION
	.align		4
        /*0000*/ 	.byte	0x04, 0x37
        /*0002*/ 	.short	(.L_277 - .L_276)
.L_276:
        /*0004*/ 	.word	0x00000082


	//----- nvinfo : EIATTR_KPARAM_INFO
	.align		4
.L_277:
        /*0008*/ 	.byte	0x04, 0x17
        /*000a*/ 	.short	(.L_279 - .L_278)
.L_278:
        /*000c*/ 	.word	0x00000000
        /*0010*/ 	.short	0x0003
        /*0012*/ 	.short	0x0c58
        /*0014*/ 	.byte	0x00, 0xf0, 0x05, 0x00


	//----- nvinfo : EIATTR_KPARAM_INFO
	.align		4
.L_279:
        /*0018*/ 	.byte	0x04, 0x17
        /*001a*/ 	.short	(.L_281 - .L_280)
.L_280:
        /*001c*/ 	.word	0x00000000
        /*0020*/ 	.short	0x0002
        /*0022*/ 	.short	0x0010
        /*0024*/ 	.byte	0x00, 0xf0, 0x21, 0x31


	//----- nvinfo : EIATTR_KPARAM_INFO
	.align		4
.L_281:
        /*0028*/ 	.byte	0x04, 0x17
        /*002a*/ 	.short	(.L_283 - .L_282)
.L_282:
        /*002c*/ 	.word	0x00000000
        /*0030*/ 	.short	0x0001
        /*0032*/ 	.short	0x0008
        /*0034*/ 	.byte	0x00, 0xf5, 0x21, 0x00


	//----- nvinfo : EIATTR_KPARAM_INFO
	.align		4
.L_283:
        /*0038*/ 	.byte	0x04, 0x17
        /*003a*/ 	.short	(.L_285 - .L_284)
.L_284:
        /*003c*/ 	.word	0x00000000
        /*0040*/ 	.short	0x0000
        /*0042*/ 	.short	0x0000
        /*0044*/ 	.byte	0x00, 0xf0, 0x21, 0x00


	//----- nvinfo : EIATTR_SPARSE_MMA_MASK
	.align		4
.L_285:
        /*0048*/ 	.byte	0x03, 0x50
        /*004a*/ 	.short	0x0000


	//----- nvinfo : EIATTR_MAXREG_COUNT
	.align		4
        /*004c*/ 	.byte	0x03, 0x1b
        /*004e*/ 	.short	0x00ff


	//----- nvinfo : EIATTR_MERCURY_ISA_VERSION
	.align		4
        /*0050*/ 	.byte	0x03, 0x5f
        /*0052*/ 	.short	0x0101


	//----- nvinfo : EIATTR_VRC_CTA_INIT_COUNT
	.align		4
        /*0054*/ 	.byte	0x02, 0x4a
	.zero		1
	.zero		1


	//----- nvinfo : EIATTR_EXIT_INSTR_OFFSETS
	.align		4
        /*0058*/ 	.byte	0x04, 0x1c
        /*005a*/ 	.short	(.L_287 - .L_286)


	//   ....[0]....
.L_286:
        /*005c*/ 	.word	0x00000090


	//   ....[1]....
        /*0060*/ 	.word	0x00000170


	//   ....[2]....
        /*0064*/ 	.word	0x00000550


	//----- nvinfo : EIATTR_CBANK_PARAM_SIZE
	.align		4
.L_287:
        /*0068*/ 	.byte	0x03, 0x19
        /*006a*/ 	.short	0x0c59


	//----- nvinfo : EIATTR_PARAM_CBANK
	.align		4
        /*006c*/ 	.byte	0x04, 0x0a
        /*006e*/ 	.short	(.L_289 - .L_288)
	.align		4
.L_288:
        /*0070*/ 	.word	index@(.nv.constant0._Z25multi_tensor_apply_kernelI18TensorListMetadataILi2EE16MaybeCastFunctorILi2EN3c104HalfES4_EJEEvlPViT_T0_DpT1_)
        /*0074*/ 	.short	0x0380
        /*0076*/ 	.short	0x0c59


	//----- nvinfo : EIATTR_SW_WAR
	.align		4
.L_289:
        /*0078*/ 	.byte	0x04, 0x36
        /*007a*/ 	.short	(.L_291 - .L_290)
.L_290:
        /*007c*/ 	.word	0x00000008
.L_291:


//--------------------- .nv.info._Z25multi_tensor_apply_kernelI18TensorListMetadataILi2EE16MaybeCastFunctorILi2EN3c104HalfEfEJEEvlPViT_T0_DpT1_ --------------------------
	.section	.nv.info._Z25multi_tensor_apply_kernelI18TensorListMetadataILi2EE16MaybeCastFunctorILi2EN3c104HalfEfEJEEvlPViT_T0_DpT1_,"",@"SHT_CUDA_INFO"
	.sectionflags	@""
	.align	4


	//----- nvinfo : EIATTR_CUDA_API_VERSION
	.align		4
        /*0000*/ 	.byte	0x04, 0x37
        /*0002*/ 	.short	(.L_293 - .L_292)
.L_292:
        /*0004*/ 	.word	0x00000082


	//----- nvinfo : EIATTR_KPARAM_INFO
	.align		4
.L_293:
        /*0008*/ 	.byte	0x04, 0x17
        /*000a*/ 	.short	(.L_295 - .L_294)
.L_294:
        /*000c*/ 	.word	0x00000000
        /*0010*/ 	.short	0x0003
        /*0012*/ 	.short	0x0c58
        /*0014*/ 	.byte	0x00, 0xf0, 0x05, 0x00


	//----- nvinfo : EIATTR_KPARAM_INFO
	.align		4
.L_295:
        /*0018*/ 	.byte	0x04, 0x17
        /*001a*/ 	.short	(.L_297 - .L_296)
.L_296:
        /*001c*/ 	.word	0x00000000
        /*0020*/ 	.short	0x0002
        /*0022*/ 	.short	0x0010
        /*0024*/ 	.byte	0x00, 0xf0, 0x21, 0x31


	//----- nvinfo : EIATTR_KPARAM_INFO
	.align		4
.L_297:
        /*0028*/ 	.byte	0x04, 0x17
        /*002a*/ 	.short	(.L_299 - .L_298)
.L_298:
        /*002c*/ 	.word	0x00000000
        /*0030*/ 	.short	0x0001
        /*0032*/ 	.short	0x0008
        /*0034*/ 	.byte	0x00, 0xf5, 0x21, 0x00


	//----- nvinfo : EIATTR_KPARAM_INFO
	.align		4
.L_299:
        /*0038*/ 	.byte	0x04, 0x17
        /*003a*/ 	.short	(.L_301 - .L_300)
.L_300:
        /*003c*/ 	.word	0x00000000
        /*0040*/ 	.short	0x0000
        /*0042*/ 	.short	0x0000
        /*0044*/ 	.byte	0x00, 0xf0, 0x21, 0x00


	//----- nvinfo : EIATTR_SPARSE_MMA_MASK
	.align		4
.L_301:
        /*0048*/ 	.byte	0x03, 0x50
        /*004a*/ 	.short	0x0000


	//----- nvinfo : EIATTR_MAXREG_COUNT
	.align		4
        /*004c*/ 	.byte	0x03, 0x1b
        /*004e*/ 	.short	0x00ff


	//----- nvinfo : EIATTR_MERCURY_ISA_VERSION
	.align		4
        /*0050*/ 	.byte	0x03, 0x5f
        /*0052*/ 	.short	0x0101


	//----- nvinfo : EIATTR_VRC_CTA_INIT_COUNT
	.align		4
        /*0054*/ 	.byte	0x02, 0x4a
	.zero		1
	.zero		1


	//----- nvinfo : EIATTR_EXIT_INSTR_OFFSETS
	.align		4
        /*0058*/ 	.byte	0x04, 0x1c
        /*005a*/ 	.short	(.L_303 - .L_302)


	//   ....[0]....
.L_302:
        /*005c*/ 	.word	0x00000090


	//   ....[1]....
        /*0060*/ 	.word	0x00000170


	//   ....[2]....
        /*0064*/ 	.word	0x00000590


	//----- nvinfo : EIATTR_CBANK_PARAM_SIZE
	.align		4
.L_303:
        /*0068*/ 	.byte	0x03, 0x19
        /*006a*/ 	.short	0x0c59


	//----- nvinfo : EIATTR_PARAM_CBANK
	.align		4
        /*006c*/ 	.byte	0x04, 0x0a
        /*006e*/ 	.short	(.L_305 - .L_304)
	.align		4
.L_304:
        /*0070*/ 	.word	index@(.nv.constant0._Z25multi_tensor_apply_kernelI18TensorListMetadataILi2EE16MaybeCastFunctorILi2EN3c104HalfEfEJEEvlPViT_T0_DpT1_)
        /*0074*/ 	.short	0x0380
        /*0076*/ 	.short	0x0c59


	//----- nvinfo : EIATTR_SW_WAR
	.align		4
.L_305:
        /*0078*/ 	.byte	0x04, 0x36
        /*007a*/ 	.short	(.L_307 - .L_306)
.L_306:
        /*007c*/ 	.word	0x00000008
.L_307:


//--------------------- .nv.info._Z25multi_tensor_apply_kernelI18TensorListMetadataILi2EE16MaybeCastFunctorILi2EfhEJEEvlPViT_T0_DpT1_ --------------------------
	.section	.nv.info._Z25multi_tensor_apply_kernelI18TensorListMetadataILi2EE16MaybeCastFunctorILi2EfhEJEEvlPViT_T0_DpT1_,"",@"SHT_CUDA_INFO"
	.sectionflags	@""
	.align	4


	//----- nvinfo : EIATTR_CUDA_API_VERSION
	.align		4
        /*0000*/ 	.byte	0x04, 0x37
        /*0002*/ 	.short	(.L_309 - .L_308)
.L_308:
        /*0004*/ 	.word	0x00000082


	//----- nvinfo : EIATTR_KPARAM_INFO
	.align		4
.L_309:
        /*0008*/ 	.byte	0x04, 0x17
        /*000a*/ 	.short	(.L_311 - .L_310)
.L_310:
        /*000c*/ 	.word	0x00000000
        /*0010*/ 	.short	0x0003
        /*0012*/ 	.short	0x0c58
        /*0014*/ 	.byte	0x00, 0xf0, 0x05, 0x00


	//----- nvinfo : EIATTR_KPARAM_INFO
	.align		4
.L_311:
        /*0018*/ 	.byte	0x04, 0x17
        /*001a*/ 	.short	(.L_313 - .L_312)
.L_312:
        /*001c*/ 	.word	0x00000000
        /*0020*/ 	.short	0x0002
        /*0022*/ 	.short	0x0010
        /*0024*/ 	.byte	0x00, 0xf0, 0x21, 0x31


	//----- nvinfo : EIATTR_KPARAM_INFO
	.align		4
.L_313:
        /*0028*/ 	.byte	0x04, 0x17
        /*002a*/ 	.short	(.L_315 - .L_314)
.L_314:
        /*002c*/ 	.word	0x00000000
        /*0030*/ 	.short	0x0001
        /*0032*/ 	.short	0x0008
        /*0034*/ 	.byte	0x00, 0xf5, 0x21, 0x00


	//----- nvinfo : EIATTR_KPARAM_INFO
	.align		4
.L_315:
        /*0038*/ 	.byte	0x04, 0x17
        /*003a*/ 	.short	(.L_317 - .L_316)
.L_316:
        /*003c*/ 	.word	0x00000000
        /*0040*/ 	.short	0x0000
        /*0042*/ 	.short	0x0000
        /*0044*/ 	.byte	0x00, 0xf0, 0x21, 0x00


	//----- nvinfo : EIATTR_SPARSE_MMA_MASK
	.align		4
.L_317:
        /*0048*/ 	.byte	0x03, 0x50
        /*004a*/ 	.short	0x0000


	//----- nvinfo : EIATTR_MAXREG_COUNT
	.align		4
        /*004c*/ 	.byte	0x03, 0x1b
        /*004e*/ 	.short	0x00ff


	//----- nvinfo : EIATTR_MERCURY_ISA_VERSION
	.align		4
        /*0050*/ 	.byte	0x03, 0x5f
        /*0052*/ 	.short	0x0101


	//----- nvinfo : EIATTR_VRC_CTA_INIT_COUNT
	.align		4
        /*0054*/ 	.byte	0x02, 0x4a
	.zero		1
	.zero		1


	//----- nvinfo : EIATTR_EXIT_INSTR_OFFSETS
	.align		4
        /*0058*/ 	.byte	0x04, 0x1c
        /*005a*/ 	.short	(.L_319 - .L_318)


	//   ....[0]....
.L_318:
        /*005c*/ 	.word	0x00000090


	//   ....[1]....
        /*0060*/ 	.word	0x00000170


	//   ....[2]....
        /*0064*/ 	.word	0x00000610


	//----- nvinfo : EIATTR_CBANK_PARAM_SIZE
	.align		4
.L_319:
        /*0068*/ 	.byte	0x03, 0x19
        /*006a*/ 	.short	0x0c59


	//----- nvinfo : EIATTR_PARAM_CBANK
	.align		4
        /*006c*/ 	.byte	0x04, 0x0a
        /*006e*/ 	.short	(.L_321 - .L_320)
	.align		4
.L_320:
        /*0070*/ 	.word	index@(.nv.constant0._Z25multi_tensor_apply_kernelI18TensorListMetadataILi2EE16MaybeCastFunctorILi2EfhEJEEvlPViT_T0_DpT1_)
        /*0074*/ 	.short	0x0380
        /*0076*/ 	.short	0x0c59


	//----- nvinfo : EIATTR_SW_WAR
	.align		4
.L_321:
        /*0078*/ 	.byte	0x04, 0x36
        /*007a*/ 	.short	(.L_323 - .L_322)
.L_322:
        /*007c*/ 	.word	0x00000008
.L_323:


//--------------------- .nv.info._Z25multi_tensor_apply_kernelI18TensorListMetadataILi2EE16MaybeCastFunctorILi2EfN3c104HalfEEJEEvlPViT_T0_DpT1_ --------------------------
	.section	.nv.info._Z25multi_tensor_apply_kernelI18TensorListMetadataILi2EE16MaybeCastFunctorILi2EfN3c104HalfEEJEEvlPViT_T0_DpT1_,"",@"SHT_CUDA_INFO"
	.sectionflags	@""
	.align	4


	//----- nvinfo : EIATTR_CUDA_API_VERSION
	.align		4
        /*0000*/ 	.byte	0x04, 0x37
        /*0002*/ 	.short	(.L_325 - .L_324)
.L_324:
        /*0004*/ 	.word	0x00000082


	//----- nvinfo : EIATTR_KPARAM_INFO
	.align		4
.L_325:
        /*0008*/ 	.byte	0x04, 0x17
        /*000a*/ 	.short	(.L_327 - .L_326)
.L_326:
        /*000c*/ 	.word	0x00000000
        /*0010*/ 	.short	0x0003
        /*0012*/ 	.short	0x0c58
        /*0014*/ 	.byte	0x00, 0xf0, 0x05, 0x00


	//----- nvinfo : EIATTR_KPARAM_INFO
	.align		4
.L_327:
        /*0018*/ 	.byte	0x04, 0x17
        /*001a*/ 	.short	(.L_329 - .L_328)
.L_328:
        /*001c*/ 	.word	0x00000000
        /*0020*/ 	.short	0x0002
        /*0022*/ 	.short	0x0010
        /*0024*/ 	.byte	0x00, 0xf0, 0x21, 0x31


	//----- nvinfo : EIATTR_KPARAM_INFO
	.align		4
.L_329:
        /*0028*/ 	.byte	0x04, 0x17
        /*002a*/ 	.short	(.L_331 - .L_330)
.L_330:
        /*002c*/ 	.word	0x00000000
        /*0030*/ 	.short	0x0001
        /*0032*/ 	.short	0x0008
        /*0034*/ 	.byte	0x00, 0xf5, 0x21, 0x00


	//----- nvinfo : EIATTR_KPARAM_INFO
	.align		4
.L_331:
        /*0038*/ 	.byte	0x04, 0x17
        /*003a*/ 	.short	(.L_333 - .L_332)
.L_332:
        /*003c*/ 	.word	0x00000000
        /*0040*/ 	.short	0x0000
        /*0042*/ 	.short	0x0000
        /*0044*/ 	.byte	0x00, 0xf0, 0x21, 0x00


	//----- nvinfo : EIATTR_SPARSE_MMA_MASK
	.align		4
.L_333:
        /*0048*/ 	.byte	0x03, 0x50
        /*004a*/ 	.short	0x0000


	//----- nvinfo : EIATTR_MAXREG_COUNT
	.align		4
        /*004c*/ 	.byte	0x03, 0x1b
        /*004e*/ 	.short	0x00ff


	//----- nvinfo : EIATTR_MERCURY_ISA_VERSION
	.align		4
        /*0050*/ 	.byte	0x03, 0x5f
        /*0052*/ 	.short	0x0101


	//----- nvinfo : EIATTR_VRC_CTA_INIT_COUNT
	.align		4
        /*0054*/ 	.byte	0x02, 0x4a
	.zero		1
	.zero		1


	//----- nvinfo : EIATTR_EXIT_INSTR_OFFSETS
	.align		4
        /*0058*/ 	.byte	0x04, 0x1c
        /*005a*/ 	.short	(.L_335 - .L_334)


	//   ....[0]....
.L_334:
        /*005c*/ 	.word	0x00000090


	//   ....[1]....
        /*0060*/ 	.word	0x00000170


	//   ....[2]....
        /*0064*/ 	.word	0x00000590


	//----- nvinfo : EIATTR_CBANK_PARAM_SIZE
	.align		4
.L_335:
        /*0068*/ 	.byte	0x03, 0x19
        /*006a*/ 	.short	0x0c59


	//----- nvinfo : EIATTR_PARAM_CBANK
	.align		4
        /*006c*/ 	.byte	0x04, 0x0a
        /*006e*/ 	.short	(.L_337 - .L_336)
	.align		4
.L_336:
        /*0070*/ 	.word	index@(.nv.constant0._Z25multi_tensor_apply_kernelI18TensorListMetadataILi2EE16MaybeCastFunctorILi2EfN3c104HalfEEJEEvlPViT_T0_DpT1_)
        /*0074*/ 	.short	0x0380
        /*0076*/ 	.short	0x0c59


	//----- nvinfo : EIATTR_SW_WAR
	.align		4
.L_337:
        /*0078*/ 	.byte	0x04, 0x36
        /*007a*/ 	.short	(.L_339 - .L_338)
.L_338:
        /*007c*/ 	.word	0x00000008
.L_339:


//--------------------- .nv.info._Z25multi_tensor_apply_kernelI18TensorListMetadataILi2EE16MaybeCastFunctorILi2EffEJEEvlPViT_T0_DpT1_ --------------------------
	.section	.nv.info._Z25multi_tensor_apply_kernelI18TensorListMetadataILi2EE16MaybeCastFunctorILi2EffEJEEvlPViT_T0_DpT1_,"",@"SHT_CUDA_INFO"
	.sectionflags	@""
	.align	4


	//----- nvinfo : EIATTR_CUDA_API_VERSION
	.align		4
        /*0000*/ 	.byte	0x04, 0x37
        /*0002*/ 	.short	(.L_341 - .L_340)
.L_340:
        /*0004*/ 	.word	0x00000082


	//----- nvinfo : EIATTR_KPARAM_INFO
	.align		4
.L_341:
        /*0008*/ 	.byte	0x04, 0x17
        /*000a*/ 	.short	(.L_343 - .L_342)
.L_342:
        /*000c*/ 	.word	0x00000000
        /*0010*/ 	.short	0x0003
        /*0012*/ 	.short	0x0c58
        /*0014*/ 	.byte	0x00, 0xf0, 0x05, 0x00


	//----- nvinfo : EIATTR_KPARAM_INFO
	.align		4
.L_343:
        /*0018*/ 	.byte	0x04, 0x17
        /*001a*/ 	.short	(.L_345 - .L_344)
.L_344:
        /*001c*/ 	.word	0x00000000
        /*0020*/ 	.short	0x0002
        /*0022*/ 	.short	0x0010
        /*0024*/ 	.byte	0x00, 0xf0, 0x21, 0x31


	//----- nvinfo : EIATTR_KPARAM_INFO
	.align		4
.L_345:
        /*0028*/ 	.byte	0x04, 0x17
        /*002a*/ 	.short	(.L_347 - .L_346)
.L_346:
        /*002c*/ 	.word	0x00000000
        /*0030*/ 	.short	0x0001
        /*0032*/ 	.short	0x0008
        /*0034*/ 	.byte	0x00, 0xf5, 0x21, 0x00


	//----- nvinfo : EIATTR_KPARAM_INFO
	.align		4
.L_347:
        /*0038*/ 	.byte	0x04, 0x17
        /*003a*/ 	.short	(.L_349 - .L_348)
.L_348:
        /*003c*/ 	.word	0x00000000
        /*0040*/ 	.short	0x0000
        /*0042*/ 	.short	0x0000
        /*0044*/ 	.byte	0x00, 0xf0, 0x21, 0x00


	//----- nvinfo : EIATTR_SPARSE_MMA_MASK
	.align		4
.L_349:
        /*0048*/ 	.byte	0x03, 0x50
        /*004a*/ 	.short	0x0000


	//----- nvinfo : EIATTR_MAXREG_COUNT
	.align		4
        /*004c*/ 	.byte	0x03, 0x1b
        /*004e*/ 	.short	0x00ff


	//----- nvinfo : EIATTR_MERCURY_ISA_VERSION
	.align		4
        /*0050*/ 	.byte	0x03, 0x5f
        /*0052*/ 	.short	0x0101


	//----- nvinfo : EIATTR_VRC_CTA_INIT_COUNT
	.align		4
        /*0054*/ 	.byte	0x02, 0x4a
	.zero		1
	.zero		1


	//----- nvinfo : EIATTR_EXIT_INSTR_OFFSETS
	.align		4
        /*0058*/ 	.byte	0x04, 0x1c
        /*005a*/ 	.short	(.L_351 - .L_350)


	//   ....[0]....
.L_350:
        /*005c*/ 	.word	0x00000090


	//   ....[1]....
        /*0060*/ 	.word	0x00000170


	//   ....[2]....
        /*0064*/ 	.word	0x00000550


	//----- nvinfo : EIATTR_CBANK_PARAM_SIZE
	.align		4
.L_351:
        /*0068*/ 	.byte	0x03, 0x19
        /*006a*/ 	.short	0x0c59


	//----- nvinfo : EIATTR_PARAM_CBANK
	.align		4
        /*006c*/ 	.byte	0x04, 0x0a
        /*006e*/ 	.short	(.L_353 - .L_352)
	.align		4
.L_352:
        /*0070*/ 	.word	index@(.nv.constant0._Z25multi_tensor_apply_kernelI18TensorListMetadataILi2EE16MaybeCastFunctorILi2EffEJEEvlPViT_T0_DpT1_)
        /*0074*/ 	.short	0x0380
        /*0076*/ 	.short	0x0c59


	//----- nvinfo : EIATTR_SW_WAR
	.align		4
.L_353:
        /*0078*/ 	.byte	0x04, 0x36
        /*007a*/ 	.short	(.L_355 - .L_354)
.L_354:
        /*007c*/ 	.word	0x00000008
.L_355:


//--------------------- .nv.info._Z25multi_tensor_apply_kernelI18TensorListMetadataILi4EE11AdamFunctorILi4EddEJfffff10adamMode_tfEEvlPViT_T0_DpT1_ --------------------------
	.section	.nv.info._Z25multi_tensor_apply_kernelI18TensorListMetadataILi4EE11AdamFunctorILi4EddEJfffff10adamMode_tfEEvlPViT_T0_DpT1_,"",@"SHT_CUDA_INFO"
	.sectionflags	@""
	.align	4


	//----- nvinfo : EIATTR_CUDA_API_VERSION
	.align		4
        /*0000*/ 	.byte	0x04, 0x37
        /*0002*/ 	.short	(.L_357 - .L_356)
.L_356:
        /*0004*/ 	.word	0x00000082


	//----- nvinfo : EIATTR_KPARAM_INFO
	.align		4
.L_357:
        /*0008*/ 	.byte	0x04, 0x17
        /*000a*/ 	.short	(.L_359 - .L_358)
.L_358:
        /*000c*/ 	.word	0x00000000
        /*0010*/ 	.short	0x000a
        /*0012*/ 	.short	0x0c14
        /*0014*/ 	.byte	0x00, 0xf0, 0x11, 0x00


	//----- nvinfo : EIATTR_KPARAM_INFO
	.align		4
.L_359:
        /*0018*/ 	.byte	0x04, 0x17
        /*001a*/ 	.short	(.L_361 - .L_360)
.L_360:
        /*001c*/ 	.word	0x00000000
        /*0020*/ 	.short	0x0009
        /*0022*/ 	.short	0x0c10
        /*0024*/ 	.byte	0x00, 0xf0, 0x11, 0x00


	//----- nvinfo : EIATTR_KPARAM_INFO
	.align		4
.L_361:
        /*0028*/ 	.byte	0x04, 0x17
        /*002a*/ 	.short	(.L_363 - .L_362)
.L_362:
        /*002c*/ 	.word	0x00000000
        /*0030*/ 	.short	0x0008
        /*0032*/ 	.short	0x0c0c
        /*0034*/ 	.byte	0x00, 0xf0, 0x11, 0x00


	//----- nvinfo : EIATTR_KPARAM_INFO
	.align		4
.L_363:
        /*0038*/ 	.byte	0x04, 0x17
        /*003a*/ 	.short	(.L_365 - .L_364)
.L_364:
        /*003c*/ 	.word	0x00000000
        /*0040*/ 	.short	0x0007
        /*0042*/ 	.short	0x0c08
        /*0044*/ 	.byte	0x00, 0xf0, 0x11, 0x00


	//----- nvinfo : EIATTR_KPARAM_INFO
	.align		4
.L_365:
        /*0048*/ 	.byte	0x04, 0x17
        /*004a*/ 	.short	(.L_367 - .L_366)
.L_366:
        /*004c*/ 	.word	0x00000000
        /*0050*/ 	.short	0x0006
        /*0052*/ 	.short	0x0c04
        /*0054*/ 	.byte	0x00, 0xf0, 0x11, 0x00


	//----- nvinfo : EIATTR_KPARAM_INFO
	.align		4
.L_367:
        /*0058*/ 	.byte	0x04, 0x17
        /*005a*/ 	.short	(.L_369 - .L_368)
.L_368:
        /*005c*/ 	.word	0x00000000
        /*0060*/ 	.short	0x0005
        /*0062*/ 	.short	0x0c00
        /*0064*/ 	.byte	0x00, 0xf0, 0x11, 0x00


	//----- nvinfo : EIATTR_KPARAM_INFO
	.align		4
.L_369:
        /*0068*/ 	.byte	0x04, 0x17
        /*006a*/ 	.short	(.L_371 - .L_370)
.L_370:
        /*006c*/ 	.word	0x00000000
        /*0070*/ 	.short	0x0004
        /*0072*/ 	.short	0x0bfc
        /*0074*/ 	.byte	0x00, 0xf0, 0x11, 0x00


	//----- nvinfo : EIATTR_KPARAM_INFO
	.align		4
.L_371:
        /*0078*/ 	.byte	0x04, 0x17
        /*007a*/ 	.short	(.L_373 - .L_372)
.L_372:
        /*007c*/ 	.word	0x00000000
        /*0080*/ 	.short	0x0003
        /*0082*/ 	.short	0x0bf8
        /*0084*/ 	.byte	0x00, 0xf0, 0x05, 0x00


	//----- nvinfo : EIATTR_KPARAM_INFO
	.align		4
.L_373:
        /*0088*/ 	.byte	0x04, 0x17
        /*008a*/ 	.short	(.L_375 - .L_374)
.L_374:
        /*008c*/ 	.word	0x00000000
        /*0090*/ 	.short	0x0002
        /*0092*/ 	.short	0x0010
        /*0094*/ 	.byte	0x00, 0xf0, 0xa1, 0x2f


	//----- nvinfo : EIATTR_KPARAM_INFO
	.align		4
.L_375:
        /*0098*/ 	.byte	0x04, 0x17
        /*009a*/ 	.short	(.L_377 - .L_376)
.L_376:
        /*009c*/ 	.word	0x00000000
        /*00a0*/ 	.short	0x0001
        /*00a2*/ 	.short	0x0008
        /*00a4*/ 	.byte	0x00, 0xf5, 0x21, 0x00


	//----- nvinfo : EIATTR_KPARAM_INFO
	.align		4
.L_377:
        /*00a8*/ 	.byte	0x04, 0x17
        /*00aa*/ 	.short	(.L_379 - .L_378)
.L_378:
        /*00ac*/ 	.word	0x00000000
        /*00b0*/ 	.short	0x0000
        /*00b2*/ 	.short	0x0000
        /*00b4*/ 	.byte	0x00, 0xf0, 0x21, 0x00


	//----- nvinfo : EIATTR_SPARSE_MMA_MASK
	.align		4
.L_379:
        /*00b8*/ 	.byte	0x03, 0x50
        /*00ba*/ 	.short	0x0000


	//----- nvinfo : EIATTR_MAXREG_COUNT
	.align		4
        /*00bc*/ 	.byte	0x03, 0x1b
        /*00be*/ 	.short	0x00ff


	//----- nvinfo : EIATTR_MERCURY_ISA_VERSION
	.align		4
        /*00c0*/ 	.byte	0x03, 0x5f
        /*00c2*/ 	.short	0x0101


	//----- nvinfo : EIATTR_VRC_CTA_INIT_COUNT
	.align		4
        /*00c4*/ 	.byte	0x02, 0x4a
	.zero		1
	.zero		1


	//----- nvinfo : EIATTR_EXIT_INSTR_OFFSETS
	.align		4
        /*00c8*/ 	.byte	0x04, 0x1c
        /*00ca*/ 	.short	(.L_381 - .L_380)


	//   ....[0]....
.L_380:
        /*00cc*/ 	.word	0x00000280


	//   ....[1]....
        /*00d0*/ 	.word	0x00001df0


	//   ....[2]....
        /*00d4*/ 	.word	0x000037d0


	//   ....[3]....
        /*00d8*/ 	.word	0x00003830


	//   ....[4]....
        /*00dc*/ 	.word	0x00004c70


	//   ....[5]....
        /*00e0*/ 	.word	0x00005ff0


	//----- nvinfo : EIATTR_CRS_STACK_SIZE
	.align		4
.L_381:
        /*00e4*/ 	.byte	0x04, 0x1e
        /*00e6*/ 	.short	(.L_383 - .L_382)
.L_382:
        /*00e8*/ 	.word	0x00000000


	//----- nvinfo : EIATTR_CBANK_PARAM_SIZE
	.align		4
.L_383:
        /*00ec*/ 	.byte	0x03, 0x19
        /*00ee*/ 	.short	0x0c18


	//----- nvinfo : EIATTR_PARAM_CBANK
	.align		4
        /*00f0*/ 	.byte	0x04, 0x0a
        /*00f2*/ 	.short	(.L_385 - .L_384)
	.align		4
.L_384:
        /*00f4*/ 	.word	index@(.nv.constant0._Z25multi_tensor_apply_kernelI18TensorListMetadataILi4EE11AdamFunctorILi4EddEJfffff10adamMode_tfEEvlPViT_T0_DpT1_)
        /*00f8*/ 	.short	0x0380
        /*00fa*/ 	.short	0x0c18


	//----- nvinfo : EIATTR_SW_WAR
	.align		4
.L_385:
        /*00fc*/ 	.byte	0x04, 0x36
        /*00fe*/ 	.short	(.L_387 - .L_386)
.L_386:
        /*0100*/ 	.word	0x00000008
.L_387:


//--------------------- .nv.info._Z25multi_tensor_apply_kernelI18TensorListMetadataILi5EE11AdamFunctorILi5EddEJfffff10adamMode_tfEEvlPViT_T0_DpT1_ --------------------------
	.section	.nv.info._Z25multi_tensor_apply_kernelI18TensorListMetadataILi5EE11AdamFunctorILi5EddEJfffff10adamMode_tfEEvlPViT_T0_DpT1_,"",@"SHT_CUDA_INFO"
	.sectionflags	@""
	.align	4


	//----- nvinfo : EIATTR_CUDA_API_VERSION
	.align		4
        /*0000*/ 	.byte	0x04, 0x37
        /*0002*/ 	.short	(.L_389 - .L_388)
.L_388:
        /*0004*/ 	.word	0x00000082


	//----- nvinfo : EIATTR_KPARAM_INFO
	.align		4
.L_389:
        /*0008*/ 	.byte	0x04, 0x17
        /*000a*/ 	.short	(.L_391 - .L_390)
.L_390:
        /*000c*/ 	.word	0x00000000
        /*0010*/ 	.short	0x000a
        /*0012*/ 	.short	0x0c14
        /*0014*/ 	.byte	0x00, 0xf0, 0x11, 0x00


	//----- nvinfo : EIATTR_KPARAM_INFO
	.align		4
.L_391:
        /*0018*/ 	.byte	0x04, 0x17
        /*001a*/ 	.short	(.L_393 - .L_392)
.L_392:
        /*001c*/ 	.word	0x00000000
        /*0020*/ 	.short	0x0009
        /*0022*/ 	.short	0x0c10
        /*0024*/ 	.byte	0x00, 0xf0, 0x11, 0x00


	//----- nvinfo : EIATTR_KPARAM_INFO
	.align		4
.L_393:
        /*0028*/ 	.byte	0x04, 0x17
        /*002a*/ 	.short	(.L_395 - .L_394)
.L_394:
        /*002c*/ 	.word	0x00000000
        /*0030*/ 	.short	0x0008
        /*0032*/ 	.short	0x0c0c
        /*0034*/ 	.byte	0x00, 0xf0, 0x11, 0x00


	//----- nvinfo : EIATTR_KPARAM_INFO
	.align		4
.L_395:
        /*0038*/ 	.byte	0x04, 0x17
        /*003a*/ 	.short	(.L_397 - .L_396)
.L_396:
        /*003c*/ 	.word	0x00000000
        /*0040*/ 	.short	0x0007
        /*0042*/ 	.short	0x0c08
        /*0044*/ 	.byte	0x00, 0xf0, 0x11, 0x00


	//----- nvinfo : EIATTR_KPARAM_INFO
	.align		4
.L_397:
        /*0048*/ 	.byte	0x04, 0x17
        /*004a*/ 	.short	(.L_399 - .L_398)
.L_398:
        /*004c*/ 	.word	0x00000000
        /*0050*/ 	.short	0x0006
        /*0052*/ 	.short	0x0c04
        /*0054*/ 	.byte	0x00, 0xf0, 0x11, 0x00


	//----- nvinfo : EIATTR_KPARAM_INFO
	.align		4
.L_399:
        /*0058*/ 	.byte	0x04, 0x17
        /*005a*/ 	.short	(.L_401 - .L_400)
.L_400:
        /*005c*/ 	.word	0x00000000
        /*0060*/ 	.short	0x0005
        /*0062*/ 	.short	0x0c00
        /*0064*/ 	.byte	0x00, 0xf0, 0x11, 0x00


	//----- nvinfo : EIATTR_KPARAM_INFO
	.align		4
.L_401:
        /*0068*/ 	.byte	0x04, 0x17
        /*006a*/ 	.short	(.L_403 - .L_402)
.L_402:
        /*006c*/ 	.word	0x00000000
        /*0070*/ 	.short	0x0004
        /*0072*/ 	.short	0x0bfc
        /*0074*/ 	.byte	0x00, 0xf0, 0x11, 0x00


	//----- nvinfo : EIATTR_KPARAM_INFO
	.align		4
.L_403:
        /*0078*/ 	.byte	0x04, 0x17
        /*007a*/ 	.short	(.L_405 - .L_404)
.L_404:
        /*007c*/ 	.word	0x00000000
        /*0080*/ 	.short	0x0003
        /*0082*/ 	.short	0x0bf8
        /*0084*/ 	.byte	0x00, 0xf0, 0x05, 0x00


	//----- nvinfo : EIATTR_KPARAM_INFO
	.align		4
.L_405:
        /*0088*/ 	.byte	0x04, 0x17
        /*008a*/ 	.short	(.L_407 - .L_406)
.L_406:
        /*008c*/ 	.word	0x00000000
        /*0090*/ 	.short	0x0002
        /*0092*/ 	.short	0x0010
        /*0094*/ 	.byte	0x00, 0xf0, 0xa1, 0x2f


	//----- nvinfo : EIATTR_KPARAM_INFO
	.align		4
.L_407:
        /*0098*/ 	.byte	0x04, 0x17
        /*009a*/ 	.short	(.L_409 - .L_408)
.L_408:
        /*009c*/ 	.word	0x00000000
        /*00a0*/ 	.short	0x0001
        /*00a2*/ 	.short	0x0008
        /*00a4*/ 	.byte	0x00, 0xf5, 0x21, 0x00


	//----- nvinfo : EIATTR_KPARAM_INFO
	.align		4
.L_409:
        /*00a8*/ 	.byte	0x04, 0x17
        /*00aa*/ 	.short	(.L_411 - .L_410)
.L_410:
        /*00ac*/ 	.word	0x00000000
        /*00b0*/ 	.short	0x0000
        /*00b2*/ 	.short	0x0000
        /*00b4*/ 	.byte	0x00, 0xf0, 0x21, 0x00


	//----- nvinfo : EIATTR_SPARSE_MMA_MASK
	.align		4
.L_411:
        /*00b8*/ 	.byte	0x03, 0x50
        /*00ba*/ 	.short	0x0000


	//----- nvinfo : EIATTR_MAXREG_COUNT
	.align		4
        /*00bc*/ 	.byte	0x03, 0x1b
        /*00be*/ 	.short	0x00ff


	//----- nvinfo : EIATTR_MERCURY_ISA_VERSION
	.align		4
        /*00c0*/ 	.byte	0x03, 0x5f
        /*00c2*/ 	.short	0x0101


	//----- nvinfo : EIATTR_VRC_CTA_INIT_COUNT
	.align		4
        /*00c4*/ 	.byte	0x02, 0x4a
	.zero		1
	.zero		1


	//----- nvinfo : EIATTR_EXIT_INSTR_OFFSETS
	.align		4
        /*00c8*/ 	.byte	0x04, 0x1c
        /*00ca*/ 	.short	(.L_413 - .L_412)


	//   ....[0]....
.L_412:
        /*00cc*/ 	.word	0x000002d0


	//   ....[1]....
        /*00d0*/ 	.word	0x00001f20


	//   ....[2]....
        /*00d4*/ 	.word	0x00003a00


	//   ....[3]....
        /*00d8*/ 	.word	0x00003a60


	//   ....[4]....
        /*00dc*/ 	.word	0x00004eb0


	//   ....[5]....
        /*00e0*/ 	.word	0x000062c0


	//----- nvinfo : EIATTR_CRS_STACK_SIZE
	.align		4
.L_413:
        /*00e4*/ 	.byte	0x04, 0x1e
        /*00e6*/ 	.short	(.L_415 - .L_414)
.L_414:
        /*00e8*/ 	.word	0x00000000


	//----- nvinfo : EIATTR_CBANK_PARAM_SIZE
	.align		4
.L_415:
        /*00ec*/ 	.byte	0x03, 0x19
        /*00ee*/ 	.short	0x0c18


	//----- nvinfo : EIATTR_PARAM_CBANK
	.align		4
        /*00f0*/ 	.byte	0x04, 0x0a
        /*00f2*/ 	.short	(.L_417 - .L_416)
	.align		4
.L_416:
        /*00f4*/ 	.word	index@(.nv.constant0._Z25multi_tensor_apply_kernelI18TensorListMetadataILi5EE11AdamFunctorILi5EddEJfffff10adamMode_tfEEvlPViT_T0_DpT1_)
        /*00f8*/ 	.short	0x0380
        /*00fa*/ 	.short	0x0c18


	//----- nvinfo : EIATTR_SW_WAR
	.align		4
.L_417:
        /*00fc*/ 	.byte	0x04, 0x36
        /*00fe*/ 	.short	(.L_419 - .L_418)
.L_418:
        /*0100*/ 	.word	0x00000008
.L_419:


//--------------------- .nv.info._Z25multi_tensor_apply_kernelI18TensorListMetadataILi4EE11AdamFunctorILi4EfN3c104HalfEEJfffff10adamMode_tfEEvlPViT_T0_DpT1_ --------------------------
	.section	.nv.info._Z25multi_tensor_apply_kernelI18TensorListMetadataILi4EE11AdamFunctorILi4EfN3c104HalfEEJfffff10adamMode_tfEEvlPViT_T0_DpT1_,"",@"SHT_CUDA_INFO"
	.sectionflags	@""
	.align	4


	//----- nvinfo : EIATTR_CUDA_API_VERSION
	.align		4
        /*0000*/ 	.byte	0x04, 0x37
        /*0002*/ 	.short	(.L_421 - .L_420)
.L_420:
        /*0004*/ 	.word	0x00000082


	//----- nvinfo : EIATTR_KPARAM_INFO
	.align		4
.L_421:
        /*0008*/ 	.byte	0x04, 0x17
        /*000a*/ 	.short	(.L_423 - .L_422)
.L_422:
        /*000c*/ 	.word	0x00000000
        /*0010*/ 	.short	0x000a
        /*0012*/ 	.short	0x0c14
        /*0014*/ 	.byte	0x00, 0xf0, 0x11, 0x00


	//----- nvinfo : EIATTR_KPARAM_INFO
	.align		4
.L_423:
        /*0018*/ 	.byte	0x04, 0x17
        /*001a*/ 	.short	(.L_425 - .L_424)
.L_424:
        /*001c*/ 	.word	0x00000000
        /*0020*/ 	.short	0x0009
        /*0022*/ 	.short	0x0c10
        /*0024*/ 	.byte	0x00, 0xf0, 0x11, 0x00


	//----- nvinfo : EIATTR_KPARAM_INFO
	.align		4
.L_425:
        /*0028*/ 	.byte	0x04, 0x17
        /*002a*/ 	.short	(.L_427 - .L_426)
.L_426:
        /*002c*/ 	.word	0x00000000
        /*0030*/ 	.short	0x0008
        /*0032*/ 	.short	0x0c0c
        /*0034*/ 	.byte	0x00, 0xf0, 0x11, 0x00


	//----- nvinfo : EIATTR_KPARAM_INFO
	.align		4
.L_427:
        /*0038*/ 	.byte	0x04, 0x17
        /*003a*/ 	.short	(.L_429 - .L_428)
.L_428:
        /*003c*/ 	.word	0x00000000
        /*0040*/ 	.short	0x0007
        /*0042*/ 	.short	0x0c08
        /*0044*/ 	.byte	0x00, 0xf0, 0x11, 0x00


	//----- nvinfo : EIATTR_KPARAM_INFO
	.align		4
.L_429:
        /*0048*/ 	.byte	0x04, 0x17
        /*004a*/ 	.short	(.L_431 - .L_430)
.L_430:
        /*004c*/ 	.word	0x00000000
        /*0050*/ 	.short	0x0006
        /*0052*/ 	.short	0x0c04
        /*0054*/ 	.byte	0x00, 0xf0, 0x11, 0x00


	//----- nvinfo : EIATTR_KPARAM_INFO
	.align		4
.L_431:
        /*0058*/ 	.byte	0x04, 0x17
        /*005a*/ 	.short	(.L_433 - .L_432)
.L_432:
        /*005c*/ 	.word	0x00000000
        /*0060*/ 	.short	0x0005
        /*0062*/ 	.short	0x0c00
        /*0064*/ 	.byte	0x00, 0xf0, 0x11, 0x00


	//----- nvinfo : EIATTR_KPARAM_INFO
	.align		4
.L_433:
        /*0068*/ 	.byte	0x04, 0x17
        /*006a*/ 	.short	(.L_435 - .L_434)
.L_434:
        /*006c*/ 	.word	0x00000000
        /*0070*/ 	.short	0x0004
        /*0072*/ 	.short	0x0bfc
        /*0074*/ 	.byte	0x00, 0xf0, 0x11, 0x00


	//----- nvinfo : EIATTR_KPARAM_INFO
	.align		4
.L_435:
        /*0078*/ 	.byte	0x04, 0x17
        /*007a*/ 	.short	(.L_437 - .L_436)
.L_436:
        /*007c*/ 	.word	0x00000000
        /*0080*/ 	.short	0x0003
        /*0082*/ 	.short	0x0bf8
        /*0084*/ 	.byte	0x00, 0xf0, 0x05, 0x00


	//----- nvinfo : EIATTR_KPARAM_INFO
	.align		4
.L_437:
        /*0088*/ 	.byte	0x04, 0x17
        /*008a*/ 	.short	(.L_439 - .L_438)
.L_438:
        /*008c*/ 	.word	0x00000000
        /*0090*/ 	.short	0x0002
        /*0092*/ 	.short	0x0010
        /*0094*/ 	.byte	0x00, 0xf0, 0xa1, 0x2f


	//----- nvinfo : EIATTR_KPARAM_INFO
	.align		4
.L_439:
        /*0098*/ 	.byte	0x04, 0x17
        /*009a*/ 	.short	(.L_441 - .L_440)
.L_440:
        /*009c*/ 	.word	0x00000000
        /*00a0*/ 	.short	0x0001
        /*00a2*/ 	.short	0x0008
        /*00a4*/ 	.byte	0x00, 0xf5, 0x21, 0x00


	//----- nvinfo : EIATTR_KPARAM_INFO
	.align		4
.L_441:
        /*00a8*/ 	.byte	0x04, 0x17
        /*00aa*/ 	.short	(.L_443 - .L_442)
.L_442:
        /*00ac*/ 	.word	0x00000000
        /*00b0*/ 	.short	0x0000
        /*00b2*/ 	.short	0x0000
        /*00b4*/ 	.byte	0x00, 0xf0, 0x21, 0x00


	//----- nvinfo : EIATTR_SPARSE_MMA_MASK
	.align		4
.L_443:
        /*00b8*/ 	.byte	0x03, 0x50
        /*00ba*/ 	.short	0x0000


	//----- nvinfo : EIATTR_MAXREG_COUNT
	.align		4
        /*00bc*/ 	.byte	0x03, 0x1b
        /*00be*/ 	.short	0x00ff


	//----- nvinfo : EIATTR_MERCURY_ISA_VERSION
	.align		4
        /*00c0*/ 	.byte	0x03, 0x5f
        /*00c2*/ 	.short	0x0101


	//----- nvinfo : EIATTR_VRC_CTA_INIT_COUNT
	.align		4
        /*00c4*/ 	.byte	0x02, 0x4a
	.zero		1
	.zero		1


	//----- nvinfo : EIATTR_EXIT_INSTR_OFFSETS
	.align		4
        /*00c8*/ 	.byte	0x04, 0x1c
        /*00ca*/ 	.short	(.L_445 - .L_444)


	//   ....[0]....
.L_444:
        /*00cc*/ 	.word	0x00000280


	//   ....[1]....
        /*00d0*/ 	.word	0x00000fd0


	//   ....[2]....
        /*00d4*/ 	.word	0x00001cc0


	//   ....[3]....
        /*00d8*/ 	.word	0x00001d20


	//   ....[4]....
        /*00dc*/ 	.word	0x000022f0


	//   ....[5]....
        /*00e0*/ 	.word	0x00002870


	//----- nvinfo : EIATTR_CRS_STACK_SIZE
	.align		4
.L_445:
        /*00e4*/ 	.byte	0x04, 0x1e
        /*00e6*/ 	.short	(.L_447 - .L_446)
.L_446:
        /*00e8*/ 	.word	0x00000000


	//----- nvinfo : EIATTR_CBANK_PARAM_SIZE
	.align		4
.L_447:
        /*00ec*/ 	.byte	0x03, 0x19
        /*00ee*/ 	.short	0x0c18


	//----- nvinfo : EIATTR_PARAM_CBANK
	.align		4
        /*00f0*/ 	.byte	0x04, 0x0a
        /*00f2*/ 	.short	(.L_449 - .L_448)
	.align		4
.L_448:
        /*00f4*/ 	.word	index@(.nv.constant0._Z25multi_tensor_apply_kernelI18TensorListMetadataILi4EE11AdamFunctorILi4EfN3c104HalfEEJfffff10adamMode_tfEEvlPViT_T0_DpT1_)
        /*00f8*/ 	.short	0x0380
        /*00fa*/ 	.short	0x0c18


	//----- nvinfo : EIATTR_SW_WAR
	.align		4
.L_449:
        /*00fc*/ 	.byte	0x04, 0x36
        /*00fe*/ 	.short	(.L_451 - .L_450)
.L_450:
        /*0100*/ 	.word	0x00000008
.L_451:


//--------------------- .nv.info._Z25multi_tensor_apply_kernelI18TensorListMetadataILi4EE11AdamFunctorILi4EffEJfffff10adamMode_tfEEvlPViT_T0_DpT1_ --------------------------
	.section	.nv.info._Z25multi_tensor_apply_kernelI18TensorListMetadataILi4EE11AdamFunctorILi4EffEJfffff10adamMode_tfEEvlPViT_T0_DpT1_,"",@"SHT_CUDA_INFO"
	.sectionflags	@""
	.align	4


	//----- nvinfo : EIATTR_CUDA_API_VERSION
	.align		4
        /*0000*/ 	.byte	0x04, 0x37
        /*0002*/ 	.short	(.L_453 - .L_452)
.L_452:
        /*0004*/ 	.word	0x00000082


	//----- nvinfo : EIATTR_KPARAM_INFO
	.align		4
.L_453:
        /*0008*/ 	.byte	0x04, 0x17
        /*000a*/ 	.short	(.L_455 - .L_454)
.L_454:
        /*000c*/ 	.word	0x00000000
        /*0010*/ 	.short	0x000a
        /*0012*/ 	.short	0x0c14
        /*0014*/ 	.byte	0x00, 0xf0, 0x11, 0x00


	//----- nvinfo : EIATTR_KPARAM_INFO
	.align		4
.L_455:
        /*0018*/ 	.byte	0x04, 0x17
        /*001a*/ 	.short	(.L_457 - .L_456)
.L_456:
        /*001c*/ 	.word	0x00000000
        /*0020*/ 	.short	0x0009
        /*0022*/ 	.short	0x0c10
        /*0024*/ 	.byte	0x00, 0xf0, 0x11, 0x00


	//----- nvinfo : EIATTR_KPARAM_INFO
	.align		4
.L_457:
        /*0028*/ 	.byte	0x04, 0x17
        /*002a*/ 	.short	(.L_459 - .L_458)
.L_458:
        /*002c*/ 	.word	0x00000000
        /*0030*/ 	.short	0x0008
        /*0032*/ 	.short	0x0c0c
        /*0034*/ 	.byte	0x00, 0xf0, 0x11, 0x00


	//----- nvinfo : EIATTR_KPARAM_INFO
	.align		4
.L_459:
        /*0038*/ 	.byte	0x04, 0x17
        /*003a*/ 	.short	(.L_461 - .L_460)
.L_460:
        /*003c*/ 	.word	0x00000000
        /*0040*/ 	.short	0x0007
        /*0042*/ 	.short	0x0c08
        /*0044*/ 	.byte	0x00, 0xf0, 0x11, 0x00


	//----- nvinfo : EIATTR_KPARAM_INFO
	.align		4
.L_461:
        /*0048*/ 	.byte	0x04, 0x17
        /*004a*/ 	.short	(.L_463 - .L_462)
.L_462:
        /*004c*/ 	.word	0x00000000
        /*0050*/ 	.short	0x0006
        /*0052*/ 	.short	0x0c04
        /*0054*/ 	.byte	0x00, 0xf0, 0x11, 0x00


	//----- nvinfo : EIATTR_KPARAM_INFO
	.align		4
.L_463:
        /*0058*/ 	.byte	0x04, 0x17
        /*005a*/ 	.short	(.L_465 - .L_464)
.L_464:
        /*005c*/ 	.word	0x00000000
        /*0060*/ 	.short	0x0005
        /*0062*/ 	.short	0x0c00
        /*0064*/ 	.byte	0x00, 0xf0, 0x11, 0x00


	//----- nvinfo : EIATTR_KPARAM_INFO
	.align		4
.L_465:
        /*0068*/ 	.byte	0x04, 0x17
        /*006a*/ 	.short	(.L_467 - .L_466)
.L_466:
        /*006c*/ 	.word	0x00000000
        /*0070*/ 	.short	0x0004
        /*0072*/ 	.short	0x0bfc
        /*0074*/ 	.byte	0x00, 0xf0, 0x11, 0x00


	//----- nvinfo : EIATTR_KPARAM_INFO
	.align		4
.L_467:
        /*0078*/ 	.byte	0x04, 0x17
        /*007a*/ 	.short	(.L_469 - .L_468)
.L_468:
        /*007c*/ 	.word	0x00000000
        /*0080*/ 	.short	0x0003
        /*0082*/ 	.short	0x0bf8
        /*0084*/ 	.byte	0x00, 0xf0, 0x05, 0x00


	//----- nvinfo : EIATTR_KPARAM_INFO
	.align		4
.L_469:
        /*0088*/ 	.byte	0x04, 0x17
        /*008a*/ 	.short	(.L_471 - .L_470)
.L_470:
        /*008c*/ 	.word	0x00000000
        /*0090*/ 	.short	0x0002
        /*0092*/ 	.short	0x0010
        /*0094*/ 	.byte	0x00, 0xf0, 0xa1, 0x2f


	//----- nvinfo : EIATTR_KPARAM_INFO
	.align		4
.L_471:
        /*0098*/ 	.byte	0x04, 0x17
        /*009a*/ 	.short	(.L_473 - .L_472)
.L_472:
        /*009c*/ 	.word	0x00000000
        /*00a0*/ 	.short	0x0001
        /*00a2*/ 	.short	0x0008
        /*00a4*/ 	.byte	0x00, 0xf5, 0x21, 0x00


	//----- nvinfo : EIATTR_KPARAM_INFO
	.align		4
.L_473:
        /*00a8*/ 	.byte	0x04, 0x17
        /*00aa*/ 	.short	(.L_475 - .L_474)
.L_474:
        /*00ac*/ 	.word	0x00000000
        /*00b0*/ 	.short	0x0000
        /*00b2*/ 	.short	0x0000
        /*00b4*/ 	.byte	0x00, 0xf0, 0x21, 0x00


	//----- nvinfo : EIATTR_SPARSE_MMA_MASK
	.align		4
.L_475:
        /*00b8*/ 	.byte	0x03, 0x50
        /*00ba*/ 	.short	0x0000


	//----- nvinfo : EIATTR_MAXREG_COUNT
	.align		4
        /*00bc*/ 	.byte	0x03, 0x1b
        /*00be*/ 	.short	0x00ff


	//----- nvinfo : EIATTR_MERCURY_ISA_VERSION
	.align		4
        /*00c0*/ 	.byte	0x03, 0x5f
        /*00c2*/ 	.short	0x0101


	//----- nvinfo : EIATTR_VRC_CTA_INIT_COUNT
	.align		4
        /*00c4*/ 	.byte	0x02, 0x4a
	.zero		1
	.zero		1


	//----- nvinfo : EIATTR_EXIT_INSTR_OFFSETS
	.align		4
        /*00c8*/ 	.byte	0x04, 0x1c
        /*00ca*/ 	.short	(.L_477 - .L_476)


	//   ....[0]....
.L_476:
        /*00cc*/ 	.word	0x00000280


	//   ....[1]....
        /*00d0*/ 	.word	0x00000f30


	//   ....[2]....
        /*00d4*/ 	.word	0x00001b80


	//   ....[3]....
        /*00d8*/ 	.word	0x00001be0


	//   ....[4]....
        /*00dc*/ 	.word	0x00002150


	//   ....[5]....
        /*00e0*/ 	.word	0x00002670


	//----- nvinfo : EIATTR_CRS_STACK_SIZE
	.align		4
.L_477:
        /*00e4*/ 	.byte	0x04, 0x1e
        /*00e6*/ 	.short	(.L_479 - .L_478)
.L_478:
        /*00e8*/ 	.word	0x00000000


	//----- nvinfo : EIATTR_CBANK_PARAM_SIZE
	.align		4
.L_479:
        /*00ec*/ 	.byte	0x03, 0x19
        /*00ee*/ 	.short	0x0c18


	//----- nvinfo : EIATTR_PARAM_CBANK
	.align		4
        /*00f0*/ 	.byte	0x04, 0x0a
        /*00f2*/ 	.short	(.L_481 - .L_480)
	.align		4
.L_480:
        /*00f4*/ 	.word	index@(.nv.constant0._Z25multi_tensor_apply_kernelI18TensorListMetadataILi4EE11AdamFunctorILi4EffEJfffff10adamMode_tfEEvlPViT_T0_DpT1_)
        /*00f8*/ 	.short	0x0380
        /*00fa*/ 	.short	0x0c18


	//----- nvinfo : EIATTR_SW_WAR
	.align		4
.L_481:
        /*00fc*/ 	.byte	0x04, 0x36
        /*00fe*/ 	.short	(.L_483 - .L_482)
.L_482:
        /*0100*/ 	.word	0x00000008
.L_483:


//--------------------- .nv.info._Z25multi_tensor_apply_kernelI18TensorListMetadataILi5EE11AdamFunctorILi5EfN3c104HalfEEJfffff10adamMode_tfEEvlPViT_T0_DpT1_ --------------------------
	.section	.nv.info._Z25multi_tensor_apply_kernelI18TensorListMetadataILi5EE11AdamFunctorILi5EfN3c104HalfEEJfffff10adamMode_tfEEvlPViT_T0_DpT1_,"",@"SHT_CUDA_INFO"
	.sectionflags	@""
	.align	4


	//----- nvinfo : EIATTR_CUDA_API_VERSION
	.align		4
        /*0000*/ 	.byte	0x04, 0x37
        /*0002*/ 	.short	(.L_485 - .L_484)
.L_484:
        /*0004*/ 	.word	0x00000082


	//----- nvinfo : EIATTR_KPARAM_INFO
	.align		4
.L_485:
        /*0008*/ 	.byte	0x04, 0x17
        /*000a*/ 	.short	(.L_487 - .L_486)
.L_486:
        /*000c*/ 	.word	0x00000000
        /*0010*/ 	.short	0x000a
        /*0012*/ 	.short	0x0c14
        /*0014*/ 	.byte	0x00, 0xf0, 0x11, 0x00


	//----- nvinfo : EIATTR_KPARAM_INFO
	.align		4
.L_487:
        /*0018*/ 	.byte	0x04, 0x17
        /*001a*/ 	.short	(.L_489 - .L_488)
.L_488:
        /*001c*/ 	.word	0x00000000
        /*0020*/ 	.short	0x0009
        /*0022*/ 	.short	0x0c10
        /*0024*/ 	.byte	0x00, 0xf0, 0x11, 0x00


	//----- nvinfo : EIATTR_KPARAM_INFO
	.align		4
.L_489:
        /*0028*/ 	.byte	0x04, 0x17
        /*002a*/ 	.short	(.L_491 - .L_490)
.L_490:
        /*002c*/ 	.word	0x00000000
        /*0030*/ 	.short	0x0008
        /*0032*/ 	.short	0x0c0c
        /*0034*/ 	.byte	0x00, 0xf0, 0x11, 0x00


	//----- nvinfo : EIATTR_KPARAM_INFO
	.align		4
.L_491:
        /*0038*/ 	.byte	0x04, 0x17
        /*003a*/ 	.short	(.L_493 - .L_492)
.L_492:
        /*003c*/ 	.word	0x00000000
        /*0040*/ 	.short	0x0007
        /*0042*/ 	.short	0x0c08
        /*0044*/ 	.byte	0x00, 0xf0, 0x11, 0x00


	//----- nvinfo : EIATTR_KPARAM_INFO
	.align		4
.L_493:
        /*0048*/ 	.byte	0x04, 0x17
        /*004a*/ 	.short	(.L_495 - .L_494)
.L_494:
        /*004c*/ 	.word	0x00000000
        /*0050*/ 	.short	0x0006
        /*0052*/ 	.short	0x0c04
        /*0054*/ 	.byte	0x00, 0xf0, 0x11, 0x00


	//----- nvinfo : EIATTR_KPARAM_INFO
	.align		4
.L_495:
        /*0058*/ 	.byte	0x04, 0x17
        /*005a*/ 	.short	(.L_497 - .L_496)
.L_496:
        /*005c*/ 	.word	0x00000000
        /*0060*/ 	.short	0x0005
        /*0062*/ 	.short	0x0c00
        /*0064*/ 	.byte	0x00, 0xf0, 0x11, 0x00


	//----- nvinfo : EIATTR_KPARAM_INFO
	.align		4
.L_497:
        /*0068*/ 	.byte	0x04, 0x17
        /*006a*/ 	.short	(.L_499 - .L_498)
.L_498:
        /*006c*/ 	.word	0x00000000
        /*0070*/ 	.short	0x0004
        /*0072*/ 	.short	0x0bfc
        /*0074*/ 	.byte	0x00, 0xf0, 0x11, 0x00


	//----- nvinfo : EIATTR_KPARAM_INFO
	.align		4
.L_499:
        /*0078*/ 	.byte	0x04, 0x17
        /*007a*/ 	.short	(.L_501 - .L_500)
.L_500:
        /*007c*/ 	.word	0x00000000
        /*0080*/ 	.short	0x0003
        /*0082*/ 	.short	0x0bf8
        /*0084*/ 	.byte	0x00, 0xf0, 0x05, 0x00


	//----- nvinfo : EIATTR_KPARAM_INFO
	.align		4
.L_501:
        /*0088*/ 	.byte	0x04, 0x17
        /*008a*/ 	.short	(.L_503 - .L_502)
.L_502:
        /*008c*/ 	.word	0x00000000
        /*0090*/ 	.short	0x0002
        /*0092*/ 	.short	0x0010
        /*0094*/ 	.byte	0x00, 0xf0, 0xa1, 0x2f


	//----- nvinfo : EIATTR_KPARAM_INFO
	.align		4
.L_503:
        /*0098*/ 	.byte	0x04, 0x17
        /*009a*/ 	.short	(.L_505 - .L_504)
.L_504:
        /*009c*/ 	.word	0x00000000
        /*00a0*/ 	.short	0x0001
        /*00a2*/ 	.short	0x0008
        /*00a4*/ 	.byte	0x00, 0xf5, 0x21, 0x00


	//----- nvinfo : EIATTR_KPARAM_INFO
	.align		4
.L_505:
        /*00a8*/ 	.byte	0x04, 0x17
        /*00aa*/ 	.short	(.L_507 - .L_506)
.L_506:
        /*00ac*/ 	.word	0x00000000
        /*00b0*/ 	.short	0x0000
        /*00b2*/ 	.short	0x0000
        /*00b4*/ 	.byte	0x00, 0xf0, 0x21, 0x00


	//----- nvinfo : EIATTR_SPARSE_MMA_MASK
	.align		4
.L_507:
        /*00b8*/ 	.byte	0x03, 0x50
        /*00ba*/ 	.short	0x0000


	//----- nvinfo : EIATTR_MAXREG_COUNT
	.align		4
        /*00bc*/ 	.byte	0x03, 0x1b
        /*00be*/ 	.short	0x00ff


	//----- nvinfo : EIATTR_MERCURY_ISA_VERSION
	.align		4
        /*00c0*/ 	.byte	0x03, 0x5f
        /*00c2*/ 	.short	0x0101


	//----- nvinfo : EIATTR_VRC_CTA_INIT_COUNT
	.align		4
        /*00c4*/ 	.byte	0x02, 0x4a
	.zero		1
	.zero		1


	//----- nvinfo : EIATTR_EXIT_INSTR_OFFSETS
	.align		4
        /*00c8*/ 	.byte	0x04, 0x1c
        /*00ca*/ 	.short	(.L_509 - .L_508)


	//   ....[0]....
.L_508:
        /*00cc*/ 	.word	0x000002d0


	//   ....[1]....
        /*00d0*/ 	.word	0x00001060


	//   ....[2]....
        /*00d4*/ 	.word	0x00001d90


	//   ....[3]....
        /*00d8*/ 	.word	0x00001df0


	//   ....[4]....
        /*00dc*/ 	.word	0x00002430


	//   ....[5]....
        /*00e0*/ 	.word	0x00002a20


	//----- nvinfo : EIATTR_CRS_STACK_SIZE
	.align		4
.L_509:
        /*00e4*/ 	.byte	0x04, 0x1e
        /*00e6*/ 	.short	(.L_511 - .L_510)
.L_510:
        /*00e8*/ 	.word	0x00000000


	//----- nvinfo : EIATTR_CBANK_PARAM_SIZE
	.align		4
.L_511:
        /*00ec*/ 	.byte	0x03, 0x19
        /*00ee*/ 	.short	0x0c18


	//----- nvinfo : EIATTR_PARAM_CBANK
	.align		4
        /*00f0*/ 	.byte	0x04, 0x0a
        /*00f2*/ 	.short	(.L_513 - .L_512)
	.align		4
.L_512:
        /*00f4*/ 	.word	index@(.nv.constant0._Z25multi_tensor_apply_kernelI18TensorListMetadataILi5EE11AdamFunctorILi5EfN3c104HalfEEJfffff10adamMode_tfEEvlPViT_T0_DpT1_)
        /*00f8*/ 	.short	0x0380
        /*00fa*/ 	.short	0x0c18


	//----- nvinfo : EIATTR_SW_WAR
	.align		4
.L_513:
        /*00fc*/ 	.byte	0x04, 0x36
        /*00fe*/ 	.short	(.L_515 - .L_514)
.L_514:
        /*0100*/ 	.word	0x00000008
.L_515:


//--------------------- .nv.info._Z25multi_tensor_apply_kernelI18TensorListMetadataILi5EE11AdamFunctorILi5EffEJfffff10adamMode_tfEEvlPViT_T0_DpT1_ --------------------------
	.section	.nv.info._Z25multi_tensor_apply_kernelI18TensorListMetadataILi5EE11AdamFunctorILi5EffEJfffff10adamMode_tfEEvlPViT_T0_DpT1_,"",@"SHT_CUDA_INFO"
	.sectionflags	@""
	.align	4


	//----- nvinfo : EIATTR_CUDA_API_VERSION
	.align		4
        /*0000*/ 	.byte	0x04, 0x37
        /*0002*/ 	.short	(.L_517 - .L_516)
.L_516:
        /*0004*/ 	.word	0x00000082


	//----- nvinfo : EIATTR_KPARAM_INFO
	.align		4
.L_517:
        /*0008*/ 	.byte	0x04, 0x17
        /*000a*/ 	.short	(.L_519 - .L_518)
.L_518:
        /*000c*/ 	.word	0x00000000
        /*0010*/ 	.short	0x000a
        /*0012*/ 	.short	0x0c14
        /*0014*/ 	.byte	0x00, 0xf0, 0x11, 0x00


	//----- nvinfo : EIATTR_KPARAM_INFO
	.align		4
.L_519:
        /*0018*/ 	.byte	0x04, 0x17
        /*001a*/ 	.short	(.L_521 - .L_520)
.L_520:
        /*001c*/ 	.word	0x00000000
        /*0020*/ 	.short	0x0009
        /*0022*/ 	.short	0x0c10
        /*0024*/ 	.byte	0x00, 0xf0, 0x11, 0x00


	//----- nvinfo : EIATTR_KPARAM_INFO
	.align		4
.L_521:
        /*0028*/ 	.byte	0x04, 0x17
        /*002a*/ 	.short	(.L_523 - .L_522)
.L_522:
        /*002c*/ 	.word	0x00000000
        /*0030*/ 	.short	0x0008
        /*0032*/ 	.short	0x0c0c
        /*0034*/ 	.byte	0x00, 0xf0, 0x11, 0x00


	//----- nvinfo : EIATTR_KPARAM_INFO
	.align		4
.L_523:
        /*0038*/ 	.byte	0x04, 0x17
        /*003a*/ 	.short	(.L_525 - .L_524)
.L_524:
        /*003c*/ 	.word	0x00000000
        /*0040*/ 	.short	0x0007
        /*0042*/ 	.short	0x0c08
        /*0044*/ 	.byte	0x00, 0xf0, 0x11, 0x00


	//----- nvinfo : EIATTR_KPARAM_INFO
	.align		4
.L_525:
        /*0048*/ 	.byte	0x04, 0x17
        /*004a*/ 	.short	(.L_527 - .L_526)
.L_526:
        /*004c*/ 	.word	0x00000000
        /*0050*/ 	.short	0x0006
        /*0052*/ 	.short	0x0c04
        /*0054*/ 	.byte	0x00, 0xf0, 0x11, 0x00


	//----- nvinfo : EIATTR_KPARAM_INFO
	.align		4
.L_527:
        /*0058*/ 	.byte	0x04, 0x17
        /*005a*/ 	.short	(.L_529 - .L_528)
.L_528:
        /*005c*/ 	.word	0x00000000
        /*0060*/ 	.short	0x0005
        /*0062*/ 	.short	0x0c00
        /*0064*/ 	.byte	0x00, 0xf0, 0x11, 0x00


	//----- nvinfo : EIATTR_KPARAM_INFO
	.align		4
.L_529:
        /*0068*/ 	.byte	0x04, 0x17
        /*006a*/ 	.short	(.L_531 - .L_530)
.L_530:
        /*006c*/ 	.word	0x00000000
        /*0070*/ 	.short	0x0004
        /*0072*/ 	.short	0x0bfc
        /*0074*/ 	.byte	0x00, 0xf0, 0x11, 0x00


	//----- nvinfo : EIATTR_KPARAM_INFO
	.align		4
.L_531:
        /*0078*/ 	.byte	0x04, 0x17
        /*007a*/ 	.short	(.L_533 - .L_532)
.L_532:
        /*007c*/ 	.word	0x00000000
        /*0080*/ 	.short	0x0003
        /*0082*/ 	.short	0x0bf8
        /*0084*/ 	.byte	0x00, 0xf0, 0x05, 0x00


	//----- nvinfo : EIATTR_KPARAM_INFO
	.align		4
.L_533:
        /*0088*/ 	.byte	0x04, 0x17
        /*008a*/ 	.short	(.L_535 - .L_534)
.L_534:
        /*008c*/ 	.word	0x00000000
        /*0090*/ 	.short	0x0002
        /*0092*/ 	.short	0x0010
        /*0094*/ 	.byte	0x00, 0xf0, 0xa1, 0x2f


	//----- nvinfo : EIATTR_KPARAM_INFO
	.align		4
.L_535:
        /*0098*/ 	.byte	0x04, 0x17
        /*009a*/ 	.short	(.L_537 - .L_536)
.L_536:
        /*009c*/ 	.word	0x00000000
        /*00a0*/ 	.short	0x0001
        /*00a2*/ 	.short	0x0008
        /*00a4*/ 	.byte	0x00, 0xf5, 0x21, 0x00


	//----- nvinfo : EIATTR_KPARAM_INFO
	.align		4
.L_537:
        /*00a8*/ 	.byte	0x04, 0x17
        /*00aa*/ 	.short	(.L_539 - .L_538)
.L_538:
        /*00ac*/ 	.word	0x00000000
        /*00b0*/ 	.short	0x0000
        /*00b2*/ 	.short	0x0000
        /*00b4*/ 	.byte	0x00, 0xf0, 0x21, 0x00


	//----- nvinfo : EIATTR_SPARSE_MMA_MASK
	.align		4
.L_539:
        /*00b8*/ 	.byte	0x03, 0x50
        /*00ba*/ 	.short	0x0000


	//----- nvinfo : EIATTR_MAXREG_COUNT
	.align		4
        /*00bc*/ 	.byte	0x03, 0x1b
        /*00be*/ 	.short	0x00ff


	//----- nvinfo : EIATTR_MERCURY_ISA_VERSION
	.align		4
        /*00c0*/ 	.byte	0x03, 0x5f
        /*00c2*/ 	.short	0x0101


	//----- nvinfo : EIATTR_VRC_CTA_INIT_COUNT
	.align		4
        /*00c4*/ 	.byte	0x02, 0x4a
	.zero		1
	.zero		1


	//----- nvinfo : EIATTR_EXIT_INSTR_OFFSETS
	.align		4
        /*00c8*/ 	.byte	0x04, 0x1c
        /*00ca*/ 	.short	(.L_541 - .L_540)


	//   ....[0]....
.L_540:
        /*00cc*/ 	.word	0x000002d0


	//   ....[1]....
        /*00d0*/ 	.word	0x00000fb0


	//   ....[2]....
        /*00d4*/ 	.word	0x00001c30


	//   ....[3]....
        /*00d8*/ 	.word	0x00001c90


	//   ....[4]....
        /*00dc*/ 	.word	0x000021f0


	//   ....[5]....
        /*00e0*/ 	.word	0x00002700


	//----- nvinfo : EIATTR_CRS_STACK_SIZE
	.align		4
.L_541:
        /*00e4*/ 	.byte	0x04, 0x1e
        /*00e6*/ 	.short	(.L_543 - .L_542)
.L_542:
        /*00e8*/ 	.word	0x00000000


	//----- nvinfo : EIATTR_CBANK_PARAM_SIZE
	.align		4
.L_543:
        /*00ec*/ 	.byte	0x03, 0x19
        /*00ee*/ 	.short	0x0c18


	//----- nvinfo : EIATTR_PARAM_CBANK
	.align		4
        /*00f0*/ 	.byte	0x04, 0x0a
        /*00f2*/ 	.short	(.L_545 - .L_544)
	.align		4
.L_544:
        /*00f4*/ 	.word	index@(.nv.constant0._Z25multi_tensor_apply_kernelI18TensorListMetadataILi5EE11AdamFunctorILi5EffEJfffff10adamMode_tfEEvlPViT_T0_DpT1_)
        /*00f8*/ 	.short	0x0380
        /*00fa*/ 	.short	0x0c18


	//----- nvinfo : EIATTR_SW_WAR
	.align		4
.L_545:
        /*00fc*/ 	.byte	0x04, 0x36
        /*00fe*/ 	.short	(.L_547 - .L_546)
.L_546:
        /*0100*/ 	.word	0x00000008
.L_547:


//--------------------- .nv.info._Z27maybe_adam_undo_cuda_kernelIddEvPViPT_S3_S3_PKT0_fffffm10adamMode_tf --------------------------
	.section	.nv.info._Z27maybe_adam_undo_cuda_kernelIddEvPViPT_S3_S3_PKT0_fffffm10adamMode_tf,"",@"SHT_CUDA_INFO"
	.sectionflags	@""
	.align	4


	//----- nvinfo : EIATTR_CUDA_API_VERSION
	.align		4
        /*0000*/ 	.byte	0x04, 0x37
        /*0002*/ 	.short	(.L_549 - .L_548)
.L_548:
        /*0004*/ 	.word	0x00000082


	//----- nvinfo : EIATTR_KPARAM_INFO
	.align		4
.L_549:
        /*0008*/ 	.byte	0x04, 0x17
        /*000a*/ 	.short	(.L_551 - .L_550)
.L_550:
        /*000c*/ 	.word	0x00000000
        /*0010*/ 	.short	0x000c
        /*0012*/ 	.short	0x004c
        /*0014*/ 	.byte	0x00, 0xf0, 0x11, 0x00


	//----- nvinfo : EIATTR_KPARAM_INFO
	.align		4
.L_551:
        /*0018*/ 	.byte	0x04, 0x17
        /*001a*/ 	.short	(.L_553 - .L_552)
.L_552:
        /*001c*/ 	.word	0x00000000
        /*0020*/ 	.short	0x000b
        /*0022*/ 	.short	0x0048
        /*0024*/ 	.byte	0x00, 0xf0, 0x11, 0x00


	//----- nvinfo : EIATTR_KPARAM_INFO
	.align		4
.L_553:
        /*0028*/ 	.byte	0x04, 0x17
        /*002a*/ 	.short	(.L_555 - .L_554)
.L_554:
        /*002c*/ 	.word	0x00000000
        /*0030*/ 	.short	0x000a
        /*0032*/ 	.short	0x0040
        /*0034*/ 	.byte	0x00, 0xf0, 0x21, 0x00


	//----- nvinfo : EIATTR_KPARAM_INFO
	.align		4
.L_555:
        /*0038*/ 	.byte	0x04, 0x17
        /*003a*/ 	.short	(.L_557 - .L_556)
.L_556:
        /*003c*/ 	.word	0x00000000
        /*0040*/ 	.short	0x0009
        /*0042*/ 	.short	0x0038
        /*0044*/ 	.byte	0x00, 0xf0, 0x11, 0x00


	//----- nvinfo : EIATTR_KPARAM_INFO
	.align		4
.L_557:
        /*0048*/ 	.byte	0x04, 0x17
        /*004a*/ 	.short	(.L_559 - .L_558)
.L_558:
        /*004c*/ 	.word	0x00000000
        /*0050*/ 	.short	0x0008
        /*0052*/ 	.short	0x0034
        /*0054*/ 	.byte	0x00, 0xf0, 0x11, 0x00


	//----- nvinfo : EIATTR_KPARAM_INFO
	.align		4
.L_559:
        /*0058*/ 	.byte	0x04, 0x17
        /*005a*/ 	.short	(.L_561 - .L_560)
.L_560:
        /*005c*/ 	.word	0x00000000
        /*0060*/ 	.short	0x0007
        /*0062*/ 	.short	0x0030
        /*0064*/ 	.byte	0x00, 0xf0, 0x11, 0x00


	//----- nvinfo : EIATTR_KPARAM_INFO
	.align		4
.L_561:
        /*0068*/ 	.byte	0x04, 0x17
        /*006a*/ 	.short	(.L_563 - .L_562)
.L_562:
        /*006c*/ 	.word	0x00000000
        /*0070*/ 	.short	0x0006
        /*0072*/ 	.short	0x002c
        /*0074*/ 	.byte	0x00, 0xf0, 0x11, 0x00


	//----- nvinfo : EIATTR_KPARAM_INFO
	.align		4
.L_563:
        /*0078*/ 	.byte	0x04, 0x17
        /*007a*/ 	.short	(.L_565 - .L_564)
.L_564:
        /*007c*/ 	.word	0x00000000
        /*0080*/ 	.short	0x0005
        /*0082*/ 	.short	0x0028
        /*0084*/ 	.byte	0x00, 0xf0, 0x11, 0x00


	//----- nvinfo : EIATTR_KPARAM_INFO
	.align		4
.L_565:
        /*0088*/ 	.byte	0x04, 0x17
        /*008a*/ 	.short	(.L_567 - .L_566)
.L_566:
        /*008c*/ 	.word	0x00000000
        /*0090*/ 	.short	0x0004
        /*0092*/ 	.short	0x0020
        /*0094*/ 	.byte	0x00, 0xf5, 0x21, 0x00


	//----- nvinfo : EIATTR_KPARAM_INFO
	.align		4
.L_567:
        /*0098*/ 	.byte	0x04, 0x17
        /*009a*/ 	.short	(.L_569 - .L_568)
.L_568:
        /*009c*/ 	.word	0x00000000
        /*00a0*/ 	.short	0x0003
        /*00a2*/ 	.short	0x0018
        /*00a4*/ 	.byte	0x00, 0xf5, 0x21, 0x00


	//----- nvinfo : EIATTR_KPARAM_INFO
	.align		4
.L_569:
        /*00a8*/ 	.byte	0x04, 0x17
        /*00aa*/ 	.short	(.L_571 - .L_570)
.L_570:
        /*00ac*/ 	.word	0x00000000
        /*00b0*/ 	.short	0x0002
        /*00b2*/ 	.short	0x0010
        /*00b4*/ 	.byte	0x00, 0xf5, 0x21, 0x00


	//----- nvinfo : EIATTR_KPARAM_INFO
	.align		4
.L_571:
        /*00b8*/ 	.byte	0x04, 0x17
        /*00ba*/ 	.short	(.L_573 - .L_572)
.L_572:
        /*00bc*/ 	.word	0x00000000
        /*00c0*/ 	.short	0x0001
        /*00c2*/ 	.short	0x0008
        /*00c4*/ 	.byte	0x00, 0xf5, 0x21, 0x00


	//----- nvinfo : EIATTR_KPARAM_INFO
	.align		4
.L_573:
        /*00c8*/ 	.byte	0x04, 0x17
        /*00ca*/ 	.short	(.L_575 - .L_574)
.L_574:
        /*00cc*/ 	.word	0x00000000
        /*00d0*/ 	.short	0x0000
        /*00d2*/ 	.short	0x0000
        /*00d4*/ 	.byte	0x00, 0xf5, 0x21, 0x00


	//----- nvinfo : EIATTR_SPARSE_MMA_MASK
	.align		4
.L_575:
        /*00d8*/ 	.byte	0x03, 0x50
        /*00da*/ 	.short	0x0000


	//----- nvinfo : EIATTR_MAXREG_COUNT
	.align		4
        /*00dc*/ 	.byte	0x03, 0x1b
        /*00de*/ 	.short	0x00ff


	//----- nvinfo : EIATTR_MERCURY_ISA_VERSION
	.align		4
        /*00e0*/ 	.byte	0x03, 0x5f
        /*00e2*/ 	.short	0x0101


	//----- nvinfo : EIATTR_VRC_CTA_INIT_COUNT
	.align		4
        /*00e4*/ 	.byte	0x02, 0x4a
	.zero		1
	.zero		1


	//----- nvinfo : EIATTR_EXIT_INSTR_OFFSETS
	.align		4
        /*00e8*/ 	.byte	0x04, 0x1c
        /*00ea*/ 	.short	(.L_577 - .L_576)


	//   ....[0]....
.L_576:
        /*00ec*/ 	.word	0x00000090


	//   ....[1]....
        /*00f0*/ 	.word	0x000000d0


	//   ....[2]....
        /*00f4*/ 	.word	0x000010a0


	//   ....[3]....
        /*00f8*/ 	.word	0x00001de0


	//----- nvinfo : EIATTR_CRS_STACK_SIZE
	.align		4
.L_577:
        /*00fc*/ 	.byte	0x04, 0x1e
        /*00fe*/ 	.short	(.L_579 - .L_578)
.L_578:
        /*0100*/ 	.word	0x00000000


	//----- nvinfo : EIATTR_CBANK_PARAM_SIZE
	.align		4
.L_579:
        /*0104*/ 	.byte	0x03, 0x19
        /*0106*/ 	.short	0x0050


	//----- nvinfo : EIATTR_PARAM_CBANK
	.align		4
        /*0108*/ 	.byte	0x04, 0x0a
        /*010a*/ 	.short	(.L_581 - .L_580)
	.align		4
.L_580:
        /*010c*/ 	.word	index@(.nv.constant0._Z27maybe_adam_undo_cuda_kernelIddEvPViPT_S3_S3_PKT0_fffffm10adamMode_tf)
        /*0110*/ 	.short	0x0380
        /*0112*/ 	.short	0x0050


	//----- nvinfo : EIATTR_SW_WAR
	.align		4
.L_581:
        /*0114*/ 	.byte	0x04, 0x36
        /*0116*/ 	.short	(.L_583 - .L_582)
.L_582:
        /*0118*/ 	.word	0x00000008
.L_583:


//--------------------- .nv.info._Z27maybe_adam_undo_cuda_kernelIfN3c104HalfEEvPViPT_S5_S5_PKT0_fffffm10adamMode_tf --------------------------
	.section	.nv.info._Z27maybe_adam_undo_cuda_kernelIfN3c104HalfEEvPViPT_S5_S5_PKT0_fffffm10adamMode_tf,"",@"SHT_CUDA_INFO"
	.sectionflags	@""
	.align	4


	//----- nvinfo : EIATTR_CUDA_API_VERSION
	.align		4
        /*0000*/ 	.byte	0x04, 0x37
        /*0002*/ 	.short	(.L_585 - .L_584)
.L_584:
        /*0004*/ 	.word	0x00000082


	//----- nvinfo : EIATTR_KPARAM_INFO
	.align		4
.L_585:
        /*0008*/ 	.byte	0x04, 0x17
        /*000a*/ 	.short	(.L_587 - .L_586)
.L_586:
        /*000c*/ 	.word	0x00000000
        /*0010*/ 	.short	0x000c
        /*0012*/ 	.short	0x004c
        /*0014*/ 	.byte	0x00, 0xf0, 0x11, 0x00


	//----- nvinfo : EIATTR_KPARAM_INFO
	.align		4
.L_587:
        /*0018*/ 	.byte	0x04, 0x17
        /*001a*/ 	.short	(.L_589 - .L_588)
.L_588:
        /*001c*/ 	.word	0x00000000
        /*0020*/ 	.short	0x000b
        /*0022*/ 	.short	0x0048
        /*0024*/ 	.byte	0x00, 0xf0, 0x11, 0x00


	//----- nvinfo : EIATTR_KPARAM_INFO
	.align		4
.L_589:
        /*0028*/ 	.byte	0x04, 0x17
        /*002a*/ 	.short	(.L_591 - .L_590)
.L_590:
        /*002c*/ 	.word	0x00000000
        /*0030*/ 	.short	0x000a
        /*0032*/ 	.short	0x0040
        /*0034*/ 	.byte	0x00, 0xf0, 0x21, 0x00


	//----- nvinfo : EIATTR_KPARAM_INFO
	.align		4
.L_591:
        /*0038*/ 	.byte	0x04, 0x17
        /*003a*/ 	.short	(.L_593 - .L_592)
.L_592:
        /*003c*/ 	.word	0x00000000
        /*0040*/ 	.short	0x0009
        /*0042*/ 	.short	0x0038
        /*0044*/ 	.byte	0x00, 0xf0, 0x11, 0x00


	//----- nvinfo : EIATTR_KPARAM_INFO
	.align		4
.L_593:
        /*0048*/ 	.byte	0x04, 0x17
        /*004a*/ 	.short	(.L_595 - .L_594)
.L_594:
        /*004c*/ 	.word	0x00000000
        /*0050*/ 	.short	0x0008
        /*0052*/ 	.short	0x0034
        /*0054*/ 	.byte	0x00, 0xf0, 0x11, 0x00


	//----- nvinfo : EIATTR_KPARAM_INFO
	.align		4
.L_595:
        /*0058*/ 	.byte	0x04, 0x17
        /*005a*/ 	.short	(.L_597 - .L_596)
.L_596:
        /*005c*/ 	.word	0x00000000
        /*0060*/ 	.short	0x0007
        /*0062*/ 	.short	0x0030
        /*0064*/ 	.byte	0x00, 0xf0, 0x11, 0x00


	//----- nvinfo : EIATTR_KPARAM_INFO
	.align		4
.L_597:
        /*0068*/ 	.byte	0x04, 0x17
        /*006a*/ 	.short	(.L_599 - .L_598)
.L_598:
        /*006c*/ 	.word	0x00000000
        /*0070*/ 	.short	0x0006
        /*0072*/ 	.short	0x002c
        /*0074*/ 	.byte	0x00, 0xf0, 0x11, 0x00


	//----- nvinfo : EIATTR_KPARAM_INFO
	.align		4
.L_599:
        /*0078*/ 	.byte	0x04, 0x17
        /*007a*/ 	.short	(.L_601 - .L_600)
.L_600:
        /*007c*/ 	.word	0x00000000
        /*0080*/ 	.short	0x0005
        /*0082*/ 	.short	0x0028
        /*0084*/ 	.byte	0x00, 0xf0, 0x11, 0x00


	//----- nvinfo : EIATTR_KPARAM_INFO
	.align		4
.L_601:
        /*0088*/ 	.byte	0x04, 0x17
        /*008a*/ 	.short	(.L_603 - .L_602)
.L_602:
        /*008c*/ 	.word	0x00000000
        /*0090*/ 	.short	0x0004
        /*0092*/ 	.short	0x0020
        /*0094*/ 	.byte	0x00, 0xf5, 0x21, 0x00


	//----- nvinfo : EIATTR_KPARAM_INFO
	.align		4
.L_603:
        /*0098*/ 	.byte	0x04, 0x17
        /*009a*/ 	.short	(.L_605 - .L_604)
.L_604:
        /*009c*/ 	.word	0x00000000
        /*00a0*/ 	.short	0x0003
        /*00a2*/ 	.short	0x0018
        /*00a4*/ 	.byte	0x00, 0xf5, 0x21, 0x00


	//----- nvinfo : EIATTR_KPARAM_INFO
	.align		4
.L_605:
        /*00a8*/ 	.byte	0x04, 0x17
        /*00aa*/ 	.short	(.L_607 - .L_606)
.L_606:
        /*00ac*/ 	.word	0x00000000
        /*00b0*/ 	.short	0x0002
        /*00b2*/ 	.short	0x0010
        /*00b4*/ 	.byte	0x00, 0xf5, 0x21, 0x00


	//----- nvinfo : EIATTR_KPARAM_INFO
	.align		4
.L_607:
        /*00b8*/ 	.byte	0x04, 0x17
        /*00ba*/ 	.short	(.L_609 - .L_608)
.L_608:
        /*00bc*/ 	.word	0x00000000
        /*00c0*/ 	.short	0x0001
        /*00c2*/ 	.short	0x0008
        /*00c4*/ 	.byte	0x00, 0xf5, 0x21, 0x00


	//----- nvinfo : EIATTR_KPARAM_INFO
	.align		4
.L_609:
        /*00c8*/ 	.byte	0x04, 0x17
        /*00ca*/ 	.short	(.L_611 - .L_610)
.L_610:
        /*00cc*/ 	.word	0x00000000
        /*00d0*/ 	.short	0x0000
        /*00d2*/ 	.short	0x0000
        /*00d4*/ 	.byte	0x00, 0xf5, 0x21, 0x00


	//----- nvinfo : EIATTR_SPARSE_MMA_MASK
	.align		4
.L_611:
        /*00d8*/ 	.byte	0x03, 0x50
        /*00da*/ 	.short	0x0000


	//----- nvinfo : EIATTR_MAXREG_COUNT
	.align		4
        /*00dc*/ 	.byte	0x03, 0x1b
        /*00de*/ 	.short	0x00ff


	//----- nvinfo : EIATTR_MERCURY_ISA_VERSION
	.align		4
        /*00e0*/ 	.byte	0x03, 0x5f
        /*00e2*/ 	.short	0x0101


	//----- nvinfo : EIATTR_VRC_CTA_INIT_COUNT
	.align		4
        /*00e4*/ 	.byte	0x02, 0x4a
	.zero		1
	.zero		1


	//----- nvinfo : EIATTR_EXIT_INSTR_OFFSETS
	.align		4
        /*00e8*/ 	.byte	0x04, 0x1c
        /*00ea*/ 	.short	(.L_613 - .L_612)


	//   ....[0]....
.L_612:
        /*00ec*/ 	.word	0x00000090


	//   ....[1]....
        /*00f0*/ 	.word	0x000000d0


	//   ....[2]....
        /*00f4*/ 	.word	0x00000650


	//   ....[3]....
        /*00f8*/ 	.word	0x00000ae0


	//----- nvinfo : EIATTR_CRS_STACK_SIZE
	.align		4
.L_613:
        /*00fc*/ 	.byte	0x04, 0x1e
        /*00fe*/ 	.short	(.L_615 - .L_614)
.L_614:
        /*0100*/ 	.word	0x00000000


	//----- nvinfo : EIATTR_CBANK_PARAM_SIZE
	.align		4
.L_615:
        /*0104*/ 	.byte	0x03, 0x19
        /*0106*/ 	.short	0x0050


	//----- nvinfo : EIATTR_PARAM_CBANK
	.align		4
        /*0108*/ 	.byte	0x04, 0x0a
        /*010a*/ 	.short	(.L_617 - .L_616)
	.align		4
.L_616:
        /*010c*/ 	.word	index@(.nv.constant0._Z27maybe_adam_undo_cuda_kernelIfN3c104HalfEEvPViPT_S5_S5_PKT0_fffffm10adamMode_tf)
        /*0110*/ 	.short	0x0380
        /*0112*/ 	.short	0x0050


	//----- nvinfo : EIATTR_SW_WAR
	.align		4
.L_617:
        /*0114*/ 	.byte	0x04, 0x36
        /*0116*/ 	.short	(.L_619 - .L_618)
.L_618:
        /*0118*/ 	.word	0x00000008
.L_619:


//--------------------- .nv.info._Z27maybe_adam_undo_cuda_kernelIffEvPViPT_S3_S3_PKT0_fffffm10adamMode_tf --------------------------
	.section	.nv.info._Z27maybe_adam_undo_cuda_kernelIffEvPViPT_S3_S3_PKT0_fffffm10adamMode_tf,"",@"SHT_CUDA_INFO"
	.sectionflags	@""
	.align	4


	//----- nvinfo : EIATTR_CUDA_API_VERSION
	.align		4
        /*0000*/ 	.byte	0x04, 0x37
        /*0002*/ 	.short	(.L_621 - .L_620)
.L_620:
        /*0004*/ 	.word	0x00000082


	//----- nvinfo : EIATTR_KPARAM_INFO
	.align		4
.L_621:
        /*0008*/ 	.byte	0x04, 0x17
        /*000a*/ 	.short	(.L_623 - .L_622)
.L_622:
        /*000c*/ 	.word	0x00000000
        /*0010*/ 	.short	0x000c
        /*0012*/ 	.short	0x004c
        /*0014*/ 	.byte	0x00, 0xf0, 0x11, 0x00


	//----- nvinfo : EIATTR_KPARAM_INFO
	.align		4
.L_623:
        /*0018*/ 	.byte	0x04, 0x17
        /*001a*/ 	.short	(.L_625 - .L_624)
.L_624:
        /*001c*/ 	.word	0x00000000
        /*0020*/ 	.short	0x000b
        /*0022*/ 	.short	0x0048
        /*0024*/ 	.byte	0x00, 0xf0, 0x11, 0x00


	//----- nvinfo : EIATTR_KPARAM_INFO
	.align		4
.L_625:
        /*0028*/ 	.byte	0x04, 0x17
        /*002a*/ 	.short	(.L_627 - .L_626)
.L_626:
        /*002c*/ 	.word	0x00000000
        /*0030*/ 	.short	0x000a
        /*0032*/ 	.short	0x0040
        /*0034*/ 	.byte	0x00, 0xf0, 0x21, 0x00


	//----- nvinfo : EIATTR_KPARAM_INFO
	.align		4
.L_627:
        /*0038*/ 	.byte	0x04, 0x17
        /*003a*/ 	.short	(.L_629 - .L_628)
.L_628:
        /*003c*/ 	.word	0x00000000
        /*0040*/ 	.short	0x0009
        /*0042*/ 	.short	0x0038
        /*0044*/ 	.byte	0x00, 0xf0, 0x11, 0x00


	//----- nvinfo : EIATTR_KPARAM_INFO
	.align		4
.L_629:
        /*0048*/ 	.byte	0x04, 0x17
        /*004a*/ 	.short	(.L_631 - .L_630)
.L_630:
        /*004c*/ 	.word	0x00000000
        /*0050*/ 	.short	0x0008
        /*0052*/ 	.short	0x0034
        /*0054*/ 	.byte	0x00, 0xf0, 0x11, 0x00


	//----- nvinfo : EIATTR_KPARAM_INFO
	.align		4
.L_631:
        /*0058*/ 	.byte	0x04, 0x17
        /*005a*/ 	.short	(.L_633 - .L_632)
.L_632:
        /*005c*/ 	.word	0x00000000
        /*0060*/ 	.short	0x0007
        /*0062*/ 	.short	0x0030
        /*0064*/ 	.byte	0x00, 0xf0, 0x11, 0x00


	//----- nvinfo : EIATTR_KPARAM_INFO
	.align		4
.L_633:
        /*0068*/ 	.byte	0x04, 0x17
        /*006a*/ 	.short	(.L_635 - .L_634)
.L_634:
        /*006c*/ 	.word	0x00000000
        /*0070*/ 	.short	0x0006
        /*0072*/ 	.short	0x002c
        /*0074*/ 	.byte	0x00, 0xf0, 0x11, 0x00


	//----- nvinfo : EIATTR_KPARAM_INFO
	.align		4
.L_635:
        /*0078*/ 	.byte	0x04, 0x17
        /*007a*/ 	.short	(.L_637 - .L_636)
.L_636:
        /*007c*/ 	.word	0x00000000
        /*0080*/ 	.short	0x0005
        /*0082*/ 	.short	0x0028
        /*0084*/ 	.byte	0x00, 0xf0, 0x11, 0x00


	//----- nvinfo : EIATTR_KPARAM_INFO
	.align		4
.L_637:
        /*0088*/ 	.byte	0x04, 0x17
        /*008a*/ 	.short	(.L_639 - .L_638)
.L_638:
        /*008c*/ 	.word	0x00000000
        /*0090*/ 	.short	0x0004
        /*0092*/ 	.short	0x0020
        /*0094*/ 	.byte	0x00, 0xf5, 0x21, 0x00


	//----- nvinfo : EIATTR_KPARAM_INFO
	.align		4
.L_639:
        /*0098*/ 	.byte	0x04, 0x17
        /*009a*/ 	.short	(.L_641 - .L_640)
.L_640:
        /*009c*/ 	.word	0x00000000
        /*00a0*/ 	.short	0x0003
        /*00a2*/ 	.short	0x0018
        /*00a4*/ 	.byte	0x00, 0xf5, 0x21, 0x00


	//----- nvinfo : EIATTR_KPARAM_INFO
	.align		4
.L_641:
        /*00a8*/ 	.byte	0x04, 0x17
        /*00aa*/ 	.short	(.L_643 - .L_642)
.L_642:
        /*00ac*/ 	.word	0x00000000
        /*00b0*/ 	.short	0x0002
        /*00b2*/ 	.short	0x0010
        /*00b4*/ 	.byte	0x00, 0xf5, 0x21, 0x00


	//----- nvinfo : EIATTR_KPARAM_INFO
	.align		4
.L_643:
        /*00b8*/ 	.byte	0x04, 0x17
        /*00ba*/ 	.short	(.L_645 - .L_644)
.L_644:
        /*00bc*/ 	.word	0x00000000
        /*00c0*/ 	.short	0x0001
        /*00c2*/ 	.short	0x0008
        /*00c4*/ 	.byte	0x00, 0xf5, 0x21, 0x00


	//----- nvinfo : EIATTR_KPARAM_INFO
	.align		4
.L_645:
        /*00c8*/ 	.byte	0x04, 0x17
        /*00ca*/ 	.short	(.L_647 - .L_646)
.L_646:
        /*00cc*/ 	.word	0x00000000
        /*00d0*/ 	.short	0x0000
        /*00d2*/ 	.short	0x0000
        /*00d4*/ 	.byte	0x00, 0xf5, 0x21, 0x00


	//----- nvinfo : EIATTR_SPARSE_MMA_MASK
	.align		4
.L_647:
        /*00d8*/ 	.byte	0x03, 0x50
        /*00da*/ 	.short	0x0000


	//----- nvinfo : EIATTR_MAXREG_COUNT
	.align		4
        /*00dc*/ 	.byte	0x03, 0x1b
        /*00de*/ 	.short	0x00ff


	//----- nvinfo : EIATTR_MERCURY_ISA_VERSION
	.align		4
        /*00e0*/ 	.byte	0x03, 0x5f
        /*00e2*/ 	.short	0x0101


	//----- nvinfo : EIATTR_VRC_CTA_INIT_COUNT
	.align		4
        /*00e4*/ 	.byte	0x02, 0x4a
	.zero		1
	.zero		1


	//----- nvinfo : EIATTR_EXIT_INSTR_OFFSETS
	.align		4
        /*00e8*/ 	.byte	0x04, 0x1c
        /*00ea*/ 	.short	(.L_649 - .L_648)


	//   ....[0]....
.L_648:
        /*00ec*/ 	.word	0x00000090


	//   ....[1]....
        /*00f0*/ 	.word	0x000000d0


	//   ....[2]....
        /*00f4*/ 	.word	0x00000640


	//   ....[3]....
        /*00f8*/ 	.word	0x00000ac0


	//----- nvinfo : EIATTR_CRS_STACK_SIZE
	.align		4
.L_649:
        /*00fc*/ 	.byte	0x04, 0x1e
        /*00fe*/ 	.short	(.L_651 - .L_650)
.L_650:
        /*0100*/ 	.word	0x00000000


	//----- nvinfo : EIATTR_CBANK_PARAM_SIZE
	.align		4
.L_651:
        /*0104*/ 	.byte	0x03, 0x19
        /*0106*/ 	.short	0x0050


	//----- nvinfo : EIATTR_PARAM_CBANK
	.align		4
        /*0108*/ 	.byte	0x04, 0x0a
        /*010a*/ 	.short	(.L_653 - .L_652)
	.align		4
.L_652:
        /*010c*/ 	.word	index@(.nv.constant0._Z27maybe_adam_undo_cuda_kernelIffEvPViPT_S3_S3_PKT0_fffffm10adamMode_tf)
        /*0110*/ 	.short	0x0380
        /*0112*/ 	.short	0x0050


	//----- nvinfo : EIATTR_SW_WAR
	.align		4
.L_653:
        /*0114*/ 	.byte	0x04, 0x36
        /*0116*/ 	.short	(.L_655 - .L_654)
.L_654:
        /*0118*/ 	.word	0x00000008
.L_655:


//--------------------- .nv.info._Z27reversible_adam_cuda_kernelIdddEvPT_PT1_S1_S1_PKT0_fffffm10adamMode_tf --------------------------
	.section	.nv.info._Z27reversible_adam_cuda_kernelIdddEvPT_PT1_S1_S1_PKT0_fffffm10adamMode_tf,"",@"SHT_CUDA_INFO"
	.sectionflags	@""
	.align	4


	//----- nvinfo : EIATTR_CUDA_API_VERSION
	.align		4
        /*0000*/ 	.byte	0x04, 0x37
        /*0002*/ 	.short	(.L_657 - .L_656)
.L_656:
        /*0004*/ 	.word	0x00000082


	//----- nvinfo : EIATTR_KPARAM_INFO
	.align		4
.L_657:
        /*0008*/ 	.byte	0x04, 0x17
        /*000a*/ 	.short	(.L_659 - .L_658)
.L_658:
        /*000c*/ 	.word	0x00000000
        /*0010*/ 	.short	0x000c
        /*0012*/ 	.short	0x004c
        /*0014*/ 	.byte	0x00, 0xf0, 0x11, 0x00


	//----- nvinfo : EIATTR_KPARAM_INFO
	.align		4
.L_659:
        /*0018*/ 	.byte	0x04, 0x17
        /*001a*/ 	.short	(.L_661 - .L_660)
.L_660:
        /*001c*/ 	.word	0x00000000
        /*0020*/ 	.short	0x000b
        /*0022*/ 	.short	0x0048
        /*0024*/ 	.byte	0x00, 0xf0, 0x11, 0x00


	//----- nvinfo : EIATTR_KPARAM_INFO
	.align		4
.L_661:
        /*0028*/ 	.byte	0x04, 0x17
        /*002a*/ 	.short	(.L_663 - .L_662)
.L_662:
        /*002c*/ 	.word	0x00000000
        /*0030*/ 	.short	0x000a
        /*0032*/ 	.short	0x0040
        /*0034*/ 	.byte	0x00, 0xf0, 0x21, 0x00


	//----- nvinfo : EIATTR_KPARAM_INFO
	.align		4
.L_663:
        /*0038*/ 	.byte	0x04, 0x17
        /*003a*/ 	.short	(.L_665 - .L_664)
.L_664:
        /*003c*/ 	.word	0x00000000
        /*0040*/ 	.short	0x0009
        /*0042*/ 	.short	0x0038
        /*0044*/ 	.byte	0x00, 0xf0, 0x11, 0x00


	//----- nvinfo : EIATTR_KPARAM_INFO
	.align		4
.L_665:
        /*0048*/ 	.byte	0x04, 0x17
        /*004a*/ 	.short	(.L_667 - .L_666)
.L_666:
        /*004c*/ 	.word	0x00000000
        /*0050*/ 	.short	0x0008
        /*0052*/ 	.short	0x0034
        /*0054*/ 	.byte	0x00, 0xf0, 0x11, 0x00


	//----- nvinfo : EIATTR_KPARAM_INFO
	.align		4
.L_667:
        /*0058*/ 	.byte	0x04, 0x17
        /*005a*/ 	.short	(.L_669 - .L_668)
.L_668:
        /*005c*/ 	.word	0x00000000
        /*0060*/ 	.short	0x0007
        /*0062*/ 	.short	0x0030
        /*0064*/ 	.byte	0x00, 0xf0, 0x11, 0x00


	//----- nvinfo : EIATTR_KPARAM_INFO
	.align		4
.L_669:
        /*0068*/ 	.byte	0x04, 0x17
        /*006a*/ 	.short	(.L_671 - .L_670)
.L_670:
        /*006c*/ 	.word	0x00000000
        /*0070*/ 	.short	0x0006
        /*0072*/ 	.short	0x002c
        /*0074*/ 	.byte	0x00, 0xf0, 0x11, 0x00


	//----- nvinfo : EIATTR_KPARAM_INFO
	.align		4
.L_671:
        /*0078*/ 	.byte	0x04, 0x17
        /*007a*/ 	.short	(.L_673 - .L_672)
.L_672:
        /*007c*/ 	.word	0x00000000
        /*0080*/ 	.short	0x0005
        /*0082*/ 	.short	0x0028
        /*0084*/ 	.byte	0x00, 0xf0, 0x11, 0x00


	//----- nvinfo : EIATTR_KPARAM_INFO
	.align		4
.L_673:
        /*0088*/ 	.byte	0x04, 0x17
        /*008a*/ 	.short	(.L_675 - .L_674)
.L_674:
        /*008c*/ 	.word	0x00000000
        /*0090*/ 	.short	0x0004
        /*0092*/ 	.short	0x0020
        /*0094*/ 	.byte	0x00, 0xf5, 0x21, 0x00


	//----- nvinfo : EIATTR_KPARAM_INFO
	.align		4
.L_675:
        /*0098*/ 	.byte	0x04, 0x17
        /*009a*/ 	.short	(.L_677 - .L_676)
.L_676:
        /*009c*/ 	.word	0x00000000
        /*00a0*/ 	.short	0x0003
        /*00a2*/ 	.short	0x0018
        /*00a4*/ 	.byte	0x00, 0xf5, 0x21, 0x00


	//----- nvinfo : EIATTR_KPARAM_INFO
	.align		4
.L_677:
        /*00a8*/ 	.byte	0x04, 0x17
        /*00aa*/ 	.short	(.L_679 - .L_678)
.L_678:
        /*00ac*/ 	.word	0x00000000
        /*00b0*/ 	.short	0x0002
        /*00b2*/ 	.short	0x0010
        /*00b4*/ 	.byte	0x00, 0xf5, 0x21, 0x00


	//----- nvinfo : EIATTR_KPARAM_INFO
	.align		4
.L_679:
        /*00b8*/ 	.byte	0x04, 0x17
        /*00ba*/ 	.short	(.L_681 - .L_680)
.L_680:
        /*00bc*/ 	.word	0x00000000
        /*00c0*/ 	.short	0x0001
        /*00c2*/ 	.short	0x0008
        /*00c4*/ 	.byte	0x00, 0xf5, 0x21, 0x00


	//----- nvinfo : EIATTR_KPARAM_INFO
	.align		4
.L_681:
        /*00c8*/ 	.byte	0x04, 0x17
        /*00ca*/ 	.short	(.L_683 - .L_682)
.L_682:
        /*00cc*/ 	.word	0x00000000
        /*00d0*/ 	.short	0x0000
        /*00d2*/ 	.short	0x0000
        /*00d4*/ 	.byte	0x00, 0xf5, 0x21, 0x00


	//----- nvinfo : EIATTR_SPARSE_MMA_MASK
	.align		4
.L_683:
        /*00d8*/ 	.byte	0x03, 0x50
        /*00da*/ 	.short	0x0000


	//----- nvinfo : EIATTR_MAXREG_COUNT
	.align		4
        /*00dc*/ 	.byte	0x03, 0x1b
        /*00de*/ 	.short	0x00ff


	//----- nvinfo : EIATTR_NUM_BARRIERS
	.align		4
        /*00e0*/ 	.byte	0x02, 0x4c
        /*00e2*/ 	.byte	0x01
	.zero		1


	//----- nvinfo : EIATTR_MERCURY_ISA_VERSION
	.align		4
        /*00e4*/ 	.byte	0x03, 0x5f
        /*00e6*/ 	.short	0x0101


	//----- nvinfo : EIATTR_VRC_CTA_INIT_COUNT
	.align		4
        /*00e8*/ 	.byte	0x02, 0x4a
	.zero		1
	.zero		1


	//----- nvinfo : EIATTR_EXIT_INSTR_OFFSETS
	.align		4
        /*00ec*/ 	.byte	0x04, 0x1c
        /*00ee*/ 	.short	(.L_685 - .L_684)


	//   ....[0]....
.L_684:
        /*00f0*/ 	.word	0x000074a0


	//   ....[1]....
        /*00f4*/ 	.word	0x000074c0


	//   ....[2]....
        /*00f8*/ 	.word	0x00007510


	//----- nvinfo : EIATTR_CRS_STACK_SIZE
	.align		4
.L_685:
        /*00fc*/ 	.byte	0x04, 0x1e
        /*00fe*/ 	.short	(.L_687 - .L_686)
.L_686:
        /*0100*/ 	.word	0x00000000


	//----- nvinfo : EIATTR_CBANK_PARAM_SIZE
	.align		4
.L_687:
        /*0104*/ 	.byte	0x03, 0x19
        /*0106*/ 	.short	0x0050


	//----- nvinfo : EIATTR_PARAM_CBANK
	.align		4
        /*0108*/ 	.byte	0x04, 0x0a
        /*010a*/ 	.short	(.L_689 - .L_688)
	.align		4
.L_688:
        /*010c*/ 	.word	index@(.nv.constant0._Z27reversible_adam_cuda_kernelIdddEvPT_PT1_S1_S1_PKT0_fffffm10adamMode_tf)
        /*0110*/ 	.short	0x0380
        /*0112*/ 	.short	0x0050


	//----- nvinfo : EIATTR_SW_WAR
	.align		4
.L_689:
        /*0114*/ 	.byte	0x04, 0x36
        /*0116*/ 	.short	(.L_691 - .L_690)
.L_690:
        /*0118*/ 	.word	0x00000008
.L_691:


//--------------------- .nv.info._Z27reversible_adam_cuda_kernelIfN3c104HalfEhEvPT_PT1_S3_S3_PKT0_fffffm10adamMode_tf --------------------------
	.section	.nv.info._Z27reversible_adam_cuda_kernelIfN3c104HalfEhEvPT_PT1_S3_S3_PKT0_fffffm10adamMode_tf,"",@"SHT_CUDA_INFO"
	.sectionflags	@""
	.align	4


	//----- nvinfo : EIATTR_CUDA_API_VERSION
	.align		4
        /*0000*/ 	.byte	0x04, 0x37
        /*0002*/ 	.short	(.L_693 - .L_692)
.L_692:
        /*0004*/ 	.word	0x00000082


	//----- nvinfo : EIATTR_KPARAM_INFO
	.align		4
.L_693:
        /*0008*/ 	.byte	0x04, 0x17
        /*000a*/ 	.short	(.L_695 - .L_694)
.L_694:
        /*000c*/ 	.word	0x00000000
        /*0010*/ 	.short	0x000c
        /*0012*/ 	.short	0x004c
        /*0014*/ 	.byte	0x00, 0xf0, 0x11, 0x00


	//----- nvinfo : EIATTR_KPARAM_INFO
	.align		4
.L_695:
        /*0018*/ 	.byte	0x04, 0x17
        /*001a*/ 	.short	(.L_697 - .L_696)
.L_696:
        /*001c*/ 	.word	0x00000000
        /*0020*/ 	.short	0x000b
        /*0022*/ 	.short	0x0048
        /*0024*/ 	.byte	0x00, 0xf0, 0x11, 0x00


	//----- nvinfo : EIATTR_KPARAM_INFO
	.align		4
.L_697:
        /*0028*/ 	.byte	0x04, 0x17
        /*002a*/ 	.short	(.L_699 - .L_698)
.L_698:
        /*002c*/ 	.word	0x00000000
        /*0030*/ 	.short	0x000a
        /*0032*/ 	.short	0x0040
        /*0034*/ 	.byte	0x00, 0xf0, 0x21, 0x00


	//----- nvinfo : EIATTR_KPARAM_INFO
	.align		4
.L_699:
        /*0038*/ 	.byte	0x04, 0x17
        /*003a*/ 	.short	(.L_701 - .L_700)
.L_700:
        /*003c*/ 	.word	0x00000000
        /*0040*/ 	.short	0x0009
        /*0042*/ 	.short	0x0038
        /*0044*/ 	.byte	0x00, 0xf0, 0x11, 0x00


	//----- nvinfo : EIATTR_KPARAM_INFO
	.align		4
.L_701:
        /*0048*/ 	.byte	0x04, 0x17
        /*004a*/ 	.short	(.L_703 - .L_702)
.L_702:
        /*004c*/ 	.word	0x00000000
        /*0050*/ 	.short	0x0008
        /*0052*/ 	.short	0x0034
        /*0054*/ 	.byte	0x00, 0xf0, 0x11, 0x00


	//----- nvinfo : EIATTR_KPARAM_INFO
	.align		4
.L_703:
        /*0058*/ 	.byte	0x04, 0x17
        /*005a*/ 	.short	(.L_705 - .L_704)
.L_704:
        /*005c*/ 	.word	0x00000000
        /*0060*/ 	.short	0x0007
        /*0062*/ 	.short	0x0030
        /*0064*/ 	.byte	0x00, 0xf0, 0x11, 0x00


	//----- nvinfo : EIATTR_KPARAM_INFO
	.align		4
.L_705:
        /*0068*/ 	.byte	0x04, 0x17
        /*006a*/ 	.short	(.L_707 - .L_706)
.L_706:
        /*006c*/ 	.word	0x00000000
        /*0070*/ 	.short	0x0006
        /*0072*/ 	.short	0x002c
        /*0074*/ 	.byte	0x00, 0xf0, 0x11, 0x00


	//----- nvinfo : EIATTR_KPARAM_INFO
	.align		4
.L_707:
        /*0078*/ 	.byte	0x04, 0x17
        /*007a*/ 	.short	(.L_709 - .L_708)
.L_708:
        /*007c*/ 	.word	0x00000000
        /*0080*/ 	.short	0x0005
        /*0082*/ 	.short	0x0028
        /*0084*/ 	.byte	0x00, 0xf0, 0x11, 0x00


	//----- nvinfo : EIATTR_KPARAM_INFO
	.align		4
.L_709:
        /*0088*/ 	.byte	0x04, 0x17
        /*008a*/ 	.short	(.L_711 - .L_710)
.L_710:
        /*008c*/ 	.word	0x00000000
        /*0090*/ 	.short	0x0004
        /*0092*/ 	.short	0x0020
        /*0094*/ 	.byte	0x00, 0xf5, 0x21, 0x00


	//----- nvinfo : EIATTR_KPARAM_INFO
	.align		4
.L_711:
        /*0098*/ 	.byte	0x04, 0x17
        /*009a*/ 	.short	(.L_713 - .L_712)
.L_712:
        /*009c*/ 	.word	0x00000000
        /*00a0*/ 	.short	0x0003
        /*00a2*/ 	.short	0x0018
        /*00a4*/ 	.byte	0x00, 0xf5, 0x21, 0x00


	//----- nvinfo : EIATTR_KPARAM_INFO
	.align		4
.L_713:
        /*00a8*/ 	.byte	0x04, 0x17
        /*00aa*/ 	.short	(.L_715 - .L_714)
.L_714:
        /*00ac*/ 	.word	0x00000000
        /*00b0*/ 	.short	0x0002
        /*00b2*/ 	.short	0x0010
        /*00b4*/ 	.byte	0x00, 0xf5, 0x21, 0x00


	//----- nvinfo : EIATTR_KPARAM_INFO
	.align		4
.L_715:
        /*00b8*/ 	.byte	0x04, 0x17
        /*00ba*/ 	.short	(.L_717 - .L_716)
.L_716:
        /*00bc*/ 	.word	0x00000000
        /*00c0*/ 	.short	0x0001
        /*00c2*/ 	.short	0x0008
        /*00c4*/ 	.byte	0x00, 0xf5, 0x21, 0x00


	//----- nvinfo : EIATTR_KPARAM_INFO
	.align		4
.L_717:
        /*00c8*/ 	.byte	0x04, 0x17
        /*00ca*/ 	.short	(.L_719 - .L_718)
.L_718:
        /*00cc*/ 	.word	0x00000000
        /*00d0*/ 	.short	0x0000
        /*00d2*/ 	.short	0x0000
        /*00d4*/ 	.byte	0x00, 0xf5, 0x21, 0x00


	//----- nvinfo : EIATTR_SPARSE_MMA_MASK
	.align		4
.L_719:
        /*00d8*/ 	.byte	0x03, 0x50
        /*00da*/ 	.short	0x0000


	//----- nvinfo : EIATTR_MAXREG_COUNT
	.align		4
        /*00dc*/ 	.byte	0x03, 0x1b
        /*00de*/ 	.short	0x00ff


	//----- nvinfo : EIATTR_NUM_BARRIERS
	.align		4
        /*00e0*/ 	.byte	0x02, 0x4c
        /*00e2*/ 	.byte	0x01
	.zero		1


	//----- nvinfo : EIATTR_MERCURY_ISA_VERSION
	.align		4
        /*00e4*/ 	.byte	0x03, 0x5f
        /*00e6*/ 	.short	0x0101


	//----- nvinfo : EIATTR_VRC_CTA_INIT_COUNT
	.align		4
        /*00e8*/ 	.byte	0x02, 0x4a
	.zero		1
	.zero		1


	//----- nvinfo : EIATTR_EXIT_INSTR_OFFSETS
	.align		4
        /*00ec*/ 	.byte	0x04, 0x1c
        /*00ee*/ 	.short	(.L_721 - .L_720)


	//   ....[0]....
.L_720:
        /*00f0*/ 	.word	0x00003c70


	//   ....[1]....
        /*00f4*/ 	.word	0x00003c90


	//   ....[2]....
        /*00f8*/ 	.word	0x00003cd0


	//----- nvinfo : EIATTR_CRS_STACK_SIZE
	.align		4
.L_721:
        /*00fc*/ 	.byte	0x04, 0x1e
        /*00fe*/ 	.short	(.L_723 - .L_722)
.L_722:
        /*0100*/ 	.word	0x00000000


	//----- nvinfo : EIATTR_CBANK_PARAM_SIZE
	.align		4
.L_723:
        /*0104*/ 	.byte	0x03, 0x19
        /*0106*/ 	.short	0x0050


	//----- nvinfo : EIATTR_PARAM_CBANK
	.align		4
        /*0108*/ 	.byte	0x04, 0x0a
        /*010a*/ 	.short	(.L_725 - .L_724)
	.align		4
.L_724:
        /*010c*/ 	.word	index@(.nv.constant0._Z27reversible_adam_cuda_kernelIfN3c104HalfEhEvPT_PT1_S3_S3_PKT0_fffffm10adamMode_tf)
        /*0110*/ 	.short	0x0380
        /*0112*/ 	.short	0x0050


	//----- nvinfo : EIATTR_SW_WAR
	.align		4
.L_725:
        /*0114*/ 	.byte	0x04, 0x36
        /*0116*/ 	.short	(.L_727 - .L_726)
.L_726:
        /*0118*/ 	.word	0x00000008
.L_727:


//--------------------- .nv.info._Z27reversible_adam_cuda_kernelIffhEvPT_PT1_S1_S1_PKT0_fffffm10adamMode_tf --------------------------
	.section	.nv.info._Z27reversible_adam_cuda_kernelIffhEvPT_PT1_S1_S1_PKT0_fffffm10adamMode_tf,"",@"SHT_CUDA_INFO"
	.sectionflags	@""
	.align	4


	//----- nvinfo : EIATTR_CUDA_API_VERSION
	.align		4
        /*0000*/ 	.byte	0x04, 0x37
        /*0002*/ 	.short	(.L_729 - .L_728)
.L_728:
        /*0004*/ 	.word	0x00000082


	//----- nvinfo : EIATTR_KPARAM_INFO
	.align		4
.L_729:
        /*0008*/ 	.byte	0x04, 0x17
        /*000a*/ 	.short	(.L_731 - .L_730)
.L_730:
        /*000c*/ 	.word	0x00000000
        /*0010*/ 	.short	0x000c
        /*0012*/ 	.short	0x004c
        /*0014*/ 	.byte	0x00, 0xf0, 0x11, 0x00


	//----- nvinfo : EIATTR_KPARAM_INFO
	.align		4
.L_731:
        /*0018*/ 	.byte	0x04, 0x17
        /*001a*/ 	.short	(.L_733 - .L_732)
.L_732:
        /*001c*/ 	.word	0x00000000
        /*0020*/ 	.short	0x000b
        /*0022*/ 	.short	0x0048
        /*0024*/ 	.byte	0x00, 0xf0, 0x11, 0x00


	//----- nvinfo : EIATTR_KPARAM_INFO
	.align		4
.L_733:
        /*0028*/ 	.byte	0x04, 0x17
        /*002a*/ 	.short	(.L_735 - .L_734)
.L_734:
        /*002c*/ 	.word	0x00000000
        /*0030*/ 	.short	0x000a
        /*0032*/ 	.short	0x0040
        /*0034*/ 	.byte	0x00, 0xf0, 0x21, 0x00


	//----- nvinfo : EIATTR_KPARAM_INFO
	.align		4
.L_735:
        /*0038*/ 	.byte	0x04, 0x17
        /*003a*/ 	.short	(.L_737 - .L_736)
.L_736:
        /*003c*/ 	.word	0x00000000
        /*0040*/ 	.short	0x0009
        /*0042*/ 	.short	0x0038
        /*0044*/ 	.byte	0x00, 0xf0, 0x11, 0x00


	//----- nvinfo : EIATTR_KPARAM_INFO
	.align		4
.L_737:
        /*0048*/ 	.byte	0x04, 0x17
        /*004a*/ 	.short	(.L_739 - .L_738)
.L_738:
        /*004c*/ 	.word	0x00000000
        /*0050*/ 	.short	0x0008
        /*0052*/ 	.short	0x0034
        /*0054*/ 	.byte	0x00, 0xf0, 0x11, 0x00


	//----- nvinfo : EIATTR_KPARAM_INFO
	.align		4
.L_739:
        /*0058*/ 	.byte	0x04, 0x17
        /*005a*/ 	.short	(.L_741 - .L_740)
.L_740:
        /*005c*/ 	.word	0x00000000
        /*0060*/ 	.short	0x0007
        /*0062*/ 	.short	0x0030
        /*0064*/ 	.byte	0x00, 0xf0, 0x11, 0x00


	//----- nvinfo : EIATTR_KPARAM_INFO
	.align		4
.L_741:
        /*0068*/ 	.byte	0x04, 0x17
        /*006a*/ 	.short	(.L_743 - .L_742)
.L_742:
        /*006c*/ 	.word	0x00000000
        /*0070*/ 	.short	0x0006
        /*0072*/ 	.short	0x002c
        /*0074*/ 	.byte	0x00, 0xf0, 0x11, 0x00


	//----- nvinfo : EIATTR_KPARAM_INFO
	.align		4
.L_743:
        /*0078*/ 	.byte	0x04, 0x17
        /*007a*/ 	.short	(.L_745 - .L_744)
.L_744:
        /*007c*/ 	.word	0x00000000
        /*0080*/ 	.short	0x0005
        /*0082*/ 	.short	0x0028
        /*0084*/ 	.byte	0x00, 0xf0, 0x11, 0x00


	//----- nvinfo : EIATTR_KPARAM_INFO
	.align		4
.L_745:
        /*0088*/ 	.byte	0x04, 0x17
        /*008a*/ 	.short	(.L_747 - .L_746)
.L_746:
        /*008c*/ 	.word	0x00000000
        /*0090*/ 	.short	0x0004
        /*0092*/ 	.short	0x0020
        /*0094*/ 	.byte	0x00, 0xf5, 0x21, 0x00


	//----- nvinfo : EIATTR_KPARAM_INFO
	.align		4
.L_747:
        /*0098*/ 	.byte	0x04, 0x17
        /*009a*/ 	.short	(.L_749 - .L_748)
.L_748:
        /*009c*/ 	.word	0x00000000
        /*00a0*/ 	.short	0x0003
        /*00a2*/ 	.short	0x0018
        /*00a4*/ 	.byte	0x00, 0xf5, 0x21, 0x00


	//----- nvinfo : EIATTR_KPARAM_INFO
	.align		4
.L_749:
        /*00a8*/ 	.byte	0x04, 0x17
        /*00aa*/ 	.short	(.L_751 - .L_750)
.L_750:
        /*00ac*/ 	.word	0x00000000
        /*00b0*/ 	.short	0x0002
        /*00b2*/ 	.short	0x0010
        /*00b4*/ 	.byte	0x00, 0xf5, 0x21, 0x00


	//----- nvinfo : EIATTR_KPARAM_INFO
	.align		4
.L_751:
        /*00b8*/ 	.byte	0x04, 0x17
        /*00ba*/ 	.short	(.L_753 - .L_752)
.L_752:
        /*00bc*/ 	.word	0x00000000
        /*00c0*/ 	.short	0x0001
        /*00c2*/ 	.short	0x0008
        /*00c4*/ 	.byte	0x00, 0xf5, 0x21, 0x00


	//----- nvinfo : EIATTR_KPARAM_INFO
	.align		4
.L_753:
        /*00c8*/ 	.byte	0x04, 0x17
        /*00ca*/ 	.short	(.L_755 - .L_754)
.L_754:
        /*00cc*/ 	.word	0x00000000
        /*00d0*/ 	.short	0x0000
        /*00d2*/ 	.short	0x0000
        /*00d4*/ 	.byte	0x00, 0xf5, 0x21, 0x00


	//----- nvinfo : EIATTR_SPARSE_MMA_MASK
	.align		4
.L_755:
        /*00d8*/ 	.byte	0x03, 0x50
        /*00da*/ 	.short	0x0000


	//----- nvinfo : EIATTR_MAXREG_COUNT
	.align		4
        /*00dc*/ 	.byte	0x03, 0x1b
        /*00de*/ 	.short	0x00ff


	//----- nvinfo : EIATTR_NUM_BARRIERS
	.align		4
        /*00e0*/ 	.byte	0x02, 0x4c
        /*00e2*/ 	.byte	0x01
	.zero		1


	//----- nvinfo : EIATTR_MERCURY_ISA_VERSION
	.align		4
        /*00e4*/ 	.byte	0x03, 0x5f
        /*00e6*/ 	.short	0x0101


	//----- nvinfo : EIATTR_VRC_CTA_INIT_COUNT
	.align		4
        /*00e8*/ 	.byte	0x02, 0x4a
	.zero		1
	.zero		1


	//----- nvinfo : EIATTR_EXIT_INSTR_OFFSETS
	.align		4
        /*00ec*/ 	.byte	0x04, 0x1c
        /*00ee*/ 	.short	(.L_757 - .L_756)


	//   ....[0]....
.L_756:
        /*00f0*/ 	.word	0x00003a20


	//   ....[1]....
        /*00f4*/ 	.word	0x00003a40


	//   ....[2]....
        /*00f8*/ 	.word	0x00003a80


	//----- nvinfo : EIATTR_CRS_STACK_SIZE
	.align		4
.L_757:
        /*00fc*/ 	.byte	0x04, 0x1e
        /*00fe*/ 	.short	(.L_759 - .L_758)
.L_758:
        /*0100*/ 	.word	0x00000000


	//----- nvinfo : EIATTR_CBANK_PARAM_SIZE
	.align		4
.L_759:
        /*0104*/ 	.byte	0x03, 0x19
        /*0106*/ 	.short	0x0050


	//----- nvinfo : EIATTR_PARAM_CBANK
	.align		4
        /*0108*/ 	.byte	0x04, 0x0a
        /*010a*/ 	.short	(.L_761 - .L_760)
	.align		4
.L_760:
        /*010c*/ 	.word	index@(.nv.constant0._Z27reversible_adam_cuda_kernelIffhEvPT_PT1_S1_S1_PKT0_fffffm10adamMode_tf)
        /*0110*/ 	.short	0x0380
        /*0112*/ 	.short	0x0050


	//----- nvinfo : EIATTR_SW_WAR
	.align		4
.L_761:
        /*0114*/ 	.byte	0x04, 0x36
        /*0116*/ 	.short	(.L_763 - .L_762)
.L_762:
        /*0118*/ 	.word	0x00000008
.L_763:


//--------------------- .nv.info._Z27reversible_adam_cuda_kernelIfN3c104HalfES1_EvPT_PT1_S3_S3_PKT0_fffffm10adamMode_tf --------------------------
	.section	.nv.info._Z27reversible_adam_cuda_kernelIfN3c104HalfES1_EvPT_PT1_S3_S3_PKT0_fffffm10adamMode_tf,"",@"SHT_CUDA_INFO"
	.sectionflags	@""
	.align	4


	//----- nvinfo : EIATTR_CUDA_API_VERSION
	.align		4
        /*0000*/ 	.byte	0x04, 0x37
        /*0002*/ 	.short	(.L_765 - .L_764)
.L_764:
        /*0004*/ 	.word	0x00000082


	//----- nvinfo : EIATTR_KPARAM_INFO
	.align		4
.L_765:
        /*0008*/ 	.byte	0x04, 0x17
        /*000a*/ 	.short	(.L_767 - .L_766)
.L_766:
        /*000c*/ 	.word	0x00000000
        /*0010*/ 	.short	0x000c
        /*0012*/ 	.short	0x004c
        /*0014*/ 	.byte	0x00, 0xf0, 0x11, 0x00


	//----- nvinfo : EIATTR_KPARAM_INFO
	.align		4
.L_767:
        /*0018*/ 	.byte	0x04, 0x17
        /*001a*/ 	.short	(.L_769 - .L_768)
.L_768:
        /*001c*/ 	.word	0x00000000
        /*0020*/ 	.short	0x000b
        /*0022*/ 	.short	0x0048
        /*0024*/ 	.byte	0x00, 0xf0, 0x11, 0x00


	//----- nvinfo : EIATTR_KPARAM_INFO
	.align		4
.L_769:
        /*0028*/ 	.byte	0x04, 0x17
        /*002a*/ 	.short	(.L_771 - .L_770)
.L_770:
        /*002c*/ 	.word	0x00000000
        /*0030*/ 	.short	0x000a
        /*0032*/ 	.short	0x0040
        /*0034*/ 	.byte	0x00, 0xf0, 0x21, 0x00


	//----- nvinfo : EIATTR_KPARAM_INFO
	.align		4
.L_771:
        /*0038*/ 	.byte	0x04, 0x17
        /*003a*/ 	.short	(.L_773 - .L_772)
.L_772:
        /*003c*/ 	.word	0x00000000
        /*0040*/ 	.short	0x0009
        /*0042*/ 	.short	0x0038
        /*0044*/ 	.byte	0x00, 0xf0, 0x11, 0x00


	//----- nvinfo : EIATTR_KPARAM_INFO
	.align		4
.L_773:
        /*0048*/ 	.byte	0x04, 0x17
        /*004a*/ 	.short	(.L_775 - .L_774)
.L_774:
        /*004c*/ 	.word	0x00000000
        /*0050*/ 	.short	0x0008
        /*0052*/ 	.short	0x0034
        /*0054*/ 	.byte	0x00, 0xf0, 0x11, 0x00


	//----- nvinfo : EIATTR_KPARAM_INFO
	.align		4
.L_775:
        /*0058*/ 	.byte	0x04, 0x17
        /*005a*/ 	.short	(.L_777 - .L_776)
.L_776:
        /*005c*/ 	.word	0x00000000
        /*0060*/ 	.short	0x0007
        /*0062*/ 	.short	0x0030
        /*0064*/ 	.byte	0x00, 0xf0, 0x11, 0x00


	//----- nvinfo : EIATTR_KPARAM_INFO
	.align		4
.L_777:
        /*0068*/ 	.byte	0x04, 0x17
        /*006a*/ 	.short	(.L_779 - .L_778)
.L_778:
        /*006c*/ 	.word	0x00000000
        /*0070*/ 	.short	0x0006
        /*0072*/ 	.short	0x002c
        /*0074*/ 	.byte	0x00, 0xf0, 0x11, 0x00


	//----- nvinfo : EIATTR_KPARAM_INFO
	.align		4
.L_779:
        /*0078*/ 	.byte	0x04, 0x17
        /*007a*/ 	.short	(.L_781 - .L_780)
.L_780:
        /*007c*/ 	.word	0x00000000
        /*0080*/ 	.short	0x0005
        /*0082*/ 	.short	0x0028
        /*0084*/ 	.byte	0x00, 0xf0, 0x11, 0x00


	//----- nvinfo : EIATTR_KPARAM_INFO
	.align		4
.L_781:
        /*0088*/ 	.byte	0x04, 0x17
        /*008a*/ 	.short	(.L_783 - .L_782)
.L_782:
        /*008c*/ 	.word	0x00000000
        /*0090*/ 	.short	0x0004
        /*0092*/ 	.short	0x0020
        /*0094*/ 	.byte	0x00, 0xf5, 0x21, 0x00


	//----- nvinfo : EIATTR_KPARAM_INFO
	.align		4
.L_783:
        /*0098*/ 	.byte	0x04, 0x17
        /*009a*/ 	.short	(.L_785 - .L_784)
.L_784:
        /*009c*/ 	.word	0x00000000
        /*00a0*/ 	.short	0x0003
        /*00a2*/ 	.short	0x0018
        /*00a4*/ 	.byte	0x00, 0xf5, 0x21, 0x00


	//----- nvinfo : EIATTR_KPARAM_INFO
	.align		4
.L_785:
        /*00a8*/ 	.byte	0x04, 0x17
        /*00aa*/ 	.short	(.L_787 - .L_786)
.L_786:
        /*00ac*/ 	.word	0x00000000
        /*00b0*/ 	.short	0x0002
        /*00b2*/ 	.short	0x0010
        /*00b4*/ 	.byte	0x00, 0xf5, 0x21, 0x00


	//----- nvinfo : EIATTR_KPARAM_INFO
	.align		4
.L_787:
        /*00b8*/ 	.byte	0x04, 0x17
        /*00ba*/ 	.short	(.L_789 - .L_788)
.L_788:
        /*00bc*/ 	.word	0x00000000
        /*00c0*/ 	.short	0x0001
        /*00c2*/ 	.short	0x0008
        /*00c4*/ 	.byte	0x00, 0xf5, 0x21, 0x00


	//----- nvinfo : EIATTR_KPARAM_INFO
	.align		4
.L_789:
        /*00c8*/ 	.byte	0x04, 0x17
        /*00ca*/ 	.short	(.L_791 - .L_790)
.L_790:
        /*00cc*/ 	.word	0x00000000
        /*00d0*/ 	.short	0x0000
        /*00d2*/ 	.short	0x0000
        /*00d4*/ 	.byte	0x00, 0xf5, 0x21, 0x00


	//----- nvinfo : EIATTR_SPARSE_MMA_MASK
	.align		4
.L_791:
        /*00d8*/ 	.byte	0x03, 0x50
        /*00da*/ 	.short	0x0000


	//----- nvinfo : EIATTR_MAXREG_COUNT
	.align		4
        /*00dc*/ 	.byte	0x03, 0x1b
        /*00de*/ 	.short	0x00ff


	//----- nvinfo : EIATTR_NUM_BARRIERS
	.align		4
        /*00e0*/ 	.byte	0x02, 0x4c
        /*00e2*/ 	.byte	0x01
	.zero		1


	//----- nvinfo : EIATTR_MERCURY_ISA_VERSION
	.align		4
        /*00e4*/ 	.byte	0x03, 0x5f
        /*00e6*/ 	.short	0x0101


	//----- nvinfo : EIATTR_VRC_CTA_INIT_COUNT
	.align		4
        /*00e8*/ 	.byte	0x02, 0x4a
	.zero		1
	.zero		1


	//----- nvinfo : EIATTR_EXIT_INSTR_OFFSETS
	.align		4
        /*00ec*/ 	.byte	0x04, 0x1c
        /*00ee*/ 	.short	(.L_793 - .L_792)


	//   ....[0]....
.L_792:
        /*00f0*/ 	.word	0x00003ad0


	//   ....[1]....
        /*00f4*/ 	.word	0x00003af0


	//   ....[2]....
        /*00f8*/ 	.word	0x00003b30


	//----- nvinfo : EIATTR_CRS_STACK_SIZE
	.align		4
.L_793:
        /*00fc*/ 	.byte	0x04, 0x1e
        /*00fe*/ 	.short	(.L_795 - .L_794)
.L_794:
        /*0100*/ 	.word	0x00000000


	//----- nvinfo : EIATTR_CBANK_PARAM_SIZE
	.align		4
.L_795:
        /*0104*/ 	.byte	0x03, 0x19
        /*0106*/ 	.short	0x0050


	//----- nvinfo : EIATTR_PARAM_CBANK
	.align		4
        /*0108*/ 	.byte	0x04, 0x0a
        /*010a*/ 	.short	(.L_797 - .L_796)
	.align		4
.L_796:
        /*010c*/ 	.word	index@(.nv.constant0._Z27reversible_adam_cuda_kernelIfN3c104HalfES1_EvPT_PT1_S3_S3_PKT0_fffffm10adamMode_tf)
        /*0110*/ 	.short	0x0380
        /*0112*/ 	.short	0x0050


	//----- nvinfo : EIATTR_SW_WAR
	.align		4
.L_797:
        /*0114*/ 	.byte	0x04, 0x36
        /*0116*/ 	.short	(.L_799 - .L_798)
.L_798:
        /*0118*/ 	.word	0x00000008
.L_799:


//--------------------- .nv.info._Z27reversible_adam_cuda_kernelIfffEvPT_PT1_S1_S1_PKT0_fffffm10adamMode_tf --------------------------
	.section	.nv.info._Z27reversible_adam_cuda_kernelIfffEvPT_PT1_S1_S1_PKT0_fffffm10adamMode_tf,"",@"SHT_CUDA_INFO"
	.sectionflags	@""
	.align	4


	//----- nvinfo : EIATTR_CUDA_API_VERSION
	.align		4
        /*0000*/ 	.byte	0x04, 0x37
        /*0002*/ 	.short	(.L_801 - .L_800)
.L_800:
        /*0004*/ 	.word	0x00000082


	//----- nvinfo : EIATTR_KPARAM_INFO
	.align		4
.L_801:
        /*0008*/ 	.byte	0x04, 0x17
        /*000a*/ 	.short	(.L_803 - .L_802)
.L_802:
        /*000c*/ 	.word	0x00000000
        /*0010*/ 	.short	0x000c
        /*0012*/ 	.short	0x004c
        /*0014*/ 	.byte	0x00, 0xf0, 0x11, 0x00


	//----- nvinfo : EIATTR_KPARAM_INFO
	.align		4
.L_803:
        /*0018*/ 	.byte	0x04, 0x17
        /*001a*/ 	.short	(.L_805 - .L_804)
.L_804:
        /*001c*/ 	.word	0x00000000
        /*0020*/ 	.short	0x000b
        /*0022*/ 	.short	0x0048
        /*0024*/ 	.byte	0x00, 0xf0, 0x11, 0x00


	//----- nvinfo : EIATTR_KPARAM_INFO
	.align		4
.L_805:
        /*0028*/ 	.byte	0x04, 0x17
        /*002a*/ 	.short	(.L_807 - .L_806)
.L_806:
        /*002c*/ 	.word	0x00000000
        /*0030*/ 	.short	0x000a
        /*0032*/ 	.short	0x0040
        /*0034*/ 	.byte	0x00, 0xf0, 0x21, 0x00


	//----- nvinfo : EIATTR_KPARAM_INFO
	.align		4
.L_807:
        /*0038*/ 	.byte	0x04, 0x17
        /*003a*/ 	.short	(.L_809 - .L_808)
.L_808:
        /*003c*/ 	.word	0x00000000
        /*0040*/ 	.short	0x0009
        /*0042*/ 	.short	0x0038
        /*0044*/ 	.byte	0x00, 0xf0, 0x11, 0x00


	//----- nvinfo : EIATTR_KPARAM_INFO
	.align		4
.L_809:
        /*0048*/ 	.byte	0x04, 0x17
        /*004a*/ 	.short	(.L_811 - .L_810)
.L_810:
        /*004c*/ 	.word	0x00000000
        /*0050*/ 	.short	0x0008
        /*0052*/ 	.short	0x0034
        /*0054*/ 	.byte	0x00, 0xf0, 0x11, 0x00


	//----- nvinfo : EIATTR_KPARAM_INFO
	.align		4
.L_811:
        /*0058*/ 	.byte	0x04, 0x17
        /*005a*/ 	.short	(.L_813 - .L_812)
.L_812:
        /*005c*/ 	.word	0x00000000
        /*0060*/ 	.short	0x0007
        /*0062*/ 	.short	0x0030
        /*0064*/ 	.byte	0x00, 0xf0, 0x11, 0x00


	//----- nvinfo : EIATTR_KPARAM_INFO
	.align		4
.L_813:
        /*0068*/ 	.byte	0x04, 0x17
        /*006a*/ 	.short	(.L_815 - .L_814)
.L_814:
        /*006c*/ 	.word	0x00000000
        /*0070*/ 	.short	0x0006
        /*0072*/ 	.short	0x002c
        /*0074*/ 	.byte	0x00, 0xf0, 0x11, 0x00


	//----- nvinfo : EIATTR_KPARAM_INFO
	.align		4
.L_815:
        /*0078*/ 	.byte	0x04, 0x17
        /*007a*/ 	.short	(.L_817 - .L_816)
.L_816:
        /*007c*/ 	.word	0x00000000
        /*0080*/ 	.short	0x0005
        /*0082*/ 	.short	0x0028
        /*0084*/ 	.byte	0x00, 0xf0, 0x11, 0x00


	//----- nvinfo : EIATTR_KPARAM_INFO
	.align		4
.L_817:
        /*0088*/ 	.byte	0x04, 0x17
        /*008a*/ 	.short	(.L_819 - .L_818)
.L_818:
        /*008c*/ 	.word	0x00000000
        /*0090*/ 	.short	0x0004
        /*0092*/ 	.short	0x0020
        /*0094*/ 	.byte	0x00, 0xf5, 0x21, 0x00


	//----- nvinfo : EIATTR_KPARAM_INFO
	.align		4
.L_819:
        /*0098*/ 	.byte	0x04, 0x17
        /*009a*/ 	.short	(.L_821 - .L_820)
.L_820:
        /*009c*/ 	.word	0x00000000
        /*00a0*/ 	.short	0x0003
        /*00a2*/ 	.short	0x0018
        /*00a4*/ 	.byte	0x00, 0xf5, 0x21, 0x00


	//----- nvinfo : EIATTR_KPARAM_INFO
	.align		4
.L_821:
        /*00a8*/ 	.byte	0x04, 0x17
        /*00aa*/ 	.short	(.L_823 - .L_822)
.L_822:
        /*00ac*/ 	.word	0x00000000
        /*00b0*/ 	.short	0x0002
        /*00b2*/ 	.short	0x0010
        /*00b4*/ 	.byte	0x00, 0xf5, 0x21, 0x00


	//----- nvinfo : EIATTR_KPARAM_INFO
	.align		4
.L_823:
        /*00b8*/ 	.byte	0x04, 0x17
        /*00ba*/ 	.short	(.L_825 - .L_824)
.L_824:
        /*00bc*/ 	.word	0x00000000
        /*00c0*/ 	.short	0x0001
        /*00c2*/ 	.short	0x0008
        /*00c4*/ 	.byte	0x00, 0xf5, 0x21, 0x00


	//----- nvinfo : EIATTR_KPARAM_INFO
	.align		4
.L_825:
        /*00c8*/ 	.byte	0x04, 0x17
        /*00ca*/ 	.short	(.L_827 - .L_826)
.L_826:
        /*00cc*/ 	.word	0x00000000
        /*00d0*/ 	.short	0x0000
        /*00d2*/ 	.short	0x0000
        /*00d4*/ 	.byte	0x00, 0xf5, 0x21, 0x00


	//----- nvinfo : EIATTR_SPARSE_MMA_MASK
	.align		4
.L_827:
        /*00d8*/ 	.byte	0x03, 0x50
        /*00da*/ 	.short	0x0000


	//----- nvinfo : EIATTR_MAXREG_COUNT
	.align		4
        /*00dc*/ 	.byte	0x03, 0x1b
        /*00de*/ 	.short	0x00ff


	//----- nvinfo : EIATTR_NUM_BARRIERS
	.align		4
        /*00e0*/ 	.byte	0x02, 0x4c
        /*00e2*/ 	.byte	0x01
	.zero		1


	//----- nvinfo : EIATTR_MERCURY_ISA_VERSION
	.align		4
        /*00e4*/ 	.byte	0x03, 0x5f
        /*00e6*/ 	.short	0x0101


	//----- nvinfo : EIATTR_VRC_CTA_INIT_COUNT
	.align		4
        /*00e8*/ 	.byte	0x02, 0x4a
	.zero		1
	.zero		1


	//----- nvinfo : EIATTR_EXIT_INSTR_OFFSETS
	.align		4
        /*00ec*/ 	.byte	0x04, 0x1c
        /*00ee*/ 	.short	(.L_829 - .L_828)


	//   ....[0]....
.L_828:
        /*00f0*/ 	.word	0x00003760


	//   ....[1]....
        /*00f4*/ 	.word	0x00003780


	//   ....[2]....
        /*00f8*/ 	.word	0x000037c0


	//----- nvinfo : EIATTR_CRS_STACK_SIZE
	.align		4
.L_829:
        /*00fc*/ 	.byte	0x04, 0x1e
        /*00fe*/ 	.short	(.L_831 - .L_830)
.L_830:
        /*0100*/ 	.word	0x00000000


	//----- nvinfo : EIATTR_CBANK_PARAM_SIZE
	.align		4
.L_831:
        /*0104*/ 	.byte	0x03, 0x19
        /*0106*/ 	.short	0x0050


	//----- nvinfo : EIATTR_PARAM_CBANK
	.align		4
        /*0108*/ 	.byte	0x04, 0x0a
        /*010a*/ 	.short	(.L_833 - .L_832)
	.align		4
.L_832:
        /*010c*/ 	.word	index@(.nv.constant0._Z27reversible_adam_cuda_kernelIfffEvPT_PT1_S1_S1_PKT0_fffffm10adamMode_tf)
        /*0110*/ 	.short	0x0380
        /*0112*/ 	.short	0x0050


	//----- nvinfo : EIATTR_SW_WAR
	.align		4
.L_833:
        /*0114*/ 	.byte	0x04, 0x36
        /*0116*/ 	.short	(.L_835 - .L_834)
.L_834:
        /*0118*/ 	.word	0x00000008
.L_835:


//--------------------- .nv.info._Z32strided_check_finite_cuda_kernelIN3c104HalfEEvPViPT_mii --------------------------
	.section	.nv.info._Z32strided_check_finite_cuda_kernelIN3c104HalfEEvPViPT_mii,"",@"SHT_CUDA_INFO"
	.sectionflags	@""
	.align	4


	//----- nvinfo : EIATTR_CUDA_API_VERSION
	.align		4
        /*0000*/ 	.byte	0x04, 0x37
        /*0002*/ 	.short	(.L_837 - .L_836)
.L_836:
        /*0004*/ 	.word	0x00000082


	//----- nvinfo : EIATTR_KPARAM_INFO
	.align		4
.L_837:
        /*0008*/ 	.byte	0x04, 0x17
        /*000a*/ 	.short	(.L_839 - .L_838)
.L_838:
        /*000c*/ 	.word	0x00000000
        /*0010*/ 	.short	0x0004
        /*0012*/ 	.short	0x001c
        /*0014*/ 	.byte	0x00, 0xf0, 0x11, 0x00


	//----- nvinfo : EIATTR_KPARAM_INFO
	.align		4
.L_839:
        /*0018*/ 	.byte	0x04, 0x17
        /*001a*/ 	.short	(.L_841 - .L_840)
.L_840:
        /*001c*/ 	.word	0x00000000
        /*0020*/ 	.short	0x0003
        /*0022*/ 	.short	0x0018
        /*0024*/ 	.byte	0x00, 0xf0, 0x11, 0x00


	//----- nvinfo : EIATTR_KPARAM_INFO
	.align		4
.L_841:
        /*0028*/ 	.byte	0x04, 0x17
        /*002a*/ 	.short	(.L_843 - .L_842)
.L_842:
        /*002c*/ 	.word	0x00000000
        /*0030*/ 	.short	0x0002
        /*0032*/ 	.short	0x0010
        /*0034*/ 	.byte	0x00, 0xf0, 0x21, 0x00


	//----- nvinfo : EIATTR_KPARAM_INFO
	.align		4
.L_843:
        /*0038*/ 	.byte	0x04, 0x17
        /*003a*/ 	.short	(.L_845 - .L_844)
.L_844:
        /*003c*/ 	.word	0x00000000
        /*0040*/ 	.short	0x0001
        /*0042*/ 	.short	0x0008
        /*0044*/ 	.byte	0x00, 0xf5, 0x21, 0x00


	//----- nvinfo : EIATTR_KPARAM_INFO
	.align		4
.L_845:
        /*0048*/ 	.byte	0x04, 0x17
        /*004a*/ 	.short	(.L_847 - .L_846)
.L_846:
        /*004c*/ 	.word	0x00000000
        /*0050*/ 	.short	0x0000
        /*0052*/ 	.short	0x0000
        /*0054*/ 	.byte	0x00, 0xf5, 0x21, 0x00


	//----- nvinfo : EIATTR_SPARSE_MMA_MASK
	.align		4
.L_847:
        /*0058*/ 	.byte	0x03, 0x50
        /*005a*/ 	.short	0x0000


	//----- nvinfo : EIATTR_MAXREG_COUNT
	.align		4
        /*005c*/ 	.byte	0x03, 0x1b
        /*005e*/ 	.short	0x00ff


	//----- nvinfo : EIATTR_NUM_BARRIERS
	.align		4
        /*0060*/ 	.byte	0x02, 0x4c
        /*0062*/ 	.byte	0x01
	.zero		1


	//----- nvinfo : EIATTR_MERCURY_ISA_VERSION
	.align		4
        /*0064*/ 	.byte	0x03, 0x5f
        /*0066*/ 	.short	0x0101


	//----- nvinfo : EIATTR_VRC_CTA_INIT_COUNT
	.align		4
        /*0068*/ 	.byte	0x02, 0x4a
	.zero		1
	.zero		1


	//----- nvinfo : EIATTR_EXIT_INSTR_OFFSETS
	.align		4
        /*006c*/ 	.byte	0x04, 0x1c
        /*006e*/ 	.short	(.L_849 - .L_848)


	//   ....[0]....
.L_848:
        /*0070*/ 	.word	0x000001c0


	//   ....[1]....
        /*0074*/ 	.word	0x000002e0


	//----- nvinfo : EIATTR_CRS_STACK_SIZE
	.align		4
.L_849:
        /*0078*/ 	.byte	0x04, 0x1e
        /*007a*/ 	.short	(.L_851 - .L_850)
.L_850:
        /*007c*/ 	.word	0x00000000


	//----- nvinfo : EIATTR_CBANK_PARAM_SIZE
	.align		4
.L_851:
        /*0080*/ 	.byte	0x03, 0x19
        /*0082*/ 	.short	0x0020


	//----- nvinfo : EIATTR_PARAM_CBANK
	.align		4
        /*0084*/ 	.byte	0x04, 0x0a
        /*0086*/ 	.short	(.L_853 - .L_852)
	.align		4
.L_852:
        /*0088*/ 	.word	index@(.nv.constant0._Z32strided_check_finite_cuda_kernelIN3c104HalfEEvPViPT_mii)
        /*008c*/ 	.short	0x0380
        /*008e*/ 	.short	0x0020


	//----- nvinfo : EIATTR_SW_WAR
	.align		4
.L_853:
        /*0090*/ 	.byte	0x04, 0x36
        /*0092*/ 	.short	(.L_855 - .L_854)
.L_854:
        /*0094*/ 	.word	0x00000008
.L_855:


//--------------------- .nv.info._Z32strided_check_finite_cuda_kernelIfEvPViPT_mii --------------------------
	.section	.nv.info._Z32strided_check_finite_cuda_kernelIfEvPViPT_mii,"",@"SHT_CUDA_INFO"
	.sectionflags	@""
	.align	4


	//----- nvinfo : EIATTR_CUDA_API_VERSION
	.align		4
        /*0000*/ 	.byte	0x04, 0x37
        /*0002*/ 	.short	(.L_857 - .L_856)
.L_856:
        /*0004*/ 	.word	0x00000082


	//----- nvinfo : EIATTR_KPARAM_INFO
	.align		4
.L_857:
        /*0008*/ 	.byte	0x04, 0x17
        /*000a*/ 	.short	(.L_859 - .L_858)
.L_858:
        /*000c*/ 	.word	0x00000000
        /*0010*/ 	.short	0x0004
        /*0012*/ 	.short	0x001c
        /*0014*/ 	.byte	0x00, 0xf0, 0x11, 0x00


	//----- nvinfo : EIATTR_KPARAM_INFO
	.align		4
.L_859:
        /*0018*/ 	.byte	0x04, 0x17
        /*001a*/ 	.short	(.L_861 - .L_860)
.L_860:
        /*001c*/ 	.word	0x00000000
        /*0020*/ 	.short	0x0003
        /*0022*/ 	.short	0x0018
        /*0024*/ 	.byte	0x00, 0xf0, 0x11, 0x00


	//----- nvinfo : EIATTR_KPARAM_INFO
	.align		4
.L_861:
        /*0028*/ 	.byte	0x04, 0x17
        /*002a*/ 	.short	(.L_863 - .L_862)
.L_862:
        /*002c*/ 	.word	0x00000000
        /*0030*/ 	.short	0x0002
        /*0032*/ 	.short	0x0010
        /*0034*/ 	.byte	0x00, 0xf0, 0x21, 0x00


	//----- nvinfo : EIATTR_KPARAM_INFO
	.align		4
.L_863:
        /*0038*/ 	.byte	0x04, 0x17
        /*003a*/ 	.short	(.L_865 - .L_864)
.L_864:
        /*003c*/ 	.word	0x00000000
        /*0040*/ 	.short	0x0001
        /*0042*/ 	.short	0x0008
        /*0044*/ 	.byte	0x00, 0xf5, 0x21, 0x00


	//----- nvinfo : EIATTR_KPARAM_INFO
	.align		4
.L_865:
        /*0048*/ 	.byte	0x04, 0x17
        /*004a*/ 	.short	(.L_867 - .L_866)
.L_866:
        /*004c*/ 	.word	0x00000000
        /*0050*/ 	.short	0x0000
        /*0052*/ 	.short	0x0000
        /*0054*/ 	.byte	0x00, 0xf5, 0x21, 0x00


	//----- nvinfo : EIATTR_SPARSE_MMA_MASK
	.align		4
.L_867:
        /*0058*/ 	.byte	0x03, 0x50
        /*005a*/ 	.short	0x0000


	//----- nvinfo : EIATTR_MAXREG_COUNT
	.align		4
        /*005c*/ 	.byte	0x03, 0x1b
        /*005e*/ 	.short	0x00ff


	//----- nvinfo : EIATTR_NUM_BARRIERS
	.align		4
        /*0060*/ 	.byte	0x02, 0x4c
        /*0062*/ 	.byte	0x01
	.zero		1


	//----- nvinfo : EIATTR_MERCURY_ISA_VERSION
	.align		4
        /*0064*/ 	.byte	0x03, 0x5f
        /*0066*/ 	.short	0x0101


	//----- nvinfo : EIATTR_VRC_CTA_INIT_COUNT
	.align		4
        /*0068*/ 	.byte	0x02, 0x4a
	.zero		1
	.zero		1


	//----- nvinfo : EIATTR_EXIT_INSTR_OFFSETS
	.align		4
        /*006c*/ 	.byte	0x04, 0x1c
        /*006e*/ 	.short	(.L_869 - .L_868)


	//   ....[0]....
.L_868:
        /*0070*/ 	.word	0x000001c0


	//   ....[1]....
        /*0074*/ 	.word	0x000002d0


	//----- nvinfo : EIATTR_CRS_STACK_SIZE
	.align		4
.L_869:
        /*0078*/ 	.byte	0x04, 0x1e
        /*007a*/ 	.short	(.L_871 - .L_870)
.L_870:
        /*007c*/ 	.word	0x00000000


	//----- nvinfo : EIATTR_CBANK_PARAM_SIZE
	.align		4
.L_871:
        /*0080*/ 	.byte	0x03, 0x19
        /*0082*/ 	.short	0x0020


	//----- nvinfo : EIATTR_PARAM_CBANK
	.align		4
        /*0084*/ 	.byte	0x04, 0x0a
        /*0086*/ 	.short	(.L_873 - .L_872)
	.align		4
.L_872:
        /*0088*/ 	.word	index@(.nv.constant0._Z32strided_check_finite_cuda_kernelIfEvPViPT_mii)
        /*008c*/ 	.short	0x0380
        /*008e*/ 	.short	0x0020


	//----- nvinfo : EIATTR_SW_WAR
	.align		4
.L_873:
        /*0090*/ 	.byte	0x04, 0x36
        /*0092*/ 	.short	(.L_875 - .L_874)
.L_874:
        /*0094*/ 	.word	0x00000008
.L_875:


//--------------------- .nv.info._Z32strided_check_finite_cuda_kernelIhEvPViPT_mii --------------------------
	.section	.nv.info._Z32strided_check_finite_cuda_kernelIhEvPViPT_mii,"",@"SHT_CUDA_INFO"
	.sectionflags	@""
	.align	4


	//----- nvinfo : EIATTR_CUDA_API_VERSION
	.align		4
        /*0000*/ 	.byte	0x04, 0x37
        /*0002*/ 	.short	(.L_877 - .L_876)
.L_876:
        /*0004*/ 	.word	0x00000082


	//----- nvinfo : EIATTR_KPARAM_INFO
	.align		4
.L_877:
        /*0008*/ 	.byte	0x04, 0x17
        /*000a*/ 	.short	(.L_879 - .L_878)
.L_878:
        /*000c*/ 	.word	0x00000000
        /*0010*/ 	.short	0x0004
        /*0012*/ 	.short	0x001c
        /*0014*/ 	.byte	0x00, 0xf0, 0x11, 0x00


	//----- nvinfo : EIATTR_KPARAM_INFO
	.align		4
.L_879:
        /*0018*/ 	.byte	0x04, 0x17
        /*001a*/ 	.short	(.L_881 - .L_880)
.L_880:
        /*001c*/ 	.word	0x00000000
        /*0020*/ 	.short	0x0003
        /*0022*/ 	.short	0x0018
        /*0024*/ 	.byte	0x00, 0xf0, 0x11, 0x00


	//----- nvinfo : EIATTR_KPARAM_INFO
	.align		4
.L_881:
        /*0028*/ 	.byte	0x04, 0x17
        /*002a*/ 	.short	(.L_883 - .L_882)
.L_882:
        /*002c*/ 	.word	0x00000000
        /*0030*/ 	.short	0x0002
        /*0032*/ 	.short	0x0010
        /*0034*/ 	.byte	0x00, 0xf0, 0x21, 0x00


	//----- nvinfo : EIATTR_KPARAM_INFO
	.align		4
.L_883:
        /*0038*/ 	.byte	0x04, 0x17
        /*003a*/ 	.short	(.L_885 - .L_884)
.L_884:
        /*003c*/ 	.word	0x00000000
        /*0040*/ 	.short	0x0001
        /*0042*/ 	.short	0x0008
        /*0044*/ 	.byte	0x00, 0xf5, 0x21, 0x00


	//----- nvinfo : EIATTR_KPARAM_INFO
	.align		4
.L_885:
        /*0048*/ 	.byte	0x04, 0x17
        /*004a*/ 	.short	(.L_887 - .L_886)
.L_886:
        /*004c*/ 	.word	0x00000000
        /*0050*/ 	.short	0x0000
        /*0052*/ 	.short	0x0000
        /*0054*/ 	.byte	0x00, 0xf5, 0x21, 0x00


	//----- nvinfo : EIATTR_SPARSE_MMA_MASK
	.align		4
.L_887:
        /*0058*/ 	.byte	0x03, 0x50
        /*005a*/ 	.short	0x0000


	//----- nvinfo : EIATTR_MAXREG_COUNT
	.align		4
        /*005c*/ 	.byte	0x03, 0x1b
        /*005e*/ 	.short	0x00ff


	//----- nvinfo : EIATTR_NUM_BARRIERS
	.align		4
        /*0060*/ 	.byte	0x02, 0x4c
        /*0062*/ 	.byte	0x01
	.zero		1


	//----- nvinfo : EIATTR_MERCURY_ISA_VERSION
	.align		4
        /*0064*/ 	.byte	0x03, 0x5f
        /*0066*/ 	.short	0x0101


	//----- nvinfo : EIATTR_VRC_CTA_INIT_COUNT
	.align		4
        /*0068*/ 	.byte	0x02, 0x4a
	.zero		1
	.zero		1


	//----- nvinfo : EIATTR_EXIT_INSTR_OFFSETS
	.align		4
        /*006c*/ 	.byte	0x04, 0x1c
        /*006e*/ 	.short	(.L_889 - .L_888)


	//   ....[0]....
.L_888:
        /*0070*/ 	.word	0x000001c0


	//   ....[1]....
        /*0074*/ 	.word	0x000002f0


	//----- nvinfo : EIATTR_CRS_STACK_SIZE
	.align		4
.L_889:
        /*0078*/ 	.byte	0x04, 0x1e
        /*007a*/ 	.short	(.L_891 - .L_890)
.L_890:
        /*007c*/ 	.word	0x00000000


	//----- nvinfo : EIATTR_CBANK_PARAM_SIZE
	.align		4
.L_891:
        /*0080*/ 	.byte	0x03, 0x19
        /*0082*/ 	.short	0x0020


	//----- nvinfo : EIATTR_PARAM_CBANK
	.align		4
        /*0084*/ 	.byte	0x04, 0x0a
        /*0086*/ 	.short	(.L_893 - .L_892)
	.align		4
.L_892:
        /*0088*/ 	.word	index@(.nv.constant0._Z32strided_check_finite_cuda_kernelIhEvPViPT_mii)
        /*008c*/ 	.short	0x0380
        /*008e*/ 	.short	0x0020


	//----- nvinfo : EIATTR_SW_WAR
	.align		4
.L_893:
        /*0090*/ 	.byte	0x04, 0x36
        /*0092*/ 	.short	(.L_895 - .L_894)
.L_894:
        /*0094*/ 	.word	0x00000008
.L_895:


//--------------------- .nv.info._Z16adam_cuda_kernelIddEvPT_PT0_S1_S1_PKS2_fffffm10adamMode_tf --------------------------
	.section	.nv.info._Z16adam_cuda_kernelIddEvPT_PT0_S1_S1_PKS2_fffffm10adamMode_tf,"",@"SHT_CUDA_INFO"
	.sectionflags	@""
	.align	4


	//----- nvinfo : EIATTR_CUDA_API_VERSION
	.align		4
        /*0000*/ 	.byte	0x04, 0x37
        /*0002*/ 	.short	(.L_897 - .L_896)
.L_896:
        /*0004*/ 	.word	0x00000082


	//----- nvinfo : EIATTR_KPARAM_INFO
	.align		4
.L_897:
        /*0008*/ 	.byte	0x04, 0x17
        /*000a*/ 	.short	(.L_899 - .L_898)
.L_898:
        /*000c*/ 	.word	0x00000000
        /*0010*/ 	.short	0x000c
        /*0012*/ 	.short	0x004c
        /*0014*/ 	.byte	0x00, 0xf0, 0x11, 0x00


	//----- nvinfo : EIATTR_KPARAM_INFO
	.align		4
.L_899:
        /*0018*/ 	.byte	0x04, 0x17
        /*001a*/ 	.short	(.L_901 - .L_900)
.L_900:
        /*001c*/ 	.word	0x00000000
        /*0020*/ 	.short	0x000b
        /*0022*/ 	.short	0x0048
        /*0024*/ 	.byte	0x00, 0xf0, 0x11, 0x00


	//----- nvinfo : EIATTR_KPARAM_INFO
	.align		4
.L_901:
        /*0028*/ 	.byte	0x04, 0x17
        /*002a*/ 	.short	(.L_903 - .L_902)
.L_902:
        /*002c*/ 	.word	0x00000000
        /*0030*/ 	.short	0x000a
        /*0032*/ 	.short	0x0040
        /*0034*/ 	.byte	0x00, 0xf0, 0x21, 0x00


	//----- nvinfo : EIATTR_KPARAM_INFO
	.align		4
.L_903:
        /*0038*/ 	.byte	0x04, 0x17
        /*003a*/ 	.short	(.L_905 - .L_904)
.L_904:
        /*003c*/ 	.word	0x00000000
        /*0040*/ 	.short	0x0009
        /*0042*/ 	.short	0x0038
        /*0044*/ 	.byte	0x00, 0xf0, 0x11, 0x00


	//----- nvinfo : EIATTR_KPARAM_INFO
	.align		4
.L_905:
        /*0048*/ 	.byte	0x04, 0x17
        /*004a*/ 	.short	(.L_907 - .L_906)
.L_906:
        /*004c*/ 	.word	0x00000000
        /*0050*/ 	.short	0x0008
        /*0052*/ 	.short	0x0034
        /*0054*/ 	.byte	0x00, 0xf0, 0x11, 0x00


	//----- nvinfo : EIATTR_KPARAM_INFO
	.align		4
.L_907:
        /*0058*/ 	.byte	0x04, 0x17
        /*005a*/ 	.short	(.L_909 - .L_908)
.L_908:
        /*005c*/ 	.word	0x00000000
        /*0060*/ 	.short	0x0007
        /*0062*/ 	.short	0x0030
        /*0064*/ 	.byte	0x00, 0xf0, 0x11, 0x00


	//----- nvinfo : EIATTR_KPARAM_INFO
	.align		4
.L_909:
        /*0068*/ 	.byte	0x04, 0x17
        /*006a*/ 	.short	(.L_911 - .L_910)
.L_910:
        /*006c*/ 	.word	0x00000000
        /*0070*/ 	.short	0x0006
        /*0072*/ 	.short	0x002c
        /*0074*/ 	.byte	0x00, 0xf0, 0x11, 0x00


	//----- nvinfo : EIATTR_KPARAM_INFO
	.align		4
.L_911:
        /*0078*/ 	.byte	0x04, 0x17
        /*007a*/ 	.short	(.L_913 - .L_912)
.L_912:
        /*007c*/ 	.word	0x00000000
        /*0080*/ 	.short	0x0005
        /*0082*/ 	.short	0x0028
        /*0084*/ 	.byte	0x00, 0xf0, 0x11, 0x00


	//----- nvinfo : EIATTR_KPARAM_INFO
	.align		4
.L_913:
        /*0088*/ 	.byte	0x04, 0x17
        /*008a*/ 	.short	(.L_915 - .L_914)
.L_914:
        /*008c*/ 	.word	0x00000000
        /*0090*/ 	.short	0x0004
        /*0092*/ 	.short	0x0020
        /*0094*/ 	.byte	0x00, 0xf5, 0x21, 0x00


	//----- nvinfo : EIATTR_KPARAM_INFO
	.align		4
.L_915:
        /*0098*/ 	.byte	0x04, 0x17
        /*009a*/ 	.short	(.L_917 - .L_916)
.L_916:
        /*009c*/ 	.word	0x00000000
        /*00a0*/ 	.short	0x0003
        /*00a2*/ 	.short	0x0018
        /*00a4*/ 	.byte	0x00, 0xf5, 0x21, 0x00


	//----- nvinfo : EIATTR_KPARAM_INFO
	.align		4
.L_917:
        /*00a8*/ 	.byte	0x04, 0x17
        /*00aa*/ 	.short	(.L_919 - .L_918)
.L_918:
        /*00ac*/ 	.word	0x00000000
        /*00b0*/ 	.short	0x0002
        /*00b2*/ 	.short	0x0010
        /*00b4*/ 	.byte	0x00, 0xf5, 0x21, 0x00


	//----- nvinfo : EIATTR_KPARAM_INFO
	.align		4
.L_919:
        /*00b8*/ 	.byte	0x04, 0x17
        /*00ba*/ 	.short	(.L_921 - .L_920)
.L_920:
        /*00bc*/ 	.word	0x00000000
        /*00c0*/ 	.short	0x0001
        /*00c2*/ 	.short	0x0008
        /*00c4*/ 	.byte	0x00, 0xf5, 0x21, 0x00


	//----- nvinfo : EIATTR_KPARAM_INFO
	.align		4
.L_921:
        /*00c8*/ 	.byte	0x04, 0x17
        /*00ca*/ 	.short	(.L_923 - .L_922)
.L_922:
        /*00cc*/ 	.word	0x00000000
        /*00d0*/ 	.short	0x0000
        /*00d2*/ 	.short	0x0000
        /*00d4*/ 	.byte	0x00, 0xf5, 0x21, 0x00


	//----- nvinfo : EIATTR_SPARSE_MMA_MASK
	.align		4
.L_923:
        /*00d8*/ 	.byte	0x03, 0x50
        /*00da*/ 	.short	0x0000


	//----- nvinfo : EIATTR_MAXREG_COUNT
	.align		4
        /*00dc*/ 	.byte	0x03, 0x1b
        /*00de*/ 	.short	0x00ff


	//----- nvinfo : EIATTR_MERCURY_ISA_VERSION
	.align		4
        /*00e0*/ 	.byte	0x03, 0x5f
        /*00e2*/ 	.short	0x0101


	//----- nvinfo : EIATTR_VRC_CTA_INIT_COUNT
	.align		4
        /*00e4*/ 	.byte	0x02, 0x4a
	.zero		1
	.zero		1


	//----- nvinfo : EIATTR_EXIT_INSTR_OFFSETS
	.align		4
        /*00e8*/ 	.byte	0x04, 0x1c
        /*00ea*/ 	.short	(.L_925 - .L_924)


	//   ....[0]....
.L_924:
        /*00ec*/ 	.word	0x00000130


	//   ....[1]....
        /*00f0*/ 	.word	0x00000980


	//   ....[2]....
        /*00f4*/ 	.word	0x00000f60


	//   ....[3]....
        /*00f8*/ 	.word	0x00001640


	//   ....[4]....
        /*00fc*/ 	.word	0x00001bf0


	//----- nvinfo : EIATTR_CRS_STACK_SIZE
	.align		4
.L_925:
        /*0100*/ 	.byte	0x04, 0x1e
        /*0102*/ 	.short	(.L_927 - .L_926)
.L_926:
        /*0104*/ 	.word	0x00000000


	//----- nvinfo : EIATTR_CBANK_PARAM_SIZE
	.align		4
.L_927:
        /*0108*/ 	.byte	0x03, 0x19
        /*010a*/ 	.short	0x0050


	//----- nvinfo : EIATTR_PARAM_CBANK
	.align		4
        /*010c*/ 	.byte	0x04, 0x0a
        /*010e*/ 	.short	(.L_929 - .L_928)
	.align		4
.L_928:
        /*0110*/ 	.word	index@(.nv.constant0._Z16adam_cuda_kernelIddEvPT_PT0_S1_S1_PKS2_fffffm10adamMode_tf)
        /*0114*/ 	.short	0x0380
        /*0116*/ 	.short	0x0050


	//----- nvinfo : EIATTR_SW_WAR
	.align		4
.L_929:
        /*0118*/ 	.byte	0x04, 0x36
        /*011a*/ 	.short	(.L_931 - .L_930)
.L_930:
        /*011c*/ 	.word	0x00000008
.L_931:


//--------------------- .nv.info._Z16adam_cuda_kernelIfN3c104HalfEEvPT_PT0_S3_S3_PKS4_fffffm10adamMode_tf --------------------------
	.section	.nv.info._Z16adam_cuda_kernelIfN3c104HalfEEvPT_PT0_S3_S3_PKS4_fffffm10adamMode_tf,"",@"SHT_CUDA_INFO"
	.sectionflags	@""
	.align	4


	//----- nvinfo : EIATTR_CUDA_API_VERSION
	.align		4
        /*0000*/ 	.byte	0x04, 0x37
        /*0002*/ 	.short	(.L_933 - .L_932)
.L_932:
        /*0004*/ 	.word	0x00000082


	//----- nvinfo : EIATTR_KPARAM_INFO
	.align		4
.L_933:
        /*0008*/ 	.byte	0x04, 0x17
        /*000a*/ 	.short	(.L_935 - .L_934)
.L_934:
        /*000c*/ 	.word	0x00000000
        /*0010*/ 	.short	0x000c
        /*0012*/ 	.short	0x004c
        /*0014*/ 	.byte	0x00, 0xf0, 0x11, 0x00


	//----- nvinfo : EIATTR_KPARAM_INFO
	.align		4
.L_935:
        /*0018*/ 	.byte	0x04, 0x17
        /*001a*/ 	.short	(.L_937 - .L_936)
.L_936:
        /*001c*/ 	.word	0x00000000
        /*0020*/ 	.short	0x000b
        /*0022*/ 	.short	0x0048
        /*0024*/ 	.byte	0x00, 0xf0, 0x11, 0x00


	//----- nvinfo : EIATTR_KPARAM_INFO
	.align		4
.L_937:
        /*0028*/ 	.byte	0x04, 0x17
        /*002a*/ 	.short	(.L_939 - .L_938)
.L_938:
        /*002c*/ 	.word	0x00000000
        /*0030*/ 	.short	0x000a
        /*0032*/ 	.short	0x0040
        /*0034*/ 	.byte	0x00, 0xf0, 0x21, 0x00


	//----- nvinfo : EIATTR_KPARAM_INFO
	.align		4
.L_939:
        /*0038*/ 	.byte	0x04, 0x17
        /*003a*/ 	.short	(.L_941 - .L_940)
.L_940:
        /*003c*/ 	.word	0x00000000
        /*0040*/ 	.short	0x0009
        /*0042*/ 	.short	0x0038
        /*0044*/ 	.byte	0x00, 0xf0, 0x11, 0x00


	//----- nvinfo : EIATTR_KPARAM_INFO
	.align		4
.L_941:
        /*0048*/ 	.byte	0x04, 0x17
        /*004a*/ 	.short	(.L_943 - .L_942)
.L_942:
        /*004c*/ 	.word	0x00000000
        /*0050*/ 	.short	0x0008
        /*0052*/ 	.short	0x0034
        /*0054*/ 	.byte	0x00, 0xf0, 0x11, 0x00


	//----- nvinfo : EIATTR_KPARAM_INFO
	.align		4
.L_943:
        /*0058*/ 	.byte	0x04, 0x17
        /*005a*/ 	.short	(.L_945 - .L_944)
.L_944:
        /*005c*/ 	.word	0x00000000
        /*0060*/ 	.short	0x0007
        /*0062*/ 	.short	0x0030
        /*0064*/ 	.byte	0x00, 0xf0, 0x11, 0x00


	//----- nvinfo : EIATTR_KPARAM_INFO
	.align		4
.L_945:
        /*0068*/ 	.byte	0x04, 0x17
        /*006a*/ 	.short	(.L_947 - .L_946)
.L_946:
        /*006c*/ 	.word	0x00000000
        /*0070*/ 	.short	0x0006
        /*0072*/ 	.short	0x002c
        /*0074*/ 	.byte	0x00, 0xf0, 0x11, 0x00


	//----- nvinfo : EIATTR_KPARAM_INFO
	.align		4
.L_947:
        /*0078*/ 	.byte	0x04, 0x17
        /*007a*/ 	.short	(.L_949 - .L_948)
.L_948:
        /*007c*/ 	.word	0x00000000
        /*0080*/ 	.short	0x0005
        /*0082*/ 	.short	0x0028
        /*0084*/ 	.byte	0x00, 0xf0, 0x11, 0x00


	//----- nvinfo : EIATTR_KPARAM_INFO
	.align		4
.L_949:
        /*0088*/ 	.byte	0x04, 0x17
        /*008a*/ 	.short	(.L_951 - .L_950)
.L_950:
        /*008c*/ 	.word	0x00000000
        /*0090*/ 	.short	0x0004
        /*0092*/ 	.short	0x0020
        /*0094*/ 	.byte	0x00, 0xf5, 0x21, 0x00


	//----- nvinfo : EIATTR_KPARAM_INFO
	.align		4
.L_951:
        /*0098*/ 	.byte	0x04, 0x17
        /*009a*/ 	.short	(.L_953 - .L_952)
.L_952:
        /*009c*/ 	.word	0x00000000
        /*00a0*/ 	.short	0x0003
        /*00a2*/ 	.short	0x0018
        /*00a4*/ 	.byte	0x00, 0xf5, 0x21, 0x00


	//----- nvinfo : EIATTR_KPARAM_INFO
	.align		4
.L_953:
        /*00a8*/ 	.byte	0x04, 0x17
        /*00aa*/ 	.short	(.L_955 - .L_954)
.L_954:
        /*00ac*/ 	.word	0x00000000
        /*00b0*/ 	.short	0x0002
        /*00b2*/ 	.short	0x0010
        /*00b4*/ 	.byte	0x00, 0xf5, 0x21, 0x00


	//----- nvinfo : EIATTR_KPARAM_INFO
	.align		4
.L_955:
        /*00b8*/ 	.byte	0x04, 0x17
        /*00ba*/ 	.short	(.L_957 - .L_956)
.L_956:
        /*00bc*/ 	.word	0x00000000
        /*00c0*/ 	.short	0x0001
        /*00c2*/ 	.short	0x0008
        /*00c4*/ 	.byte	0x00, 0xf5, 0x21, 0x00


	//----- nvinfo : EIATTR_KPARAM_INFO
	.align		4
.L_957:
        /*00c8*/ 	.byte	0x04, 0x17
        /*00ca*/ 	.short	(.L_959 - .L_958)
.L_958:
        /*00cc*/ 	.word	0x00000000
        /*00d0*/ 	.short	0x0000
        /*00d2*/ 	.short	0x0000
        /*00d4*/ 	.byte	0x00, 0xf5, 0x21, 0x00


	//----- nvinfo : EIATTR_SPARSE_MMA_MASK
	.align		4
.L_959:
        /*00d8*/ 	.byte	0x03, 0x50
        /*00da*/ 	.short	0x0000


	//----- nvinfo : EIATTR_MAXREG_COUNT
	.align		4
        /*00dc*/ 	.byte	0x03, 0x1b
        /*00de*/ 	.short	0x00ff


	//----- nvinfo : EIATTR_MERCURY_ISA_VERSION
	.align		4
        /*00e0*/ 	.byte	0x03, 0x5f
        /*00e2*/ 	.short	0x0101


	//----- nvinfo : EIATTR_VRC_CTA_INIT_COUNT
	.align		4
        /*00e4*/ 	.byte	0x02, 0x4a
	.zero		1
	.zero		1


	//----- nvinfo : EIATTR_EXIT_INSTR_OFFSETS
	.align		4
        /*00e8*/ 	.byte	0x04, 0x1c
        /*00ea*/ 	.short	(.L_961 - .L_960)


	//   ....[0]....
.L_960:
        /*00ec*/ 	.word	0x00000130


	//   ....[1]....
        /*00f0*/ 	.word	0x00000550


	//   ....[2]....
        /*00f4*/ 	.word	0x00000840


	//   ....[3]....
        /*00f8*/ 	.word	0x00000be0


	//   ....[4]....
        /*00fc*/ 	.word	0x00000ed0


	//----- nvinfo : EIATTR_CRS_STACK_SIZE
	.align		4
.L_961:
        /*0100*/ 	.byte	0x04, 0x1e
        /*0102*/ 	.short	(.L_963 - .L_962)
.L_962:
        /*0104*/ 	.word	0x00000000


	//----- nvinfo : EIATTR_CBANK_PARAM_SIZE
	.align		4
.L_963:
        /*0108*/ 	.byte	0x03, 0x19
        /*010a*/ 	.short	0x0050


	//----- nvinfo : EIATTR_PARAM_CBANK
	.align		4
        /*010c*/ 	.byte	0x04, 0x0a
        /*010e*/ 	.short	(.L_965 - .L_964)
	.align		4
.L_964:
        /*0110*/ 	.word	index@(.nv.constant0._Z16adam_cuda_kernelIfN3c104HalfEEvPT_PT0_S3_S3_PKS4_fffffm10adamMode_tf)
        /*0114*/ 	.short	0x0380
        /*0116*/ 	.short	0x0050


	//----- nvinfo : EIATTR_SW_WAR
	.align		4
.L_965:
        /*0118*/ 	.byte	0x04, 0x36
        /*011a*/ 	.short	(.L_967 - .L_966)
.L_966:
        /*011c*/ 	.word	0x00000008
.L_967:


//--------------------- .nv.info._Z16adam_cuda_kernelIffEvPT_PT0_S1_S1_PKS2_fffffm10adamMode_tf --------------------------
	.section	.nv.info._Z16adam_cuda_kernelIffEvPT_PT0_S1_S1_PKS2_fffffm10adamMode_tf,"",@"SHT_CUDA_INFO"
	.sectionflags	@""
	.align	4


	//----- nvinfo : EIATTR_CUDA_API_VERSION
	.align		4
        /*0000*/ 	.byte	0x04, 0x37
        /*0002*/ 	.short	(.L_969 - .L_968)
.L_968:
        /*0004*/ 	.word	0x00000082


	//----- nvinfo : EIATTR_KPARAM_INFO
	.align		4
.L_969:
        /*0008*/ 	.byte	0x04, 0x17
        /*000a*/ 	.short	(.L_971 - .L_970)
.L_970:
        /*000c*/ 	.word	0x00000000
        /*0010*/ 	.short	0x000c
        /*0012*/ 	.short	0x004c
        /*0014*/ 	.byte	0x00, 0xf0, 0x11, 0x00


	//----- nvinfo : EIATTR_KPARAM_INFO
	.align		4
.L_971:
        /*0018*/ 	.byte	0x04, 0x17
        /*001a*/ 	.short	(.L_973 - .L_972)
.L_972:
        /*001c*/ 	.word	0x00000000
        /*0020*/ 	.short	0x000b
        /*0022*/ 	.short	0x0048
        /*0024*/ 	.byte	0x00, 0xf0, 0x11, 0x00


	//----- nvinfo : EIATTR_KPARAM_INFO
	.align		4
.L_973:
        /*0028*/ 	.byte	0x04, 0x17
        /*002a*/ 	.short	(.L_975 - .L_974)
.L_974:
        /*002c*/ 	.word	0x00000000
        /*0030*/ 	.short	0x000a
        /*0032*/ 	.short	0x0040
        /*0034*/ 	.byte	0x00, 0xf0, 0x21, 0x00


	//----- nvinfo : EIATTR_KPARAM_INFO
	.align		4
.L_975:
        /*0038*/ 	.byte	0x04, 0x17
        /*003a*/ 	.short	(.L_977 - .L_976)
.L_976:
        /*003c*/ 	.word	0x00000000
        /*0040*/ 	.short	0x0009
        /*0042*/ 	.short	0x0038
        /*0044*/ 	.byte	0x00, 0xf0, 0x11, 0x00


	//----- nvinfo : EIATTR_KPARAM_INFO
	.align		4
.L_977:
        /*0048*/ 	.byte	0x04, 0x17
        /*004a*/ 	.short	(.L_979 - .L_978)
.L_978:
        /*004c*/ 	.word	0x00000000
        /*0050*/ 	.short	0x0008
        /*0052*/ 	.short	0x0034
        /*0054*/ 	.byte	0x00, 0xf0, 0x11, 0x00


	//----- nvinfo : EIATTR_KPARAM_INFO
	.align		4
.L_979:
        /*0058*/ 	.byte	0x04, 0x17
        /*005a*/ 	.short	(.L_981 - .L_980)
.L_980:
        /*005c*/ 	.word	0x00000000
        /*0060*/ 	.short	0x0007
        /*0062*/ 	.short	0x0030
        /*0064*/ 	.byte	0x00, 0xf0, 0x11, 0x00


	//----- nvinfo : EIATTR_KPARAM_INFO
	.align		4
.L_981:
        /*0068*/ 	.byte	0x04, 0x17
        /*006a*/ 	.short	(.L_983 - .L_982)
.L_982:
        /*006c*/ 	.word	0x00000000
        /*0070*/ 	.short	0x0006
        /*0072*/ 	.short	0x002c
        /*0074*/ 	.byte	0x00, 0xf0, 0x11, 0x00


	//----- nvinfo : EIATTR_KPARAM_INFO
	.align		4
.L_983:
        /*0078*/ 	.byte	0x04, 0x17
        /*007a*/ 	.short	(.L_985 - .L_984)
.L_984:
        /*007c*/ 	.word	0x00000000
        /*0080*/ 	.short	0x0005
        /*0082*/ 	.short	0x0028
        /*0084*/ 	.byte	0x00, 0xf0, 0x11, 0x00


	//----- nvinfo : EIATTR_KPARAM_INFO
	.align		4
.L_985:
        /*0088*/ 	.byte	0x04, 0x17
        /*008a*/ 	.short	(.L_987 - .L_986)
.L_986:
        /*008c*/ 	.word	0x00000000
        /*0090*/ 	.short	0x0004
        /*0092*/ 	.short	0x0020
        /*0094*/ 	.byte	0x00, 0xf5, 0x21, 0x00


	//----- nvinfo : EIATTR_KPARAM_INFO
	.align		4
.L_987:
        /*0098*/ 	.byte	0x04, 0x17
        /*009a*/ 	.short	(.L_989 - .L_988)
.L_988:
        /*009c*/ 	.word	0x00000000
        /*00a0*/ 	.short	0x0003
        /*00a2*/ 	.short	0x0018
        /*00a4*/ 	.byte	0x00, 0xf5, 0x21, 0x00


	//----- nvinfo : EIATTR_KPARAM_INFO
	.align		4
.L_989:
        /*00a8*/ 	.byte	0x04, 0x17
        /*00aa*/ 	.short	(.L_991 - .L_990)
.L_990:
        /*00ac*/ 	.word	0x00000000
        /*00b0*/ 	.short	0x0002
        /*00b2*/ 	.short	0x0010
        /*00b4*/ 	.byte	0x00, 0xf5, 0x21, 0x00


	//----- nvinfo : EIATTR_KPARAM_INFO
	.align		4
.L_991:
        /*00b8*/ 	.byte	0x04, 0x17
        /*00ba*/ 	.short	(.L_993 - .L_992)
.L_992:
        /*00bc*/ 	.word	0x00000000
        /*00c0*/ 	.short	0x0001
        /*00c2*/ 	.short	0x0008
        /*00c4*/ 	.byte	0x00, 0xf5, 0x21, 0x00


	//----- nvinfo : EIATTR_KPARAM_INFO
	.align		4
.L_993:
        /*00c8*/ 	.byte	0x04, 0x17
        /*00ca*/ 	.short	(.L_995 - .L_994)
.L_994:
        /*00cc*/ 	.word	0x00000000
        /*00d0*/ 	.short	0x0000
        /*00d2*/ 	.short	0x0000
        /*00d4*/ 	.byte	0x00, 0xf5, 0x21, 0x00


	//----- nvinfo : EIATTR_SPARSE_MMA_MASK
	.align		4
.L_995:
        /*00d8*/ 	.byte	0x03, 0x50
        /*00da*/ 	.short	0x0000


	//----- nvinfo : EIATTR_MAXREG_COUNT
	.align		4
        /*00dc*/ 	.byte	0x03, 0x1b
        /*00de*/ 	.short	0x00ff


	//----- nvinfo : EIATTR_MERCURY_ISA_VERSION
	.align		4
        /*00e0*/ 	.byte	0x03, 0x5f
        /*00e2*/ 	.short	0x0101


	//----- nvinfo : EIATTR_VRC_CTA_INIT_COUNT
	.align		4
        /*00e4*/ 	.byte	0x02, 0x4a
	.zero		1
	.zero		1


	//----- nvinfo : EIATTR_EXIT_INSTR_OFFSETS
	.align		4
        /*00e8*/ 	.byte	0x04, 0x1c
        /*00ea*/ 	.short	(.L_997 - .L_996)


	//   ....[0]....
.L_996:
        /*00ec*/ 	.word	0x00000130


	//   ....[1]....
        /*00f0*/ 	.word	0x00000510


	//   ....[2]....
        /*00f4*/ 	.word	0x000007f0


	//   ....[3]....
        /*00f8*/ 	.word	0x00000b40


	//   ....[4]....
        /*00fc*/ 	.word	0x00000e20


	//----- nvinfo : EIATTR_CRS_STACK_SIZE
	.align		4
.L_997:
        /*0100*/ 	.byte	0x04, 0x1e
        /*0102*/ 	.short	(.L_999 - .L_998)
.L_998:
        /*0104*/ 	.word	0x00000000


	//----- nvinfo : EIATTR_CBANK_PARAM_SIZE
	.align		4
.L_999:
        /*0108*/ 	.byte	0x03, 0x19
        /*010a*/ 	.short	0x0050


	//----- nvinfo : EIATTR_PARAM_CBANK
	.align		4
        /*010c*/ 	.byte	0x04, 0x0a
        /*010e*/ 	.short	(.L_1001 - .L_1000)
	.align		4
.L_1000:
        /*0110*/ 	.word	index@(.nv.constant0._Z16adam_cuda_kernelIffEvPT_PT0_S1_S1_PKS2_fffffm10adamMode_tf)
        /*0114*/ 	.short	0x0380
        /*0116*/ 	.short	0x0050


	//----- nvinfo : EIATTR_SW_WAR
	.align		4
.L_1001:
        /*0118*/ 	.byte	0x04, 0x36
        /*011a*/ 	.short	(.L_1003 - .L_1002)
.L_1002:
        /*011c*/ 	.word	0x00000008
.L_1003:


//--------------------- .nv.callgraph             --------------------------
	.section	.nv.callgraph,"",@"SHT_CUDA_CALLGRAPH"
	.align	4
	.sectionentsize	8
	.align		4
        /*0000*/ 	.word	0x00000000
	.align		4
        /*0004*/ 	.word	0xffffffff
	.align		4
        /*0008*/ 	.word	0x00000000
	.align		4
        /*000c*/ 	.word	0xfffffffe
	.align		4
        /*0010*/ 	.word	0x00000000
	.align		4
        /*0014*/ 	.word	0xfffffffd
	.align		4
        /*0018*/ 	.word	0x00000000
	.align		4
        /*001c*/ 	.word	0xfffffffc


//--------------------- .nv.constant4             --------------------------
	.section	.nv.constant4,"a",@progbits
	.align	8
	.align		8
.nv.constant4:
        /*0000*/ 	.dword	_ZN56_INTERNAL_f6e0bc40_25_fused_adam_cuda_kernel_cu_874107ec4cuda3std3__45__cpo5beginE
	.align		8
        /*0008*/ 	.dword	_ZN56_INTERNAL_f6e0bc40_25_fused_adam_cuda_kernel_cu_874107ec4cuda3std3__45__cpo3endE
	.align		8
        /*0010*/ 	.dword	_ZN56_INTERNAL_f6e0bc40_25_fused_adam_cuda_kernel_cu_874107ec4cuda3std3__45__cpo6cbeginE
	.align		8
        /*0018*/ 	.dword	_ZN56_INTERNAL_f6e0bc40_25_fused_adam_cuda_kernel_cu_874107ec4cuda3std3__45__cpo4cendE
	.align		8
        /*0020*/ 	.dword	_ZN56_INTERNAL_f6e0bc40_25_fused_adam_cuda_kernel_cu_874107ec4cuda3std3__45__cpo6rbeginE
	.align		8
        /*0028*/ 	.dword	_ZN56_INTERNAL_f6e0bc40_25_fused_adam_cuda_kernel_cu_874107ec4cuda3std3__45__cpo4rendE
	.align		8
        /*0030*/ 	.dword	_ZN56_INTERNAL_f6e0bc40_25_fused_adam_cuda_kernel_cu_874107ec4cuda3std3__45__cpo7crbeginE
	.align		8
        /*0038*/ 	.dword	_ZN56_INTERNAL_f6e0bc40_25_fused_adam_cuda_kernel_cu_874107ec4cuda3std3__45__cpo5crendE
	.align		8
        /*0040*/ 	.dword	_ZN56_INTERNAL_f6e0bc40_25_fused_adam_cuda_kernel_cu_874107ec4cuda3std3__458_GLOBAL__N__f6e0bc40_25_fused_adam_cuda_kernel_cu_874107ec6ignoreE
	.align		8
        /*0048*/ 	.dword	_ZN56_INTERNAL_f6e0bc40_25_fused_adam_cuda_kernel_cu_874107ec4cuda3std3__419piecewise_constructE
	.align		8
        /*0050*/ 	.dword	_ZN56_INTERNAL_f6e0bc40_25_fused_adam_cuda_kernel_cu_874107ec4cuda3std3__48in_placeE
	.align		8
        /*0058*/ 	.dword	_ZN56_INTERNAL_f6e0bc40_25_fused_adam_cuda_kernel_cu_874107ec4cuda3std3__420unreachable_sentinelE
	.align		8
        /*0060*/ 	.dword	_ZN56_INTERNAL_f6e0bc40_25_fused_adam_cuda_kernel_cu_874107ec4cuda3std6ranges3__45__cpo4swapE
	.align		8
        /*0068*/ 	.dword	_ZN56_INTERNAL_f6e0bc40_25_fused_adam_cuda_kernel_cu_874107ec4cuda3std6ranges3__45__cpo9iter_moveE
	.align		8
        /*0070*/ 	.dword	_ZN56_INTERNAL_f6e0bc40_25_fused_adam_cuda_kernel_cu_874107ec4cuda3std6ranges3__45__cpo5beginE
	.align		8
        /*0078*/ 	.dword	_ZN56_INTERNAL_f6e0bc40_25_fused_adam_cuda_kernel_cu_874107ec4cuda3std6ranges3__45__cpo3endE
	.align		8
        /*0080*/ 	.dword	_ZN56_INTERNAL_f6e0bc40_25_fused_adam_cuda_kernel_cu_874107ec4cuda3std6ranges3__45__cpo6cbeginE
	.align		8
        /*0088*/ 	.dword	_ZN56_INTERNAL_f6e0bc40_25_fused_adam_cuda_kernel_cu_874107ec4cuda3std6ranges3__45__cpo4cendE
	.align		8
        /*0090*/ 	.dword	_ZN56_INTERNAL_f6e0bc40_25_fused_adam_cuda_kernel_cu_874107ec4cuda3std6ranges3__45__cpo7advanceE
	.align		8
        /*0098*/ 	.dword	_ZN56_INTERNAL_f6e0bc40_25_fused_adam_cuda_kernel_cu_874107ec4cuda3std6ranges3__45__cpo9iter_swapE
	.align		8
        /*00a0*/ 	.dword	_ZN56_INTERNAL_f6e0bc40_25_fused_adam_cuda_kernel_cu_874107ec4cuda3std6ranges3__45__cpo4nextE
	.align		8
        /*00a8*/ 	.dword	_ZN56_INTERNAL_f6e0bc40_25_fused_adam_cuda_kernel_cu_874107ec4cuda3std6ranges3__45__cpo4prevE
	.align		8
        /*00b0*/ 	.dword	_ZN56_INTERNAL_f6e0bc40_25_fused_adam_cuda_kernel_cu_874107ec4cuda3std6ranges3__45__cpo4dataE
	.align		8
        /*00b8*/ 	.dword	_ZN56_INTERNAL_f6e0bc40_25_fused_adam_cuda_kernel_cu_874107ec4cuda3std6ranges3__45__cpo5cdataE
	.align		8
        /*00c0*/ 	.dword	_ZN56_INTERNAL_f6e0bc40_25_fused_adam_cuda_kernel_cu_874107ec4cuda3std6ranges3__45__cpo4sizeE
	.align		8
        /*00c8*/ 	.dword	_ZN56_INTERNAL_f6e0bc40_25_fused_adam_cuda_kernel_cu_874107ec4cuda3std6ranges3__45__cpo5ssizeE
	.align		8
        /*00d0*/ 	.dword	_ZN56_INTERNAL_f6e0bc40_25_fused_adam_cuda_kernel_cu_874107ec4cuda3std6ranges3__45__cpo8distanceE
	.align		8
        /*00d8*/ 	.dword	_ZN56_INTERNAL_f6e0bc40_25_fused_adam_cuda_kernel_cu_874107ec6thrust24THRUST_300001_SM_1000_NS6system6detail10sequential3seqE


//--------------------- .text._Z25multi_tensor_apply_kernelI18TensorListMetadataILi2EE16MaybeCastFunctorILi2EhhEJEEvlPViT_T0_DpT1_ --------------------------
	.section	.text._Z25multi_tensor_apply_kernelI18TensorListMetadataILi2EE16MaybeCastFunctorILi2EhhEJEEvlPViT_T0_DpT1_,"ax",@progbits
	.align	128
        .global         _Z25multi_tensor_apply_kernelI18TensorListMetadataILi2EE16MaybeCastFunctorILi2EhhEJEEvlPViT_T0_DpT1_
        .type           _Z25multi_tensor_apply_kernelI18TensorListMetadataILi2EE16MaybeCastFunctorILi2EhhEJEEvlPViT_T0_DpT1_,@function
        .size           _Z25multi_tensor_apply_kernelI18TensorListMetadataILi2EE16MaybeCastFunctorILi2EhhEJEEvlPViT_T0_DpT1_,(.L_x_865 - _Z25multi_tensor_apply_kernelI18TensorListMetadataILi2EE16MaybeCastFunctorILi2EhhEJEEvlPViT_T0_DpT1_)
        .other          _Z25multi_tensor_apply_kernelI18TensorListMetadataILi2EE16MaybeCastFunctorILi2EhhEJEEvlPViT_T0_DpT1_,@"STO_CUDA_ENTRY STV_DEFAULT"
_Z25multi_tensor_apply_kernelI18TensorListMetadataILi2EE16MaybeCastFunctorILi2EhhEJEEvlPViT_T0_DpT1_:
.text._Z25multi_tensor_apply_kernelI18TensorListMetadataILi2EE16MaybeCastFunctorILi2EhhEJEEvlPViT_T0_DpT1_:
[----:B------:R-:W-:Y:S01]  /*0000*/  LDC R1, c[0x0][0x37c] ;  /* 0x0000df00ff017b82 */ /* 0x000fe20000000800 */
[----:B------:R-:W0:Y:S01]  /*0010*/  LDCU.64 UR4, c[0x0][0x388] ;  /* 0x00007100ff0477ac */ /* 0x000e220008000a00 */
[----:B------:R-:W1:Y:S01]  /*0020*/  LDCU.64 UR10, c[0x0][0x358] ;  /* 0x00006b00ff0a77ac */ /* 0x000e620008000a00 */
[----:B0-----:R-:W-:-:S04]  /*0030*/  UISETP.NE.U32.AND UP0, UPT, UR4, URZ, UPT ;  /* 0x000000ff0400728c */ /* 0x001fc8000bf05070 */
[----:B------:R-:W-:-:S09]  /*0040*/  UISETP.NE.AND.EX UP0, UPT, UR5, URZ, UPT, UP0 ;  /* 0x000000ff0500728c */ /* 0x000fd2000bf05300 */
[----:B-1----:R-:W-:Y:S05]  /*0050*/  BRA.U !UP0, `(.L_x_0) ;  /* 0x0000000108107547 */ /* 0x002fea000b800000 */
[----:B------:R-:W0:Y:S02]  /*0060*/  LDC.64 R2, c[0x0][0x388] ;  /* 0x0000e200ff027b82 */ /* 0x000e240000000a00 */
[----:B0-----:R-:W2:Y:S02]  /*0070*/  LDG.E.STRONG.SYS R2, desc[UR10][R2.64] ;  /* 0x0000000a02027981 */ /* 0x001ea4000c1f5900 */
[----:B--2---:R-:W-:-:S13]  /*0080*/  ISETP.NE.AND P0, PT, R2, RZ, PT ;  /* 0x000000ff0200720c */ /* 0x004fda0003f05270 */
[----:B------:R-:W-:Y:S05]  /*0090*/  @P0 EXIT ;  /* 0x000000000000094d */ /* 0x000fea0003800000 */
.L_x_0:
[----:B------:R-:W0:Y:S08]  /*00a0*/  S2UR UR5, SR_CTAID.X ;  /* 0x00000000000579c3 */ /* 0x000e300000002500 */
[----:B------:R-:W1:Y:S01]  /*00b0*/  LDC R6, c[0x0][0x380] ;  /* 0x0000e000ff067b82 */ /* 0x000e620000000800 */
[----:B0-----:R-:W0:Y:S01]  /*00c0*/  LDCU.U8 UR4, c[0x0][UR5+0x990] ;  /* 0x00013200050477ac */ /* 0x001e220008000000 */
[----:B------:R-:W-:-:S04]  /*00d0*/  UIADD3 UR6, UPT, UPT, UR5, 0x10, URZ ;  /* 0x0000001005067890 */ /* 0x000fc8000fffe0ff */
[----:B------:R-:W-:-:S03]  /*00e0*/  UIMAD UR5, UR5, 0x3, UR6 ;  /* 0x00000003050578a4 */ /* 0x000fc6000f8e0206 */
[----:B------:R-:W-:Y:S02]  /*00f0*/  UMOV UR6, 0x10 ;  /* 0x0000001000067882 */ /* 0x000fe40000000000 */
[----:B0-----:R-:W-:-:S07]  /*0100*/  ULEA UR4, UR4, UR6, 0x3 ;  /* 0x0000000604047291 */ /* 0x001fce000f8e18ff */
[----:B------:R-:W1:Y:S05]  /*0110*/  LDCU UR5, c[0x0][UR5+0xac0] ;  /* 0x00015800050577ac */ /* 0x000e6a0008000800 */
[----:B------:R-:W0:Y:S01]  /*0120*/  LDCU UR6, c[0x0][UR4+0x780] ;  /* 0x0000f000040677ac */ /* 0x000e220008000800 */
[----:B-1----:R-:W-:-:S04]  /*0130*/  IMAD R0, R6, UR5, RZ ;  /* 0x0000000506007c24 */ /* 0x002fc8000f8e02ff */
[----:B------:R-:W-:-:S05]  /*0140*/  IMAD.MOV R3, RZ, RZ, -R0 ;  /* 0x000000ffff037224 */ /* 0x000fca00078e0a00 */
[----:B0-----:R-:W-:-:S04]  /*0150*/  VIADDMNMX R6, R3, UR6, R6, PT ;  /* 0x0000000603067c46 */ /* 0x001fc8000b800106 */
[----:B------:R-:W-:-:S13]  /*0160*/  ISETP.GE.AND P0, PT, R6, 0x1, PT ;  /* 0x000000010600780c */ /* 0x000fda0003f06270 */
[----:B------:R-:W-:Y:S05]  /*0170*/  @!P0 EXIT ;  /* 0x000000000000894d */ /* 0x000fea0003800000 */
[----:B------:R-:W0:Y:S01]  /*0180*/  S2R R22, SR_TID.X ;  /* 0x0000000000167919 */ /* 0x000e220000002100 */
[----:B------:R-:W-:Y:S01]  /*0190*/  SHF.R.S32.HI R7, RZ, 0x1f, R0 ;  /* 0x0000001fff077819 */ /* 0x000fe20000011400 */
[----:B------:R-:W1:Y:S01]  /*01a0*/  LDCU.64 UR8, c[0x0][UR4+0x380] ;  /* 0x00007000040877ac */ /* 0x000e620008000a00 */
[----:B------:R-:W2:Y:S01]  /*01b0*/  LDCU.64 UR6, c[0x0][UR4+0x580] ;  /* 0x0000b000040677ac */ /* 0x000ea20008000a00 */
[----:B------:R-:W3:Y:S01]  /*01c0*/  LDCU UR5, c[0x0][0x360] ;  /* 0x00006c00ff0577ac */ /* 0x000ee20008000800 */
[----:B------:R-:W-:-:S05]  /*01d0*/  UMOV UR4, URZ ;  /* 0x000000ff00047c82 */ /* 0x000fca0008000000 */
.L_x_1:
[----:B0-----:R-:W-:Y:S01]  /*01e0*/  VIADD R17, R22, UR4 ;  /* 0x0000000416117c36 */ /* 0x001fe20008000000 */
[----:B------:R-:W-:-:S03]  /*01f0*/  PRMT R8, RZ, 0x7610, R8 ;  /* 0x00007610ff087816 */ /* 0x000fc60000000008 */
[C---:B---3--:R-:W-:Y:S01]  /*0200*/  VIADD R21, R17.reuse, UR5 ;  /* 0x0000000511157c36 */ /* 0x048fe20008000000 */
[----:B------:R-:W-:-:S03]  /*0210*/  ISETP.GE.AND P2, PT, R17, R6, PT ;  /* 0x000000061100720c */ /* 0x000fc60003f46270 */
[C---:B------:R-:W-:Y:S01]  /*0220*/  VIADD R15, R21.reuse, UR5 ;  /* 0x00000005150f7c36 */ /* 0x040fe20008000000 */
[----:B------:R-:W-:-:S03]  /*0230*/  ISETP.GE.AND P1, PT, R21, R6, PT ;  /* 0x000000061500720c */ /* 0x000fc60003f26270 */
[C---:B------:R-:W-:Y:S01]  /*0240*/  VIADD R9, R15.reuse, UR5 ;  /* 0x000000050f097c36 */ /* 0x040fe20008000000 */
[----:B------:R-:W-:-:S05]  /*0250*/  ISETP.GE.AND P0, PT, R15, R6, PT ;  /* 0x000000060f00720c */ /* 0x000fca0003f06270 */
[----:B------:R-:W-:Y:S02]  /*0260*/  @!P2 SHF.R.S32.HI R2, RZ, 0x1f, R17 ;  /* 0x0000001fff02a819 */ /* 0x000fe40000011411 */
[--C-:B-1----:R-:W-:Y:S02]  /*0270*/  @!P2 IADD3 R12, P3, P4, R17, UR8, R0.reuse ;  /* 0x00000008110cac10 */ /* 0x102fe4000fc7e000 */
[----:B------:R-:W-:Y:S02]  /*0280*/  @!P1 SHF.R.S32.HI R4, RZ, 0x1f, R21 ;  /* 0x0000001fff049819 */ /* 0x000fe40000011415 */
[--C-:B------:R-:W-:Y:S02]  /*0290*/  @!P2 IADD3.X R13, PT, PT, R2, UR9, R7.reuse, P3, P4 ;  /* 0x00000009020dac10 */ /* 0x100fe40009fe8407 */
[----:B------:R-:W-:Y:S02]  /*02a0*/  @!P1 IADD3 R2, P4, P5, R21, UR8, R0 ;  /* 0x0000000815029c10 */ /* 0x000fe4000fd9e000 */
[----:B------:R-:W-:Y:S01]  /*02b0*/  ISETP.GE.AND P3, PT, R9, R6, PT ;  /* 0x000000060900720c */ /* 0x000fe20003f66270 */
[----:B------:R2:W3:Y:S01]  /*02c0*/  @!P2 LDG.E.U8 R8, desc[UR10][R12.64] ;  /* 0x0000000a0c08a981 */ /* 0x0004e2000c1e1100 */
[----:B------:R-:W-:-:S02]  /*02d0*/  @!P1 IADD3.X R3, PT, PT, R4, UR9, R7, P4, P5 ;  /* 0x0000000904039c10 */ /* 0x000fc4000a7ea407 */
[----:B------:R-:W-:Y:S02]  /*02e0*/  @!P0 SHF.R.S32.HI R10, RZ, 0x1f, R15 ;  /* 0x0000001fff0a8819 */ /* 0x000fe4000001140f */
[----:B------:R-:W-:Y:S02]  /*02f0*/  @!P0 IADD3 R4, P4, P5, R15, UR8, R0 ;  /* 0x000000080f048c10 */ /* 0x000fe4000fd9e000 */
[----:B------:R-:W-:Y:S02]  /*0300*/  PRMT R19, RZ, 0x7610, R19 ;  /* 0x00007610ff137816 */ /* 0x000fe40000000013 */
[----:B------:R-:W-:Y:S02]  /*0310*/  PRMT R18, RZ, 0x7610, R18 ;  /* 0x00007610ff127816 */ /* 0x000fe40000000012 */
[----:B------:R-:W-:Y:S02]  /*0320*/  @!P0 IADD3.X R5, PT, PT, R10, UR9, R7, P4, P5 ;  /* 0x000000090a058c10 */ /* 0x000fe4000a7ea407 */
[----:B------:R-:W4:Y:S04]  /*0330*/  @!P1 LDG.E.U8 R19, desc[UR10][R2.64] ;  /* 0x0000000a02139981 */ /* 0x000f28000c1e1100 */
[----:B------:R0:W5:Y:S01]  /*0340*/  @!P0 LDG.E.U8 R18, desc[UR10][R4.64] ;  /* 0x0000000a04128981 */ /* 0x000162000c1e1100 */
[----:B------:R-:W-:-:S02]  /*0350*/  @!P3 SHF.R.S32.HI R16, RZ, 0x1f, R9 ;  /* 0x0000001fff10b819 */ /* 0x000fc40000011409 */
[----:B------:R-:W-:Y:S02]  /*0360*/  @!P3 IADD3 R10, P4, P5, R9, UR8, R0 ;  /* 0x00000008090abc10 */ /* 0x000fe4000fd9e000 */
[----:B------:R-:W-:Y:S02]  /*0370*/  PRMT R14, RZ, 0x7610, R14 ;  /* 0x00007610ff0e7816 */ /* 0x000fe4000000000e */
[----:B------:R-:W-:-:S05]  /*0380*/  @!P3 IADD3.X R11, PT, PT, R16, UR9, R7, P4, P5 ;  /* 0x00000009100bbc10 */ /* 0x000fca000a7ea407 */
[----:B------:R-:W5:Y:S01]  /*0390*/  @!P3 LDG.E.U8 R14, desc[UR10][R10.64] ;  /* 0x0000000a0a0eb981 */ /* 0x000f62000c1e1100 */
[----:B------:R-:W-:Y:S02]  /*03a0*/  @!P2 SHF.R.S32.HI R16, RZ, 0x1f, R17 ;  /* 0x0000001fff10a819 */ /* 0x000fe40000011411 */
[--C-:B--2---:R-:W-:Y:S02]  /*03b0*/  @!P2 IADD3 R12, P4, P5, R17, UR6, R0.reuse ;  /* 0x00000006110cac10 */ /* 0x104fe4000fd9e000 */
[----:B------:R-:W-:Y:S02]  /*03c0*/  @!P1 SHF.R.S32.HI R20, RZ, 0x1f, R21 ;  /* 0x0000001fff149819 */ /* 0x000fe40000011415 */
[----:B------:R-:W-:Y:S02]  /*03d0*/  @!P2 IADD3.X R13, PT, PT, R16, UR7, R7, P4, P5 ;  /* 0x00000007100dac10 */ /* 0x000fe4000a7ea407 */
[----:B------:R-:W-:Y:S02]  /*03e0*/  @!P1 IADD3 R16, P4, P5, R21, UR6, R0 ;  /* 0x0000000615109c10 */ /* 0x000fe4000fd9e000 */
[----:B------:R-:W-:-:S02]  /*03f0*/  @!P0 SHF.R.S32.HI R24, RZ, 0x1f, R15 ;  /* 0x0000001fff188819 */ /* 0x000fc4000001140f */
[----:B------:R-:W-:Y:S02]  /*0400*/  @!P1 IADD3.X R17, PT, PT, R20, UR7, R7, P4, P5 ;  /* 0x0000000714119c10 */ /* 0x000fe4000a7ea407 */
[----:B------:R-:W-:Y:S01]  /*0410*/  @!P0 IADD3 R20, P4, P5, R15, UR6, R0 ;  /* 0x000000060f148c10 */ /* 0x000fe2000fd9e000 */
[----:B------:R-:W-:-:S03]  /*0420*/  ULEA UR4, UR5, UR4, 0x2 ;  /* 0x0000000405047291 */ /* 0x000fc6000f8e10ff */
[----:B------:R-:W-:Y:S02]  /*0430*/  @!P0 IADD3.X R21, PT, PT, R24, UR7, R7, P4, P5 ;  /* 0x0000000718158c10 */ /* 0x000fe4000a7ea407 */
[----:B0-----:R-:W-:Y:S02]  /*0440*/  @!P3 SHF.R.S32.HI R4, RZ, 0x1f, R9 ;  /* 0x0000001fff04b819 */ /* 0x001fe40000011409 */
[----:B------:R-:W-:-:S04]  /*0450*/  @!P3 IADD3 R2, P4, P5, R9, UR6, R0 ;  /* 0x000000060902bc10 */ /* 0x000fc8000fd9e000 */
[----:B------:R-:W-:Y:S01]  /*0460*/  @!P3 IADD3.X R3, PT, PT, R4, UR7, R7, P4, P5 ;  /* 0x000000070403bc10 */ /* 0x000fe2000a7ea407 */
[----:B---3--:R0:W-:Y:S04]  /*0470*/  @!P2 STG.E.U8 desc[UR10][R12.64], R8 ;  /* 0x000000080c00a986 */ /* 0x0081e8000c10110a */
[----:B----4-:R0:W-:Y:S04]  /*0480*/  @!P1 STG.E.U8 desc[UR10][R16.64], R19 ;  /* 0x0000001310009986 */ /* 0x0101e8000c10110a */
[----:B-----5:R0:W-:Y:S01]  /*0490*/  @!P0 STG.E.U8 desc[UR10][R20.64], R18 ;  /* 0x0000001214008986 */ /* 0x0201e2000c10110a */
[----:B------:R-:W-:-:S03]  /*04a0*/  ISETP.LE.AND P0, PT, R6, UR4, PT ;  /* 0x0000000406007c0c */ /* 0x000fc6000bf03270 */
[----:B------:R0:W-:Y:S10]  /*04b0*/  @!P3 STG.E.U8 desc[UR10][R2.64], R14 ;  /* 0x0000000e0200b986 */ /* 0x0001f4000c10110a */
[----:B------:R-:W-:Y:S05]  /*04c0*/  @!P0 BRA `(.L_x_1) ;  /* 0xfffffffc00448947 */ /* 0x000fea000383ffff */
[----:B------:R-:W-:Y:S05]  /*04d0*/  EXIT ;  /* 0x000000000000794d */ /* 0x000fea0003800000 */
.L_x_2:
[----:B------:R-:W-:-:S00]  /*04e0*/  BRA `(.L_x_2) ;  /* 0xfffffffc00fc7947 */ /* 0x000fc0000383ffff */
[----:B------:R-:W-:-:S00]  /*04f0*/  NOP ;  /* 0x0000000000007918 */ /* 0x000fc00000000000 */
        /* <DEDUP_REMOVED lines=8> */
.L_x_865:


//--------------------- .text._Z25multi_tensor_apply_kernelI18TensorListMetadataILi2EE16MaybeCastFunctorILi2EhN3c104HalfEEJEEvlPViT_T0_DpT1_ --------------------------
	.section	.text._Z25multi_tensor_apply_kernelI18TensorListMetadataILi2EE16MaybeCastFunctorILi2EhN3c104HalfEEJEEvlPViT_T0_DpT1_,"ax",@progbits
	.align	128
        .global         _Z25multi_tensor_apply_kernelI18TensorListMetadataILi2EE16MaybeCastFunctorILi2EhN3c104HalfEEJEEvlPViT_T0_DpT1_
        .type           _Z25multi_tensor_apply_kernelI18TensorListMetadataILi2EE16MaybeCastFunctorILi2EhN3c104HalfEEJEEvlPViT_T0_DpT1_,@function
        .size           _Z25multi_tensor_apply_kernelI18TensorListMetadataILi2EE16MaybeCastFunctorILi2EhN3c104HalfEEJEEvlPViT_T0_DpT1_,(.L_x_866 - _Z25multi_tensor_apply_kernelI18TensorListMetadataILi2EE16MaybeCastFunctorILi2EhN3c104HalfEEJEEvlPViT_T0_DpT1_)
        .other          _Z25multi_tensor_apply_kernelI18TensorListMetadataILi2EE16MaybeCastFunctorILi2EhN3c104HalfEEJEEvlPViT_T0_DpT1_,@"STO_CUDA_ENTRY STV_DEFAULT"
_Z25multi_tensor_apply_kernelI18TensorListMetadataILi2EE16MaybeCastFunctorILi2EhN3c104HalfEEJEEvlPViT_T0_DpT1_:
.text._Z25multi_tensor_apply_kernelI18TensorListMetadataILi2EE16MaybeCastFunctorILi2EhN3c104HalfEEJEEvlPViT_T0_DpT1_:
        /* <DEDUP_REMOVED lines=10> */
.L_x_3:
        /* <DEDUP_REMOVED lines=20> */
.L_x_4:
        /* <DEDUP_REMOVED lines=9> */
[----:B-1----:R-:W-:-:S04]  /*0270*/  @!P2 IADD3 R2, P3, P4, R5, UR8, R0 ;  /* 0x000000080502ac10 */ /* 0x002fc8000fc7e000 */
[----:B------:R-:W-:Y:S02]  /*0280*/  @!P2 IADD3.X R3, PT, PT, R4, UR9, R9, P3, P4 ;  /* 0x000000090403ac10 */ /* 0x000fe40009fe8409 */
[----:B------:R-:W-:Y:S02]  /*0290*/  @!P1 SHF.R.S32.HI R4, RZ, 0x1f, R21 ;  /* 0x0000001fff049819 */ /* 0x000fe40000011415 */
[----:B------:R-:W-:Y:S01]  /*02a0*/  @!P1 IADD3 R6, P4, P5, R21, UR8, R0 ;  /* 0x0000000815069c10 */ /* 0x000fe2000fd9e000 */
[----:B------:R0:W3:Y:S01]  /*02b0*/  @!P2 LDG.E.U8 R12, desc[UR10][R2.64] ;  /* 0x0000000a020ca981 */ /* 0x0000e2000c1e1100 */
[----:B------:R-:W-:Y:S02]  /*02c0*/  ISETP.GE.AND P3, PT, R13, R8, PT ;  /* 0x000000080d00720c */ /* 0x000fe40003f66270 */
[----:B------:R-:W-:Y:S02]  /*02d0*/  @!P1 IADD3.X R7, PT, PT, R4, UR9, R9, P4, P5 ;  /* 0x0000000904079c10 */ /* 0x000fe4000a7ea409 */
[----:B------:R-:W-:-:S02]  /*02e0*/  @!P0 SHF.R.S32.HI R4, RZ, 0x1f, R17 ;  /* 0x0000001fff048819 */ /* 0x000fc40000011411 */
[----:B------:R-:W-:Y:S02]  /*02f0*/  @!P0 IADD3 R10, P4, P5, R17, UR8, R0 ;  /* 0x00000008110a8c10 */ /* 0x000fe4000fd9e000 */
[----:B------:R-:W-:Y:S02]  /*0300*/  PRMT R16, RZ, 0x7610, R16 ;  /* 0x00007610ff107816 */ /* 0x000fe40000000010 */
[----:B------:R-:W-:Y:S02]  /*0310*/  PRMT R15, RZ, 0x7610, R15 ;  /* 0x00007610ff0f7816 */ /* 0x000fe4000000000f */
[----:B------:R-:W-:Y:S02]  /*0320*/  @!P0 IADD3.X R11, PT, PT, R4, UR9, R9, P4, P5 ;  /* 0x00000009040b8c10 */ /* 0x000fe4000a7ea409 */
[----:B------:R1:W4:Y:S04]  /*0330*/  @!P1 LDG.E.U8 R16, desc[UR10][R6.64] ;  /* 0x0000000a06109981 */ /* 0x000328000c1e1100 */
[----:B------:R-:W5:Y:S01]  /*0340*/  @!P0 LDG.E.U8 R15, desc[UR10][R10.64] ;  /* 0x0000000a0a0f8981 */ /* 0x000f62000c1e1100 */
[----:B------:R-:W-:-:S02]  /*0350*/  @!P3 SHF.R.S32.HI R4, RZ, 0x1f, R13 ;  /* 0x0000001fff04b819 */ /* 0x000fc4000001140d */
[----:B------:R-:W-:Y:S02]  /*0360*/  @!P3 IADD3 R18, P4, P5, R13, UR8, R0 ;  /* 0x000000080d12bc10 */ /* 0x000fe4000fd9e000 */
[----:B------:R-:W-:Y:S02]  /*0370*/  PRMT R14, RZ, 0x7610, R14 ;  /* 0x00007610ff0e7816 */ /* 0x000fe4000000000e */
[----:B------:R-:W-:-:S05]  /*0380*/  @!P3 IADD3.X R19, PT, PT, R4, UR9, R9, P4, P5 ;  /* 0x000000090413bc10 */ /* 0x000fca000a7ea409 */
[----:B------:R1:W5:Y:S01]  /*0390*/  @!P3 LDG.E.U8 R14, desc[UR10][R18.64] ;  /* 0x0000000a120eb981 */ /* 0x000362000c1e1100 */
[C---:B0-----:R-:W-:Y:S02]  /*03a0*/  @!P2 IADD3 R2, P4, PT, R0.reuse, R5, RZ ;  /* 0x000000050002a210 */ /* 0x041fe40007f9e0ff */
[----:B------:R-:W-:Y:S02]  /*03b0*/  @!P1 IADD3 R3, P5, PT, R0, R21, RZ ;  /* 0x0000001500039210 */ /* 0x000fe40007fbe0ff */
[-C--:B------:R-:W-:Y:S02]  /*03c0*/  @!P2 LEA.HI.X.SX32 R5, R5, R9.reuse, 0x1, P4 ;  /* 0x000000090505a211 */ /* 0x080fe400020f0eff */
[C---:B--2---:R-:W-:Y:S02]  /*03d0*/  @!P2 LEA R4, P4, R2.reuse, UR6, 0x1 ;  /* 0x000000060204ac11 */ /* 0x044fe4000f8808ff */
[----:B------:R-:W-:Y:S02]  /*03e0*/  @!P1 LEA.HI.X.SX32 R24, R21, R9, 0x1, P5 ;  /* 0x0000000915189211 */ /* 0x000fe400028f0eff */
[----:B------:R-:W-:-:S02]  /*03f0*/  @!P2 LEA.HI.X R5, R2, UR7, R5, 0x1, P4 ;  /* 0x000000070205ac11 */ /* 0x000fc4000a0f0c05 */
[C---:B------:R-:W-:Y:S02]  /*0400*/  @!P1 LEA R2, P5, R3.reuse, UR6, 0x1 ;  /* 0x0000000603029c11 */ /* 0x040fe4000f8a08ff */
[C---:B------:R-:W-:Y:S02]  /*0410*/  @!P0 IADD3 R22, P6, PT, R0.reuse, R17, RZ ;  /* 0x0000001100168210 */ /* 0x040fe40007fde0ff */
[----:B------:R-:W-:Y:S02]  /*0420*/  @!P3 IADD3 R21, P4, PT, R0, R13, RZ ;  /* 0x0000000d0015b210 */ /* 0x000fe40007f9e0ff */
[----:B------:R-:W-:Y:S02]  /*0430*/  @!P1 LEA.HI.X R3, R3, UR7, R24, 0x1, P5 ;  /* 0x0000000703039c11 */ /* 0x000fe4000a8f0c18 */
[----:B------:R-:W-:Y:S02]  /*0440*/  @!P0 LEA.HI.X.SX32 R17, R17, R9, 0x1, P6 ;  /* 0x0000000911118211 */ /* 0x000fe400030f0eff */
[----:B-1----:R-:W-:-:S02]  /*0450*/  @!P0 LEA R6, P5, R22, UR6, 0x1 ;  /* 0x0000000616068c11 */ /* 0x002fc4000f8a08ff */
[----:B------:R-:W-:Y:S02]  /*0460*/  @!P3 LEA.HI.X.SX32 R18, R13, R9, 0x1, P4 ;  /* 0x000000090d12b211 */ /* 0x000fe400020f0eff */
[----:B------:R-:W-:Y:S01]  /*0470*/  @!P0 LEA.HI.X R7, R22, UR7, R17, 0x1, P5 ;  /* 0x0000000716078c11 */ /* 0x000fe2000a8f0c11 */
[----:B------:R-:W-:Y:S01]  /*0480*/  ULEA UR4, UR5, UR4, 0x2 ;  /* 0x0000000405047291 */ /* 0x000fe2000f8e10ff */
[----:B------:R-:W-:-:S04]  /*0490*/  @!P3 LEA R10, P4, R21, UR6, 0x1 ;  /* 0x00000006150abc11 */ /* 0x000fc8000f8808ff */
[----:B------:R-:W-:Y:S02]  /*04a0*/  @!P3 LEA.HI.X R11, R21, UR7, R18, 0x1, P4 ;  /* 0x00000007150bbc11 */ /* 0x000fe4000a0f0c12 */
[----:B---3--:R-:W-:-:S05]  /*04b0*/  @!P2 PRMT R13, R12, 0x7604, RZ ;  /* 0x000076040c0da816 */ /* 0x008fca00000000ff */
[----:B------:R0:W-:Y:S01]  /*04c0*/  @!P2 STG.E.U16 desc[UR10][R4.64], R13 ;  /* 0x0000000d0400a986 */ /* 0x0001e2000c10150a */
[----:B----4-:R-:W-:Y:S02]  /*04d0*/  IMAD.SHL.U32 R17, R16, 0x100, RZ ;  /* 0x0000010010117824 */ /* 0x010fe400078e00ff */
[----:B-----5:R-:W-:-:S03]  /*04e0*/  IMAD.SHL.U32 R19, R15, 0x100, RZ ;  /* 0x000001000f137824 */ /* 0x020fc600078e00ff */
[----:B------:R0:W-:Y:S04]  /*04f0*/  @!P1 STG.E.U16 desc[UR10][R2.64], R17 ;  /* 0x0000001102009986 */ /* 0x0001e8000c10150a */
[----:B------:R0:W-:Y:S01]  /*0500*/  @!P0 STG.E.U16 desc[UR10][R6.64], R19 ;  /* 0x0000001306008986 */ /* 0x0001e2000c10150a */
[----:B------:R-:W-:Y:S02]  /*0510*/  ISETP.LE.AND P0, PT, R8, UR4, PT ;  /* 0x0000000408007c0c */ /* 0x000fe4000bf03270 */
[----:B------:R-:W-:-:S05]  /*0520*/  @!P3 PRMT R15, R14, 0x7604, RZ ;  /* 0x000076040e0fb816 */ /* 0x000fca00000000ff */
[----:B------:R0:W-:Y:S06]  /*0530*/  @!P3 STG.E.U16 desc[UR10][R10.64], R15 ;  /* 0x0000000f0a00b986 */ /* 0x0001ec000c10150a */
[----:B------:R-:W-:Y:S05]  /*0540*/  @!P0 BRA `(.L_x_4) ;  /* 0xfffffffc00248947 */ /* 0x000fea000383ffff */
[----:B------:R-:W-:Y:S05]  /*0550*/  EXIT ;  /* 0x000000000000794d */ /* 0x000fea0003800000 */
.L_x_5:
        /* <DEDUP_REMOVED lines=10> */
.L_x_866:


//--------------------- .text._Z25multi_tensor_apply_kernelI18TensorListMetadataILi2EE16MaybeCastFunctorILi2EhfEJEEvlPViT_T0_DpT1_ --------------------------
	.section	.text._Z25multi_tensor_apply_kernelI18TensorListMetadataILi2EE16MaybeCastFunctorILi2EhfEJEEvlPViT_T0_DpT1_,"ax",@progbits
	.align	128
        .global         _Z25multi_tensor_apply_kernelI18TensorListMetadataILi2EE16MaybeCastFunctorILi2EhfEJEEvlPViT_T0_DpT1_
        .type           _Z25multi_tensor_apply_kernelI18TensorListMetadataILi2EE16MaybeCastFunctorILi2EhfEJEEvlPViT_T0_DpT1_,@function
        .size           _Z25multi_tensor_apply_kernelI18TensorListMetadataILi2EE16MaybeCastFunctorILi2EhfEJEEvlPViT_T0_DpT1_,(.L_x_867 - _Z25multi_tensor_apply_kernelI18TensorListMetadataILi2EE16MaybeCastFunctorILi2EhfEJEEvlPViT_T0_DpT1_)
        .other          _Z25multi_tensor_apply_kernelI18TensorListMetadataILi2EE16MaybeCastFunctorILi2EhfEJEEvlPViT_T0_DpT1_,@"STO_CUDA_ENTRY STV_DEFAULT"
_Z25multi_tensor_apply_kernelI18TensorListMetadataILi2EE16MaybeCastFunctorILi2EhfEJEEvlPViT_T0_DpT1_:
.text._Z25multi_tensor_apply_kernelI18TensorListMetadataILi2EE16MaybeCastFunctorILi2EhfEJEEvlPViT_T0_DpT1_:
        /* <DEDUP_REMOVED lines=10> */
.L_x_6:
        /* <DEDUP_REMOVED lines=20> */
.L_x_7:
[----:B0---4-:R-:W-:Y:S01]  /*01e0*/  VIADD R5, R20, UR4 ;  /* 0x0000000414057c36 */ /* 0x011fe20008000000 */
        /* <DEDUP_REMOVED lines=43> */
[----:B------:R-:W-:Y:S01]  /*04a0*/  @!P3 LEA.HI.X R9, R21, UR7, R18, 0x2, P4 ;  /* 0x000000071509bc11 */ /* 0x000fe2000a0f1412 */
[----:B---3--:R-:W-:-:S05]  /*04b0*/  IMAD.SHL.U32 R12, R12, 0x100, RZ ;  /* 0x000001000c0c7824 */ /* 0x008fca00078e00ff */
[----:B------:R-:W-:Y:S02]  /*04c0*/  HADD2.F32 R15, -RZ, R12.H0_H0 ;  /* 0x2000000cff0f7230 */ /* 0x000fe40000004100 */
[----:B----4-:R-:W-:Y:S02]  /*04d0*/  IMAD.SHL.U32 R16, R16, 0x100, RZ ;  /* 0x0000010010107824 */ /* 0x010fe400078e00ff */
[----:B-----5:R-:W-:-:S03]  /*04e0*/  IMAD.SHL.U32 R14, R14, 0x100, RZ ;  /* 0x000001000e0e7824 */ /* 0x020fc600078e00ff */
[----:B------:R-:W-:Y:S02]  /*04f0*/  HADD2.F32 R17, -RZ, R16.H0_H0 ;  /* 0x20000010ff117230 */ /* 0x000fe40000004100 */
[----:B------:R-:W-:Y:S01]  /*0500*/  HADD2.F32 R19, -RZ, R14.H0_H0 ;  /* 0x2000000eff137230 */ /* 0x000fe20000004100 */
[----:B------:R4:W-:Y:S04]  /*0510*/  @!P2 STG.E desc[UR10][R4.64], R15 ;  /* 0x0000000f0400a986 */ /* 0x0009e8000c10190a */
[----:B------:R4:W-:Y:S04]  /*0520*/  @!P1 STG.E desc[UR10][R2.64], R17 ;  /* 0x0000001102009986 */ /* 0x0009e8000c10190a */
[----:B------:R4:W-:Y:S01]  /*0530*/  @!P0 STG.E desc[UR10][R6.64], R19 ;  /* 0x0000001306008986 */ /* 0x0009e2000c10190a */
[----:B------:R-:W-:Y:S01]  /*0540*/  ISETP.LE.AND P0, PT, R10, UR4, PT ;  /* 0x000000040a007c0c */ /* 0x000fe2000bf03270 */
[----:B------:R-:W-:-:S05]  /*0550*/  IMAD.SHL.U32 R13, R13, 0x100, RZ ;  /* 0x000001000d0d7824 */ /* 0x000fca00078e00ff */
[----:B------:R-:W-:-:S05]  /*0560*/  HADD2.F32 R13, -RZ, R13.H0_H0 ;  /* 0x2000000dff0d7230 */ /* 0x000fca0000004100 */
[----:B------:R4:W-:Y:S02]  /*0570*/  @!P3 STG.E desc[UR10][R8.64], R13 ;  /* 0x0000000d0800b986 */ /* 0x0009e4000c10190a */
[----:B------:R-:W-:Y:S05]  /*0580*/  @!P0 BRA `(.L_x_7) ;  /* 0xfffffffc00148947 */ /* 0x000fea000383ffff */
[----:B------:R-:W-:Y:S05]  /*0590*/  EXIT ;  /* 0x000000000000794d */ /* 0x000fea0003800000 */
.L_x_8:
        /* <DEDUP_REMOVED lines=14> */
.L_x_867:


//--------------------- .text._Z25multi_tensor_apply_kernelI18TensorListMetadataILi2EE16MaybeCastFunctorILi2EN3c104HalfEhEJEEvlPViT_T0_DpT1_ --------------------------
	.section	.text._Z25multi_tensor_apply_kernelI18TensorListMetadataILi2EE16MaybeCastFunctorILi2EN3c104HalfEhEJEEvlPViT_T0_DpT1_,"ax",@progbits
	.align	128
        .global         _Z25multi_tensor_apply_kernelI18TensorListMetadataILi2EE16MaybeCastFunctorILi2EN3c104HalfEhEJEEvlPViT_T0_DpT1_
        .type           _Z25multi_tensor_apply_kernelI18TensorListMetadataILi2EE16MaybeCastFunctorILi2EN3c104HalfEhEJEEvlPViT_T0_DpT1_,@function
        .size           _Z25multi_tensor_apply_kernelI18TensorListMetadataILi2EE16MaybeCastFunctorILi2EN3c104HalfEhEJEEvlPViT_T0_DpT1_,(.L_x_868 - _Z25multi_tensor_apply_kernelI18TensorListMetadataILi2EE16MaybeCastFunctorILi2EN3c104HalfEhEJEEvlPViT_T0_DpT1_)
        .other          _Z25multi_tensor_apply_kernelI18TensorListMetadataILi2EE16MaybeCastFunctorILi2EN3c104HalfEhEJEEvlPViT_T0_DpT1_,@"STO_CUDA_ENTRY STV_DEFAULT"
_Z25multi_tensor_apply_kernelI18TensorListMetadataILi2EE16MaybeCastFunctorILi2EN3c104HalfEhEJEEvlPViT_T0_DpT1_:
.text._Z25multi_tensor_apply_kernelI18TensorListMetadataILi2EE16MaybeCastFunctorILi2EN3c104HalfEhEJEEvlPViT_T0_DpT1_:
        /* <DEDUP_REMOVED lines=10> */
.L_x_9:
        /* <DEDUP_REMOVED lines=20> */
.L_x_10:
[----:B0---4-:R-:W-:-:S04]  /*01e0*/  VIADD R11, R18, UR4 ;  /* 0x00000004120b7c36 */ /* 0x011fc80008000000 */
[C---:B---3--:R-:W-:Y:S01]  /*01f0*/  VIADD R9, R11.reuse, UR5 ;  /* 0x000000050b097c36 */ /* 0x048fe20008000000 */
[----:B------:R-:W-:-:S03]  /*0200*/  ISETP.GE.AND P2, PT, R11, R2, PT ;  /* 0x000000020b00720c */ /* 0x000fc60003f46270 */
[C---:B------:R-:W-:Y:S01]  /*0210*/  VIADD R7, R9.reuse, UR5 ;  /* 0x0000000509077c36 */ /* 0x040fe20008000000 */
[----:B------:R-:W-:-:S03]  /*0220*/  ISETP.GE.AND P1, PT, R9, R2, PT ;  /* 0x000000020900720c */ /* 0x000fc60003f26270 */
[C---:B------:R-:W-:Y:S01]  /*0230*/  VIADD R5, R7.reuse, UR5 ;  /* 0x0000000507057c36 */ /* 0x040fe20008000000 */
[----:B------:R-:W-:-:S05]  /*0240*/  ISETP.GE.AND P0, PT, R7, R2, PT ;  /* 0x000000020700720c */ /* 0x000fca0003f06270 */
[----:B------:R-:W-:-:S04]  /*0250*/  @!P2 IADD3 R4, P3, PT, R0, R11, RZ ;  /* 0x0000000b0004a210 */ /* 0x000fc80007f7e0ff */
[----:B------:R-:W-:Y:S02]  /*0260*/  @!P2 LEA.HI.X.SX32 R13, R11, R3, 0x1, P3 ;  /* 0x000000030b0da211 */ /* 0x000fe400018f0eff */
[----:B-1----:R-:W-:Y:S02]  /*0270*/  @!P2 LEA R14, P3, R4, UR8, 0x1 ;  /* 0x00000008040eac11 */ /* 0x002fe4000f8608ff */
[----:B------:R-:W-:Y:S02]  /*0280*/  @!P1 IADD3 R6, P4, PT, R0, R9, RZ ;  /* 0x0000000900069210 */ /* 0x000fe40007f9e0ff */
[----:B------:R-:W-:Y:S02]  /*0290*/  @!P2 LEA.HI.X R15, R4, UR9, R13, 0x1, P3 ;  /* 0x00000009040fac11 */ /* 0x000fe400098f0c0d */
[----:B------:R-:W-:Y:S02]  /*02a0*/  ISETP.GE.AND P3, PT, R5, R2, PT ;  /* 0x000000020500720c */ /* 0x000fe40003f66270 */
[----:B------:R-:W-:-:S02]  /*02b0*/  PRMT R4, RZ, 0x7610, R4 ;  /* 0x00007610ff047816 */ /* 0x000fc40000000004 */
[----:B------:R-:W-:Y:S02]  /*02c0*/  @!P1 LEA.HI.X.SX32 R13, R9, R3, 0x1, P4 ;  /* 0x00000003090d9211 */ /* 0x000fe400020f0eff */
[----:B------:R-:W-:Y:S02]  /*02d0*/  @!P1 LEA R16, P4, R6, UR8, 0x1 ;  /* 0x0000000806109c11 */ /* 0x000fe4000f8808ff */
[----:B------:R-:W-:Y:S01]  /*02e0*/  @!P0 IADD3 R8, P5, PT, R0, R7, RZ ;  /* 0x0000000700088210 */ /* 0x000fe20007fbe0ff */
[----:B------:R0:W3:Y:S01]  /*02f0*/  @!P2 LDG.E.U16 R4, desc[UR10][R14.64] ;  /* 0x0000000a0e04a981 */ /* 0x0000e2000c1e1500 */
[----:B------:R-:W-:Y:S02]  /*0300*/  @!P1 LEA.HI.X R17, R6, UR9, R13, 0x1, P4 ;  /* 0x0000000906119c11 */ /* 0x000fe4000a0f0c0d */
[----:B------:R-:W-:Y:S02]  /*0310*/  @!P0 LEA.HI.X.SX32 R13, R7, R3, 0x1, P5 ;  /* 0x00000003070d8211 */ /* 0x000fe400028f0eff */
[----:B------:R-:W-:-:S02]  /*0320*/  @!P0 LEA R12, P4, R8, UR8, 0x1 ;  /* 0x00000008080c8c11 */ /* 0x000fc4000f8808ff */
[----:B------:R-:W-:Y:S02]  /*0330*/  PRMT R6, RZ, 0x7610, R6 ;  /* 0x00007610ff067816 */ /* 0x000fe40000000006 */
[----:B------:R-:W-:Y:S02]  /*0340*/  @!P0 LEA.HI.X R13, R8, UR9, R13, 0x1, P4 ;  /* 0x00000009080d8c11 */ /* 0x000fe4000a0f0c0d */
[----:B------:R-:W-:Y:S02]  /*0350*/  @!P3 IADD3 R10, P5, PT, R0, R5, RZ ;  /* 0x00000005000ab210 */ /* 0x000fe40007fbe0ff */
[----:B------:R-:W-:Y:S01]  /*0360*/  PRMT R8, RZ, 0x7610, R8 ;  /* 0x00007610ff087816 */ /* 0x000fe20000000008 */
[----:B------:R1:W4:Y:S01]  /*0370*/  @!P1 LDG.E.U16 R6, desc[UR10][R16.64] ;  /* 0x0000000a10069981 */ /* 0x000322000c1e1500 */
[----:B------:R-:W-:Y:S02]  /*0380*/  @!P3 LEA.HI.X.SX32 R19, R5, R3, 0x1, P5 ;  /* 0x000000030513b211 */ /* 0x000fe400028f0eff */
[----:B0-----:R-:W-:-:S02]  /*0390*/  @!P3 LEA R14, P4, R10, UR8, 0x1 ;  /* 0x000000080a0ebc11 */ /* 0x001fc4000f8808ff */
[----:B------:R-:W5:Y:S02]  /*03a0*/  @!P0 LDG.E.U16 R8, desc[UR10][R12.64] ;  /* 0x0000000a0c088981 */ /* 0x000f64000c1e1500 */
[----:B------:R-:W-:Y:S02]  /*03b0*/  @!P3 LEA.HI.X R15, R10, UR9, R19, 0x1, P4 ;  /* 0x000000090a0fbc11 */ /* 0x000fe4000a0f0c13 */
[----:B------:R-:W-:-:S06]  /*03c0*/  PRMT R10, RZ, 0x7610, R10 ;  /* 0x00007610ff0a7816 */ /* 0x000fcc000000000a */
[----:B------:R-:W2:Y:S01]  /*03d0*/  @!P3 LDG.E.U16 R10, desc[UR10][R14.64] ;  /* 0x0000000a0e0ab981 */ /* 0x000ea2000c1e1500 */
[----:B-1----:R-:W-:Y:S01]  /*03e0*/  @!P0 SHF.R.S32.HI R16, RZ, 0x1f, R7 ;  /* 0x0000001fff108819 */ /* 0x002fe20000011407 */
[----:B------:R-:W-:Y:S01]  /*03f0*/  ULEA UR4, UR5, UR4, 0x2 ;  /* 0x0000000405047291 */ /* 0x000fe2000f8e10ff */
[----:B------:R-:W-:Y:S01]  /*0400*/  @!P3 SHF.R.S32.HI R20, RZ, 0x1f, R5 ;  /* 0x0000001fff14b819 */ /* 0x000fe20000011405 */
[----:B---3--:R-:W-:-:S05]  /*0410*/  HADD2.F32 R4, -RZ, R4.H0_H0 ;  /* 0x20000004ff047230 */ /* 0x008fca0000004100 */
[----:B------:R-:W-:-:S05]  /*0420*/  LOP3.LUT R17, R4, 0xff800000, RZ, 0xc0, !PT ;  /* 0xff80000004117812 */ /* 0x000fca00078ec0ff */
[----:B------:R-:W-:Y:S01]  /*0430*/  FFMA.FTZ R17, R17, 0.125, R4 ;  /* 0x3e00000011117823 */ /* 0x000fe20000010004 */
[----:B----4-:R-:W-:-:S05]  /*0440*/  HADD2.F32 R6, -RZ, R6.H0_H0 ;  /* 0x20000006ff067230 */ /* 0x010fca0000004100 */
[----:B------:R-:W0:Y:S01]  /*0450*/  F2F.F16.F32 R17, R17 ;  /* 0x0000001100117304 */ /* 0x000e220000200800 */
[----:B-----5:R-:W-:Y:S01]  /*0460*/  HADD2.F32 R8, -RZ, R8.H0_H0 ;  /* 0x20000008ff087230 */ /* 0x020fe20000004100 */
[----:B------:R-:W-:-:S04]  /*0470*/  LOP3.LUT R19, R6, 0xff800000, RZ, 0xc0, !PT ;  /* 0xff80000006137812 */ /* 0x000fc800078ec0ff */
[----:B------:R-:W-:Y:S01]  /*0480*/  LOP3.LUT R13, R8, 0xff800000, RZ, 0xc0, !PT ;  /* 0xff800000080d7812 */ /* 0x000fe200078ec0ff */
[----:B------:R-:W-:Y:S01]  /*0490*/  FFMA.FTZ R4, R19, 0.125, R6 ;  /* 0x3e00000013047823 */ /* 0x000fe20000010006 */
[----:B--2---:R-:W-:-:S03]  /*04a0*/  HADD2.F32 R6, -RZ, R10.H0_H0 ;  /* 0x2000000aff067230 */ /* 0x004fc60000004100 */
[----:B------:R-:W-:Y:S02]  /*04b0*/  FFMA.FTZ R13, R13, 0.125, R8 ;  /* 0x3e0000000d0d7823 */ /* 0x000fe40000010008 */
[----:B------:R-:W1:Y:S01]  /*04c0*/  F2F.F16.F32 R4, R4 ;  /* 0x0000000400047304 */ /* 0x000e620000200800 */
[----:B------:R-:W-:Y:S02]  /*04d0*/  @!P2 SHF.R.S32.HI R8, RZ, 0x1f, R11 ;  /* 0x0000001fff08a819 */ /* 0x000fe4000001140b */
[----:B------:R-:W-:Y:S02]  /*04e0*/  LOP3.LUT R15, R6, 0xff800000, RZ, 0xc0, !PT ;  /* 0xff800000060f7812 */ /* 0x000fe400078ec0ff */
[----:B------:R-:W-:Y:S02]  /*04f0*/  @!P2 IADD3 R10, P4, P5, R11, UR6, R0 ;  /* 0x000000060b0aac10 */ /* 0x000fe4000fd9e000 */
[----:B0-----:R-:W-:Y:S01]  /*0500*/  @!P2 SHF.R.U32.HI R17, RZ, 0x8, R17 ;  /* 0x00000008ff11a819 */ /* 0x001fe20000011611 */
[----:B------:R-:W0:Y:S01]  /*0510*/  F2F.F16.F32 R14, R13 ;  /* 0x0000000d000e7304 */ /* 0x000e220000200800 */
[----:B------:R-:W-:Y:S01]  /*0520*/  FFMA.FTZ R15, R15, 0.125, R6 ;  /* 0x3e0000000f0f7823 */ /* 0x000fe20000010006 */
[----:B------:R-:W-:-:S02]  /*0530*/  @!P2 IADD3.X R11, PT, PT, R8, UR7, R3, P4, P5 ;  /* 0x00000007080bac10 */ /* 0x000fc4000a7ea403 */
[----:B------:R-:W-:Y:S02]  /*0540*/  @!P1 SHF.R.S32.HI R6, RZ, 0x1f, R9 ;  /* 0x0000001fff069819 */ /* 0x000fe40000011409 */
[--C-:B------:R-:W-:Y:S01]  /*0550*/  @!P1 IADD3 R8, P4, P5, R9, UR6, R0.reuse ;  /* 0x0000000609089c10 */ /* 0x100fe2000fd9e000 */
[----:B------:R4:W-:Y:S01]  /*0560*/  @!P2 STG.E.U8 desc[UR10][R10.64], R17 ;  /* 0x000000110a00a986 */ /* 0x0009e2000c10110a */
[----:B------:R-:W2:Y:S02]  /*0570*/  F2F.F16.F32 R15, R15 ;  /* 0x0000000f000f7304 */ /* 0x000ea40000200800 */
[----:B------:R-:W-:Y:S02]  /*0580*/  @!P1 IADD3.X R9, PT, PT, R6, UR7, R3, P4, P5 ;  /* 0x0000000706099c10 */ /* 0x000fe4000a7ea403 */
[--C-:B------:R-:W-:Y:S02]  /*0590*/  @!P0 IADD3 R6, P2, P4, R7, UR6, R0.reuse ;  /* 0x0000000607068c10 */ /* 0x100fe4000fc5e000 */
[----:B------:R-:W-:-:S02]  /*05a0*/  @!P3 IADD3 R12, P5, P6, R5, UR6, R0 ;  /* 0x00000006050cbc10 */ /* 0x000fc4000febe000 */
[----:B-1----:R-:W-:Y:S02]  /*05b0*/  SHF.R.U32.HI R5, RZ, 0x8, R4 ;  /* 0x00000008ff057819 */ /* 0x002fe40000011604 */
[--C-:B------:R-:W-:Y:S02]  /*05c0*/  @!P0 IADD3.X R7, PT, PT, R16, UR7, R3.reuse, P2, P4 ;  /* 0x0000000710078c10 */ /* 0x100fe400097e8403 */
[----:B0-----:R-:W-:Y:S01]  /*05d0*/  SHF.R.U32.HI R19, RZ, 0x8, R14 ;  /* 0x00000008ff137819 */ /* 0x001fe2000001160e */
[----:B------:R4:W-:Y:S01]  /*05e0*/  @!P1 STG.E.U8 desc[UR10][R8.64], R5 ;  /* 0x0000000508009986 */ /* 0x0009e2000c10110a */
[----:B------:R-:W-:Y:S02]  /*05f0*/  @!P3 IADD3.X R13, PT, PT, R20, UR7, R3, P5, P6 ;  /* 0x00000007140dbc10 */ /* 0x000fe4000afec403 */
[----:B--2---:R-:W-:Y:S01]  /*0600*/  SHF.R.U32.HI R15, RZ, 0x8, R15 ;  /* 0x00000008ff0f7819 */ /* 0x004fe2000001160f */
[----:B------:R4:W-:Y:S01]  /*0610*/  @!P0 STG.E.U8 desc[UR10][R6.64], R19 ;  /* 0x0000001306008986 */ /* 0x0009e2000c10110a */
[----:B------:R-:W-:-:S03]  /*0620*/  ISETP.LE.AND P0, PT, R2, UR4, PT ;  /* 0x0000000402007c0c */ /* 0x000fc6000bf03270 */
[----:B------:R4:W-:Y:S10]  /*0630*/  @!P3 STG.E.U8 desc[UR10][R12.64], R15 ;  /* 0x0000000f0c00b986 */ /* 0x0009f4000c10110a */
[----:B------:R-:W-:Y:S05]  /*0640*/  @!P0 BRA `(.L_x_10) ;  /* 0xfffffff800e48947 */ /* 0x000fea000383ffff */
[----:B------:R-:W-:Y:S05]  /*0650*/  EXIT ;  /* 0x000000000000794d */ /* 0x000fea0003800000 */
.L_x_11:
        /* <DEDUP_REMOVED lines=10> */
.L_x_868:


//--------------------- .text._Z25multi_tensor_apply_kernelI18TensorListMetadataILi2EE16MaybeCastFunctorILi2EN3c104HalfES4_EJEEvlPViT_T0_DpT1_ --------------------------
	.section	.text._Z25multi_tensor_apply_kernelI18TensorListMetadataILi2EE16MaybeCastFunctorILi2EN3c104HalfES4_EJEEvlPViT_T0_DpT1_,"ax",@progbits
	.align	128
        .global         _Z25multi_tensor_apply_kernelI18TensorListMetadataILi2EE16MaybeCastFunctorILi2EN3c104HalfES4_EJEEvlPViT_T0_DpT1_
        .type           _Z25multi_tensor_apply_kernelI18TensorListMetadataILi2EE16MaybeCastFunctorILi2EN3c104HalfES4_EJEEvlPViT_T0_DpT1_,@function
        .size           _Z25multi_tensor_apply_kernelI18TensorListMetadataILi2EE16MaybeCastFunctorILi2EN3c104HalfES4_EJEEvlPViT_T0_DpT1_,(.L_x_869 - _Z25multi_tensor_apply_kernelI18TensorListMetadataILi2EE16MaybeCastFunctorILi2EN3c104HalfES4_EJEEvlPViT_T0_DpT1_)
        .other          _Z25multi_tensor_apply_kernelI18TensorListMetadataILi2EE16MaybeCastFunctorILi2EN3c104HalfES4_EJEEvlPViT_T0_DpT1_,@"STO_CUDA_ENTRY STV_DEFAULT"
_Z25multi_tensor_apply_kernelI18TensorListMetadataILi2EE16MaybeCastFunctorILi2EN3c104HalfES4_EJEEvlPViT_T0_DpT1_:
.text._Z25multi_tensor_apply_kernelI18TensorListMetadataILi2EE16MaybeCastFunctorILi2EN3c104HalfES4_EJEEvlPViT_T0_DpT1_:
        /* <DEDUP_REMOVED lines=10> */
.L_x_12:
        /* <DEDUP_REMOVED lines=20> */
.L_x_13:
[----:B0-----:R-:W-:Y:S01]  /*01e0*/  VIADD R21, R20, UR4 ;  /* 0x0000000414157c36 */ /* 0x001fe20008000000 */
[----:B------:R-:W-:-:S03]  /*01f0*/  PRMT R13, RZ, 0x7610, R13 ;  /* 0x00007610ff0d7816 */ /* 0x000fc6000000000d */
[C---:B---3--:R-:W-:Y:S01]  /*0200*/  VIADD R19, R21.reuse, UR5 ;  /* 0x0000000515137c36 */ /* 0x048fe20008000000 */
[----:B------:R-:W-:-:S03]  /*0210*/  ISETP.GE.AND P3, PT, R21, R10, PT ;  /* 0x0000000a1500720c */ /* 0x000fc60003f66270 */
[C---:B------:R-:W-:Y:S01]  /*0220*/  VIADD R17, R19.reuse, UR5 ;  /* 0x0000000513117c36 */ /* 0x040fe20008000000 */
[----:B------:R-:W-:-:S03]  /*0230*/  ISETP.GE.AND P2, PT, R19, R10, PT ;  /* 0x0000000a1300720c */ /* 0x000fc60003f46270 */
[C---:B------:R-:W-:Y:S01]  /*0240*/  VIADD R15, R17.reuse, UR5 ;  /* 0x00000005110f7c36 */ /* 0x040fe20008000000 */
[----:B------:R-:W-:-:S04]  /*0250*/  ISETP.GE.AND P1, PT, R17, R10, PT ;  /* 0x0000000a1100720c */ /* 0x000fc80003f26270 */
[----:B------:R-:W-:Y:S02]  /*0260*/  ISETP.GE.AND P0, PT, R15, R10, PT ;  /* 0x0000000a0f00720c */ /* 0x000fe40003f06270 */
[----:B------:R-:W-:-:S03]  /*0270*/  @!P3 IADD3 R5, P4, PT, R0, R21, RZ ;  /* 0x000000150005b210 */ /* 0x000fc60007f9e0ff */
[----:B------:R-:W-:Y:S02]  /*0280*/  @!P2 IADD3 R3, P5, PT, R0, R19, RZ ;  /* 0x000000130003a210 */ /* 0x000fe40007fbe0ff */
[-C--:B------:R-:W-:Y:S02]  /*0290*/  @!P3 LEA.HI.X.SX32 R6, R21, R11.reuse, 0x1, P4 ;  /* 0x0000000b1506b211 */ /* 0x080fe400020f0eff */
[----:B-1----:R-:W-:Y:S02]  /*02a0*/  @!P3 LEA R8, P4, R5, UR8, 0x1 ;  /* 0x000000080508bc11 */ /* 0x002fe4000f8808ff */
[----:B------:R-:W-:Y:S02]  /*02b0*/  @!P2 LEA.HI.X.SX32 R4, R19, R11, 0x1, P5 ;  /* 0x0000000b1304a211 */ /* 0x000fe400028f0eff */
[----:B------:R-:W-:Y:S02]  /*02c0*/  @!P2 LEA R2, P5, R3, UR8, 0x1 ;  /* 0x000000080302ac11 */ /* 0x000fe4000f8a08ff */
[----:B------:R-:W-:-:S02]  /*02d0*/  @!P3 LEA.HI.X R9, R5, UR9, R6, 0x1, P4 ;  /* 0x000000090509bc11 */ /* 0x000fc4000a0f0c06 */
[C---:B------:R-:W-:Y:S02]  /*02e0*/  @!P1 IADD3 R5, P4, PT, R0.reuse, R17, RZ ;  /* 0x0000001100059210 */ /* 0x040fe40007f9e0ff */
[----:B------:R-:W-:Y:S01]  /*02f0*/  @!P2 LEA.HI.X R3, R3, UR9, R4, 0x1, P5 ;  /* 0x000000090303ac11 */ /* 0x000fe2000a8f0c04 */
[----:B------:R2:W3:Y:S01]  /*0300*/  @!P3 LDG.E.U16 R13, desc[UR10][R8.64] ;  /* 0x0000000a080db981 */ /* 0x0004e2000c1e1500 */
[----:B------:R-:W-:Y:S02]  /*0310*/  @!P0 IADD3 R7, P5, PT, R0, R15, RZ ;  /* 0x0000000f00078210 */ /* 0x000fe40007fbe0ff */
[-C--:B------:R-:W-:Y:S02]  /*0320*/  @!P1 LEA.HI.X.SX32 R12, R17, R11.reuse, 0x1, P4 ;  /* 0x0000000b110c9211 */ /* 0x080fe400020f0eff */
[----:B------:R-:W-:Y:S02]  /*0330*/  @!P1 LEA R4, P4, R5, UR8, 0x1 ;  /* 0x0000000805049c11 */ /* 0x000fe4000f8808ff */
[----:B------:R-:W-:-:S02]  /*0340*/  @!P0 LEA.HI.X.SX32 R14, R15, R11, 0x1, P5 ;  /* 0x0000000b0f0e8211 */ /* 0x000fc400028f0eff */
[----:B------:R-:W-:Y:S02]  /*0350*/  @!P0 LEA R6, P5, R7, UR8, 0x1 ;  /* 0x0000000807068c11 */ /* 0x000fe4000f8a08ff */
[--C-:B------:R-:W-:Y:S02]  /*0360*/  @!P1 LEA.HI.X R5, R5, UR9, R12.reuse, 0x1, P4 ;  /* 0x0000000905059c11 */ /* 0x100fe4000a0f0c0c */
[----:B------:R-:W-:Y:S02]  /*0370*/  PRMT R12, RZ, 0x7610, R12 ;  /* 0x00007610ff0c7816 */ /* 0x000fe4000000000c */
[----:B------:R-:W-:Y:S02]  /*0380*/  @!P0 LEA.HI.X R7, R7, UR9, R14, 0x1, P5 ;  /* 0x0000000907078c11 */ /* 0x000fe4000a8f0c0e */
[----:B------:R-:W-:Y:S02]  /*0390*/  PRMT R16, RZ, 0x7610, R16 ;  /* 0x00007610ff107816 */ /* 0x000fe40000000010 */
[----:B------:R-:W-:Y:S01]  /*03a0*/  PRMT R14, RZ, 0x7610, R14 ;  /* 0x00007610ff0e7816 */ /* 0x000fe2000000000e */
[----:B------:R-:W4:Y:S04]  /*03b0*/  @!P2 LDG.E.U16 R12, desc[UR10][R2.64] ;  /* 0x0000000a020ca981 */ /* 0x000f28000c1e1500 */
[----:B------:R-:W5:Y:S04]  /*03c0*/  @!P1 LDG.E.U16 R16, desc[UR10][R4.64] ;  /* 0x0000000a04109981 */ /* 0x000f68000c1e1500 */
[----:B------:R0:W5:Y:S01]  /*03d0*/  @!P0 LDG.E.U16 R14, desc[UR10][R6.64] ;  /* 0x0000000a060e8981 */ /* 0x000162000c1e1500 */
[----:B------:R-:W-:-:S02]  /*03e0*/  @!P3 IADD3 R18, P4, PT, R0, R21, RZ ;  /* 0x000000150012b210 */ /* 0x000fc40007f9e0ff */
[----:B------:R-:W-:Y:S02]  /*03f0*/  @!P2 IADD3 R22, P5, PT, R0, R19, RZ ;  /* 0x000000130016a210 */ /* 0x000fe40007fbe0ff */
[-C--:B------:R-:W-:Y:S02]  /*0400*/  @!P3 LEA.HI.X.SX32 R21, R21, R11.reuse, 0x1, P4 ;  /* 0x0000000b1515b211 */ /* 0x080fe400020f0eff */
[C---:B--2---:R-:W-:Y:S02]  /*0410*/  @!P3 LEA R8, P4, R18.reuse, UR6, 0x1 ;  /* 0x000000061208bc11 */ /* 0x044fe4000f8808ff */
[----:B------:R-:W-:Y:S02]  /*0420*/  @!P2 LEA.HI.X.SX32 R19, R19, R11, 0x1, P5 ;  /* 0x0000000b1313a211 */ /* 0x000fe400028f0eff */
[----:B------:R-:W-:Y:S02]  /*0430*/  @!P3 LEA.HI.X R9, R18, UR7, R21, 0x1, P4 ;  /* 0x000000071209bc11 */ /* 0x000fe4000a0f0c15 */
[----:B------:R-:W-:-:S02]  /*0440*/  @!P2 LEA R18, P5, R22, UR6, 0x1 ;  /* 0x000000061612ac11 */ /* 0x000fc4000f8a08ff */
[C---:B------:R-:W-:Y:S02]  /*0450*/  @!P1 IADD3 R21, P6, PT, R0.reuse, R17, RZ ;  /* 0x0000001100159210 */ /* 0x040fe40007fde0ff */
[----:B------:R-:W-:Y:S02]  /*0460*/  @!P0 IADD3 R23, P4, PT, R0, R15, RZ ;  /* 0x0000000f00178210 */ /* 0x000fe40007f9e0ff */
[----:B------:R-:W-:Y:S02]  /*0470*/  @!P2 LEA.HI.X R19, R22, UR7, R19, 0x1, P5 ;  /* 0x000000071613ac11 */ /* 0x000fe4000a8f0c13 */
[-C--:B0-----:R-:W-:Y:S02]  /*0480*/  @!P1 LEA.HI.X.SX32 R6, R17, R11.reuse, 0x1, P6 ;  /* 0x0000000b11069211 */ /* 0x081fe400030f0eff */
[----:B------:R-:W-:Y:S02]  /*0490*/  @!P1 LEA R2, P5, R21, UR6, 0x1 ;  /* 0x0000000615029c11 */ /* 0x000fe4000f8a08ff */
[----:B------:R-:W-:-:S02]  /*04a0*/  @!P0 LEA.HI.X.SX32 R22, R15, R11, 0x1, P4 ;  /* 0x0000000b0f168211 */ /* 0x000fc400020f0eff */
[----:B------:R-:W-:Y:S01]  /*04b0*/  @!P0 LEA R4, P4, R23, UR6, 0x1 ;  /* 0x0000000617048c11 */ /* 0x000fe2000f8808ff */
[----:B------:R-:W-:Y:S01]  /*04c0*/  ULEA UR4, UR5, UR4, 0x2 ;  /* 0x0000000405047291 */ /* 0x000fe2000f8e10ff */
[----:B------:R-:W-:Y:S02]  /*04d0*/  @!P1 LEA.HI.X R3, R21, UR7, R6, 0x1, P5 ;  /* 0x0000000715039c11 */ /* 0x000fe4000a8f0c06 */
[----:B------:R-:W-:Y:S01]  /*04e0*/  @!P0 LEA.HI.X R5, R23, UR7, R22, 0x1, P4 ;  /* 0x0000000717058c11 */ /* 0x000fe2000a0f0c16 */
[----:B---3--:R0:W-:Y:S04]  /*04f0*/  @!P3 STG.E.U16 desc[UR10][R8.64], R13 ;  /* 0x0000000d0800b986 */ /* 0x0081e8000c10150a */
[----:B----4-:R0:W-:Y:S04]  /*0500*/  @!P2 STG.E.U16 desc[UR10][R18.64], R12 ;  /* 0x0000000c1200a986 */ /* 0x0101e8000c10150a */
[----:B-----5:R0:W-:Y:S04]  /*0510*/  @!P1 STG.E.U16 desc[UR10][R2.64], R16 ;  /* 0x0000001002009986 */ /* 0x0201e8000c10150a */
[----:B------:R0:W-:Y:S01]  /*0520*/  @!P0 STG.E.U16 desc[UR10][R4.64], R14 ;  /* 0x0000000e04008986 */ /* 0x0001e2000c10150a */
[----:B------:R-:W-:-:S13]  /*0530*/  ISETP.LE.AND P0, PT, R10, UR4, PT ;  /* 0x000000040a007c0c */ /* 0x000fda000bf03270 */
[----:B0-----:R-:W-:Y:S05]  /*0540*/  @!P0 BRA `(.L_x_13) ;  /* 0xfffffffc00248947 */ /* 0x001fea000383ffff */
[----:B------:R-:W-:Y:S05]  /*0550*/  EXIT ;  /* 0x000000000000794d */ /* 0x000fea0003800000 */
.L_x_14:
        /* <DEDUP_REMOVED lines=10> */
.L_x_869:


//--------------------- .text._Z25multi_tensor_apply_kernelI18TensorListMetadataILi2EE16MaybeCastFunctorILi2EN3c104HalfEfEJEEvlPViT_T0_DpT1_ --------------------------
	.section	.text._Z25multi_tensor_apply_kernelI18TensorListMetadataILi2EE16MaybeCastFunctorILi2EN3c104HalfEfEJEEvlPViT_T0_DpT1_,"ax",@progbits
	.align	128
        .global         _Z25multi_tensor_apply_kernelI18TensorListMetadataILi2EE16MaybeCastFunctorILi2EN3c104HalfEfEJEEvlPViT_T0_DpT1_
        .type           _Z25multi_tensor_apply_kernelI18TensorListMetadataILi2EE16MaybeCastFunctorILi2EN3c104HalfEfEJEEvlPViT_T0_DpT1_,@function
        .size           _Z25multi_tensor_apply_kernelI18TensorListMetadataILi2EE16MaybeCastFunctorILi2EN3c104HalfEfEJEEvlPViT_T0_DpT1_,(.L_x_870 - _Z25multi_tensor_apply_kernelI18TensorListMetadataILi2EE16MaybeCastFunctorILi2EN3c104HalfEfEJEEvlPViT_T0_DpT1_)
        .other          _Z25multi_tensor_apply_kernelI18TensorListMetadataILi2EE16MaybeCastFunctorILi2EN3c104HalfEfEJEEvlPViT_T0_DpT1_,@"STO_CUDA_ENTRY STV_DEFAULT"
_Z25multi_tensor_apply_kernelI18TensorListMetadataILi2EE16MaybeCastFunctorILi2EN3c104HalfEfEJEEvlPViT_T0_DpT1_:
.text._Z25multi_tensor_apply_kernelI18TensorListMetadataILi2EE16MaybeCastFunctorILi2EN3c104HalfEfEJEEvlPViT_T0_DpT1_:
        /* <DEDUP_REMOVED lines=10> */
.L_x_15:
        /* <DEDUP_REMOVED lines=20> */
.L_x_16:
        /* <DEDUP_REMOVED lines=12> */
[----:B------:R-:W-:Y:S02]  /*02a0*/  @!P2 LEA.HI.X.SX32 R4, R17, R11, 0x1, P5 ;  /* 0x0000000b1104a211 */ /* 0x000fe400028f0eff */
[----:B-1----:R-:W-:Y:S02]  /*02b0*/  @!P2 LEA R2, P5, R3, UR8, 0x1 ;  /* 0x000000080302ac11 */ /* 0x002fe4000f8a08ff */
[----:B------:R-:W-:Y:S02]  /*02c0*/  @!P3 LEA R8, P4, R5, UR8, 0x1 ;  /* 0x000000080508bc11 */ /* 0x000fe4000f8808ff */
[----:B------:R-:W-:-:S02]  /*02d0*/  @!P2 LEA.HI.X R3, R3, UR9, R4, 0x1, P5 ;  /* 0x000000090303ac11 */ /* 0x000fc4000a8f0c04 */
[----:B------:R-:W-:Y:S02]  /*02e0*/  @!P3 LEA.HI.X R9, R5, UR9, R6, 0x1, P4 ;  /* 0x000000090509bc11 */ /* 0x000fe4000a0f0c06 */
[C---:B------:R-:W-:Y:S02]  /*02f0*/  @!P0 IADD3 R7, P5, PT, R0.reuse, R13, RZ ;  /* 0x0000000d00078210 */ /* 0x040fe40007fbe0ff */
[----:B------:R-:W-:Y:S01]  /*0300*/  @!P1 IADD3 R5, P4, PT, R0, R15, RZ ;  /* 0x0000000f00059210 */ /* 0x000fe20007f9e0ff */
[----:B------:R2:W3:Y:S01]  /*0310*/  @!P3 LDG.E.U16 R12, desc[UR10][R8.64] ;  /* 0x0000000a080cb981 */ /* 0x0004e2000c1e1500 */
[-C--:B------:R-:W-:Y:S02]  /*0320*/  @!P0 LEA.HI.X.SX32 R14, R13, R11.reuse, 0x1, P5 ;  /* 0x0000000b0d0e8211 */ /* 0x080fe400028f0eff */
[----:B------:R-:W-:Y:S02]  /*0330*/  @!P1 LEA.HI.X.SX32 R16, R15, R11, 0x1, P4 ;  /* 0x0000000b0f109211 */ /* 0x000fe400020f0eff */
[----:B------:R-:W-:-:S02]  /*0340*/  @!P0 LEA R6, P5, R7, UR8, 0x1 ;  /* 0x0000000807068c11 */ /* 0x000fc4000f8a08ff */
[----:B------:R-:W-:Y:S02]  /*0350*/  @!P1 LEA R4, P4, R5, UR8, 0x1 ;  /* 0x0000000805049c11 */ /* 0x000fe4000f8808ff */
[----:B------:R-:W-:Y:S02]  /*0360*/  PRMT R18, RZ, 0x7610, R18 ;  /* 0x00007610ff127816 */ /* 0x000fe40000000012 */
[----:B------:R-:W-:Y:S02]  /*0370*/  @!P0 LEA.HI.X R7, R7, UR9, R14, 0x1, P5 ;  /* 0x0000000907078c11 */ /* 0x000fe4000a8f0c0e */
[----:B------:R-:W-:Y:S02]  /*0380*/  PRMT R19, RZ, 0x7610, R19 ;  /* 0x00007610ff137816 */ /* 0x000fe40000000013 */
[----:B------:R-:W-:Y:S01]  /*0390*/  @!P1 LEA.HI.X R5, R5, UR9, R16, 0x1, P4 ;  /* 0x0000000905059c11 */ /* 0x000fe2000a0f0c10 */
[----:B------:R-:W4:Y:S01]  /*03a0*/  @!P2 LDG.E.U16 R18, desc[UR10][R2.64] ;  /* 0x0000000a0212a981 */ /* 0x000f22000c1e1500 */
[----:B------:R-:W-:-:S03]  /*03b0*/  PRMT R14, RZ, 0x7610, R14 ;  /* 0x00007610ff0e7816 */ /* 0x000fc6000000000e */
[----:B------:R-:W5:Y:S04]  /*03c0*/  @!P1 LDG.E.U16 R19, desc[UR10][R4.64] ;  /* 0x0000000a04139981 */ /* 0x000f68000c1e1500 */
[----:B------:R0:W5:Y:S01]  /*03d0*/  @!P0 LDG.E.U16 R14, desc[UR10][R6.64] ;  /* 0x0000000a060e8981 */ /* 0x000162000c1e1500 */
[C---:B------:R-:W-:Y:S02]  /*03e0*/  @!P3 IADD3 R16, P4, PT, R0.reuse, R21, RZ ;  /* 0x000000150010b210 */ /* 0x040fe40007f9e0ff */
[----:B------:R-:W-:Y:S02]  /*03f0*/  @!P2 IADD3 R22, P5, PT, R0, R17, RZ ;  /* 0x000000110016a210 */ /* 0x000fe40007fbe0ff */
[----:B------:R-:W-:Y:S02]  /*0400*/  @!P3 LEA.HI.X.SX32 R21, R21, R11, 0x1, P4 ;  /* 0x0000000b1515b211 */ /* 0x000fe400020f0eff */
[----:B--2---:R-:W-:-:S02]  /*0410*/  @!P3 LEA R8, P4, R16, UR6, 0x2 ;  /* 0x000000061008bc11 */ /* 0x004fc4000f8810ff */
[----:B------:R-:W-:Y:S02]  /*0420*/  @!P2 LEA.HI.X.SX32 R17, R17, R11, 0x1, P5 ;  /* 0x0000000b1111a211 */ /* 0x000fe400028f0eff */
[----:B------:R-:W-:Y:S02]  /*0430*/  @!P3 LEA.HI.X R9, R16, UR7, R21, 0x2, P4 ;  /* 0x000000071009bc11 */ /* 0x000fe4000a0f1415 */
[----:B------:R-:W-:Y:S02]  /*0440*/  @!P2 LEA R16, P5, R22, UR6, 0x2 ;  /* 0x000000061610ac11 */ /* 0x000fe4000f8a10ff */
[C---:B------:R-:W-:Y:S02]  /*0450*/  @!P1 IADD3 R21, P6, PT, R0.reuse, R15, RZ ;  /* 0x0000000f00159210 */ /* 0x040fe40007fde0ff */
[----:B------:R-:W-:Y:S02]  /*0460*/  @!P0 IADD3 R23, P4, PT, R0, R13, RZ ;  /* 0x0000000d00178210 */ /* 0x000fe40007f9e0ff */
[----:B------:R-:W-:-:S02]  /*0470*/  @!P2 LEA.HI.X R17, R22, UR7, R17, 0x2, P5 ;  /* 0x000000071611ac11 */ /* 0x000fc4000a8f1411 */
[-C--:B0-----:R-:W-:Y:S02]  /*0480*/  @!P1 LEA.HI.X.SX32 R6, R15, R11.reuse, 0x1, P6 ;  /* 0x0000000b0f069211 */ /* 0x081fe400030f0eff */
[----:B------:R-:W-:Y:S02]  /*0490*/  @!P1 LEA R2, P5, R21, UR6, 0x2 ;  /* 0x0000000615029c11 */ /* 0x000fe4000f8a10ff */
[----:B------:R-:W-:Y:S02]  /*04a0*/  @!P0 LEA.HI.X.SX32 R22, R13, R11, 0x1, P4 ;  /* 0x0000000b0d168211 */ /* 0x000fe400020f0eff */
[----:B------:R-:W-:Y:S01]  /*04b0*/  @!P0 LEA R4, P4, R23, UR6, 0x2 ;  /* 0x0000000617048c11 */ /* 0x000fe2000f8810ff */
[----:B------:R-:W-:Y:S01]  /*04c0*/  ULEA UR4, UR5, UR4, 0x2 ;  /* 0x0000000405047291 */ /* 0x000fe2000f8e10ff */
[----:B------:R-:W-:Y:S02]  /*04d0*/  @!P1 LEA.HI.X R3, R21, UR7, R6, 0x2, P5 ;  /* 0x0000000715039c11 */ /* 0x000fe4000a8f1406 */
[----:B------:R-:W-:Y:S01]  /*04e0*/  @!P0 LEA.HI.X R5, R23, UR7, R22, 0x2, P4 ;  /* 0x0000000717058c11 */ /* 0x000fe2000a0f1416 */
[----:B---3--:R-:W-:-:S05]  /*04f0*/  HADD2.F32 R7, -RZ, R12.H0_H0 ;  /* 0x2000000cff077230 */ /* 0x008fca0000004100 */
[----:B------:R0:W-:Y:S01]  /*0500*/  @!P3 STG.E desc[UR10][R8.64], R7 ;  /* 0x000000070800b986 */ /* 0x0001e2000c10190a */
[----:B----4-:R-:W-:Y:S02]  /*0510*/  HADD2.F32 R13, -RZ, R18.H0_H0 ;  /* 0x20000012ff0d7230 */ /* 0x010fe40000004100 */
[----:B-----5:R-:W-:-:S03]  /*0520*/  HADD2.F32 R19, -RZ, R19.H0_H0 ;  /* 0x20000013ff137230 */ /* 0x020fc60000004100 */
[----:B------:R0:W-:Y:S01]  /*0530*/  @!P2 STG.E desc[UR10][R16.64], R13 ;  /* 0x0000000d1000a986 */ /* 0x0001e2000c10190a */
[----:B------:R-:W-:-:S03]  /*0540*/  HADD2.F32 R15, -RZ, R14.H0_H0 ;  /* 0x2000000eff0f7230 */ /* 0x000fc60000004100 */
[----:B------:R0:W-:Y:S04]  /*0550*/  @!P1 STG.E desc[UR10][R2.64], R19 ;  /* 0x0000001302009986 */ /* 0x0001e8000c10190a */
[----:B------:R0:W-:Y:S01]  /*0560*/  @!P0 STG.E desc[UR10][R4.64], R15 ;  /* 0x0000000f04008986 */ /* 0x0001e2000c10190a */
[----:B------:R-:W-:-:S13]  /*0570*/  ISETP.LE.AND P0, PT, R10, UR4, PT ;  /* 0x000000040a007c0c */ /* 0x000fda000bf03270 */
[----:B0-----:R-:W-:Y:S05]  /*0580*/  @!P0 BRA `(.L_x_16) ;  /* 0xfffffffc00148947 */ /* 0x001fea000383ffff */
[----:B------:R-:W-:Y:S05]  /*0590*/  EXIT ;  /* 0x000000000000794d */ /* 0x000fea0003800000 */
.L_x_17:
        /* <DEDUP_REMOVED lines=14> */
.L_x_870:


//--------------------- .text._Z25multi_tensor_apply_kernelI18TensorListMetadataILi2EE16MaybeCastFunctorILi2EfhEJEEvlPViT_T0_DpT1_ --------------------------
	.section	.text._Z25multi_tensor_apply_kernelI18TensorListMetadataILi2EE16MaybeCastFunctorILi2EfhEJEEvlPViT_T0_DpT1_,"ax",@progbits
	.align	128
        .global         _Z25multi_tensor_apply_kernelI18TensorListMetadataILi2EE16MaybeCastFunctorILi2EfhEJEEvlPViT_T0_DpT1_
        .type           _Z25multi_tensor_apply_kernelI18TensorListMetadataILi2EE16MaybeCastFunctorILi2EfhEJEEvlPViT_T0_DpT1_,@function
        .size           _Z25multi_tensor_apply_kernelI18TensorListMetadataILi2EE16MaybeCastFunctorILi2EfhEJEEvlPViT_T0_DpT1_,(.L_x_871 - _Z25multi_tensor_apply_kernelI18TensorListMetadataILi2EE16MaybeCastFunctorILi2EfhEJEEvlPViT_T0_DpT1_)
        .other          _Z25multi_tensor_apply_kernelI18TensorListMetadataILi2EE16MaybeCastFunctorILi2EfhEJEEvlPViT_T0_DpT1_,@"STO_CUDA_ENTRY STV_DEFAULT"
_Z25multi_tensor_apply_kernelI18TensorListMetadataILi2EE16MaybeCastFunctorILi2EfhEJEEvlPViT_T0_DpT1_:
.text._Z25multi_tensor_apply_kernelI18TensorListMetadataILi2EE16MaybeCastFunctorILi2EfhEJEEvlPViT_T0_DpT1_:
        /* <DEDUP_REMOVED lines=10> */
.L_x_18:
        /* <DEDUP_REMOVED lines=20> */
.L_x_19:
        /* <DEDUP_REMOVED lines=9> */
[C---:B-1----:R-:W-:Y:S02]  /*0270*/  @!P2 LEA R18, P3, R3.reuse, UR8, 0x2 ;  /* 0x000000080312ac11 */ /* 0x042fe4000f8610ff */
[----:B------:R-:W-:Y:S02]  /*0280*/  @!P1 IADD3 R2, P4, PT, R0, R11, RZ ;  /* 0x0000000b00029210 */ /* 0x000fe40007f9e0ff */
[----:B------:R-:W-:Y:S01]  /*0290*/  @!P2 LEA.HI.X R19, R3, UR9, R6, 0x2, P3 ;  /* 0x000000090313ac11 */ /* 0x000fe200098f1406 */
[----:B------:R-:W-:Y:S01]  /*02a0*/  IMAD.MOV.U32 R6, RZ, RZ, RZ ;  /* 0x000000ffff067224 */ /* 0x000fe200078e00ff */
[----:B------:R-:W-:Y:S02]  /*02b0*/  ISETP.GE.AND P3, PT, R7, R4, PT ;  /* 0x000000040700720c */ /* 0x000fe40003f66270 */
[----:B------:R-:W-:-:S02]  /*02c0*/  @!P1 LEA.HI.X.SX32 R15, R11, R5, 0x1, P4 ;  /* 0x000000050b0f9211 */ /* 0x000fc400020f0eff */
[----:B------:R-:W-:Y:S01]  /*02d0*/  @!P1 LEA R16, P4, R2, UR8, 0x2 ;  /* 0x0000000802109c11 */ /* 0x000fe2000f8810ff */
[----:B------:R-:W3:Y:S01]  /*02e0*/  @!P2 LDG.E R6, desc[UR10][R18.64] ;  /* 0x0000000a1206a981 */ /* 0x000ee2000c1e1900 */
[----:B------:R-:W-:Y:S02]  /*02f0*/  @!P0 IADD3 R3, P5, PT, R0, R9, RZ ;  /* 0x0000000900038210 */ /* 0x000fe40007fbe0ff */
[----:B------:R-:W-:Y:S02]  /*0300*/  @!P1 LEA.HI.X R17, R2, UR9, R15, 0x2, P4 ;  /* 0x0000000902119c11 */ /* 0x000fe4000a0f140f */
[----:B------:R-:W-:Y:S02]  /*0310*/  @!P0 LEA.HI.X.SX32 R10, R9, R5, 0x1, P5 ;  /* 0x00000005090a8211 */ /* 0x000fe400028f0eff */
[----:B------:R-:W-:Y:S01]  /*0320*/  @!P0 LEA R2, P4, R3, UR8, 0x2 ;  /* 0x0000000803028c11 */ /* 0x000fe2000f8810ff */
[----:B------:R-:W-:-:S03]  /*0330*/  IMAD.MOV.U32 R8, RZ, RZ, RZ ;  /* 0x000000ffff087224 */ /* 0x000fc600078e00ff */
[----:B------:R-:W-:Y:S01]  /*0340*/  @!P0 LEA.HI.X R3, R3, UR9, R10, 0x2, P4 ;  /* 0x0000000903038c11 */ /* 0x000fe2000a0f140a */
[----:B------:R-:W-:Y:S01]  /*0350*/  IMAD.MOV.U32 R10, RZ, RZ, RZ ;  /* 0x000000ffff0a7224 */ /* 0x000fe200078e00ff */
[----:B------:R-:W-:Y:S01]  /*0360*/  @!P3 IADD3 R12, P4, PT, R0, R7, RZ ;  /* 0x00000007000cb210 */ /* 0x000fe20007f9e0ff */
[----:B------:R-:W4:Y:S03]  /*0370*/  @!P1 LDG.E R8, desc[UR10][R16.64] ;  /* 0x0000000a10089981 */ /* 0x000f26000c1e1900 */
[----:B------:R-:W-:Y:S01]  /*0380*/  @!P3 LEA.HI.X.SX32 R15, R7, R5, 0x1, P4 ;  /* 0x00000005070fb211 */ /* 0x000fe200020f0eff */
[----:B------:R2:W5:Y:S01]  /*0390*/  @!P0 LDG.E R10, desc[UR10][R2.64] ;  /* 0x0000000a020a8981 */ /* 0x000562000c1e1900 */
[----:B------:R-:W-:-:S04]  /*03a0*/  @!P3 LEA R14, P4, R12, UR8, 0x2 ;  /* 0x000000080c0ebc11 */ /* 0x000fc8000f8810ff */
[----:B------:R-:W-:Y:S01]  /*03b0*/  @!P3 LEA.HI.X R15, R12, UR9, R15, 0x2, P4 ;  /* 0x000000090c0fbc11 */ /* 0x000fe2000a0f140f */
[----:B------:R-:W-:-:S06]  /*03c0*/  IMAD.MOV.U32 R12, RZ, RZ, RZ ;  /* 0x000000ffff0c7224 */ /* 0x000fcc00078e00ff */
[----:B------:R-:W5:Y:S01]  /*03d0*/  @!P3 LDG.E R12, desc[UR10][R14.64] ;  /* 0x0000000a0e0cb981 */ /* 0x000f62000c1e1900 */
[----:B--2---:R-:W-:Y:S02]  /*03e0*/  @!P2 IADD3 R2, P4, P5, R13, UR6, R0 ;  /* 0x000000060d02ac10 */ /* 0x004fe4000fd9e000 */
[----:B------:R-:W-:Y:S02]  /*03f0*/  @!P0 SHF.R.S32.HI R16, RZ, 0x1f, R9 ;  /* 0x0000001fff108819 */ /* 0x000fe40000011409 */
[----:B------:R-:W-:Y:S01]  /*0400*/  @!P3 SHF.R.S32.HI R18, RZ, 0x1f, R7 ;  /* 0x0000001fff12b819 */ /* 0x000fe20000011407 */
[----:B------:R-:W-:Y:S01]  /*0410*/  ULEA UR4, UR5, UR4, 0x2 ;  /* 0x0000000405047291 */ /* 0x000fe2000f8e10ff */
[----:B---3--:R-:W-:-:S05]  /*0420*/  LOP3.LUT R19, R6, 0xff800000, RZ, 0xc0, !PT ;  /* 0xff80000006137812 */ /* 0x008fca00078ec0ff */
[----:B------:R-:W-:-:S06]  /*0430*/  FFMA.FTZ R19, R19, 0.125, R6 ;  /* 0x3e00000013137823 */ /* 0x000fcc0000010006 */
[----:B------:R-:W0:Y:S01]  /*0440*/  F2F.F16.F32 R19, R19 ;  /* 0x0000001300137304 */ /* 0x000e220000200800 */
[----:B----4-:R-:W-:Y:S02]  /*0450*/  LOP3.LUT R21, R8, 0xff800000, RZ, 0xc0, !PT ;  /* 0xff80000008157812 */ /* 0x010fe400078ec0ff */
[----:B-----5:R-:W-:-:S03]  /*0460*/  LOP3.LUT R17, R10, 0xff800000, RZ, 0xc0, !PT ;  /* 0xff8000000a117812 */ /* 0x020fc600078ec0ff */
[----:B------:R-:W-:Y:S02]  /*0470*/  FFMA.FTZ R6, R21, 0.125, R8 ;  /* 0x3e00000015067823 */ /* 0x000fe40000010008 */
[----:B------:R-:W-:-:S04]  /*0480*/  FFMA.FTZ R17, R17, 0.125, R10 ;  /* 0x3e00000011117823 */ /* 0x000fc8000001000a */
[----:B------:R-:W1:Y:S01]  /*0490*/  F2F.F16.F32 R6, R6 ;  /* 0x0000000600067304 */ /* 0x000e620000200800 */
[----:B------:R-:W-:Y:S02]  /*04a0*/  @!P2 SHF.R.S32.HI R8, RZ, 0x1f, R13 ;  /* 0x0000001fff08a819 */ /* 0x000fe4000001140d */
[----:B------:R-:W-:-:S05]  /*04b0*/  LOP3.LUT R3, R12, 0xff800000, RZ, 0xc0, !PT ;  /* 0xff8000000c037812 */ /* 0x000fca00078ec0ff */
[----:B------:R-:W2:Y:S01]  /*04c0*/  F2F.F16.F32 R17, R17 ;  /* 0x0000001100117304 */ /* 0x000ea20000200800 */
[----:B0-----:R-:W-:Y:S01]  /*04d0*/  @!P2 SHF.R.U32.HI R15, RZ, 0x8, R19 ;  /* 0x00000008ff0fa819 */ /* 0x001fe20000011613 */
[----:B------:R-:W-:Y:S01]  /*04e0*/  FFMA.FTZ R14, R3, 0.125, R12 ;  /* 0x3e000000030e7823 */ /* 0x000fe2000001000c */
[----:B------:R-:W-:Y:S02]  /*04f0*/  @!P2 IADD3.X R3, PT, PT, R8, UR7, R5, P4, P5 ;  /* 0x000000070803ac10 */ /* 0x000fe4000a7ea405 */
[----:B------:R-:W-:Y:S02]  /*0500*/  @!P1 SHF.R.S32.HI R8, RZ, 0x1f, R11 ;  /* 0x0000001fff089819 */ /* 0x000fe4000001140b */
[----:B------:R-:W-:Y:S01]  /*0510*/  @!P1 IADD3 R10, P4, P5, R11, UR6, R0 ;  /* 0x000000060b0a9c10 */ /* 0x000fe2000fd9e000 */
[----:B------:R4:W-:Y:S03]  /*0520*/  @!P2 STG.E.U8 desc[UR10][R2.64], R15 ;  /* 0x0000000f0200a986 */ /* 0x0009e6000c10110a */
[----:B------:R-:W-:-:S02]  /*0530*/  @!P1 IADD3.X R11, PT, PT, R8, UR7, R5, P4, P5 ;  /* 0x00000007080b9c10 */ /* 0x000fc4000a7ea405 */
[--C-:B------:R-:W-:Y:S01]  /*0540*/  @!P0 IADD3 R8, P2, P4, R9, UR6, R0.reuse ;  /* 0x0000000609088c10 */ /* 0x100fe2000fc5e000 */
[----:B------:R-:W0:Y:S01]  /*0550*/  F2F.F16.F32 R14, R14 ;  /* 0x0000000e000e7304 */ /* 0x000e220000200800 */
[----:B------:R-:W-:Y:S02]  /*0560*/  @!P3 IADD3 R12, P5, P6, R7, UR6, R0 ;  /* 0x00000006070cbc10 */ /* 0x000fe4000febe000 */
[----:B-1----:R-:W-:Y:S02]  /*0570*/  SHF.R.U32.HI R7, RZ, 0x8, R6 ;  /* 0x00000008ff077819 */ /* 0x002fe40000011606 */
[----:B------:R-:W-:Y:S02]  /*0580*/  @!P0 IADD3.X R9, PT, PT, R16, UR7, R5, P2, P4 ;  /* 0x0000000710098c10 */ /* 0x000fe400097e8405 */
[----:B--2---:R-:W-:Y:S01]  /*0590*/  SHF.R.U32.HI R17, RZ, 0x8, R17 ;  /* 0x00000008ff117819 */ /* 0x004fe20000011611 */
[----:B------:R4:W-:Y:S04]  /*05a0*/  @!P1 STG.E.U8 desc[UR10][R10.64], R7 ;  /* 0x000000070a009986 */ /* 0x0009e8000c10110a */
[----:B------:R4:W-:Y:S01]  /*05b0*/  @!P0 STG.E.U8 desc[UR10][R8.64], R17 ;  /* 0x0000001108008986 */ /* 0x0009e2000c10110a */
[----:B------:R-:W-:-:S02]  /*05c0*/  ISETP.LE.AND P0, PT, R4, UR4, PT ;  /* 0x0000000404007c0c */ /* 0x000fc4000bf03270 */
[----:B------:R-:W-:Y:S02]  /*05d0*/  @!P3 IADD3.X R13, PT, PT, R18, UR7, R5, P5, P6 ;  /* 0x00000007120dbc10 */ /* 0x000fe4000afec405 */
[----:B0-----:R-:W-:-:S05]  /*05e0*/  SHF.R.U32.HI R19, RZ, 0x8, R14 ;  /* 0x00000008ff137819 */ /* 0x001fca000001160e */
[----:B------:R4:W-:Y:S04]  /*05f0*/  @!P3 STG.E.U8 desc[UR10][R12.64], R19 ;  /* 0x000000130c00b986 */ /* 0x0009e8000c10110a */
[----:B------:R-:W-:Y:S05]  /*0600*/  @!P0 BRA `(.L_x_19) ;  /* 0xfffffff800f48947 */ /* 0x000fea000383ffff */
[----:B------:R-:W-:Y:S05]  /*0610*/  EXIT ;  /* 0x000000000000794d */ /* 0x000fea0003800000 */
.L_x_20:
        /* <DEDUP_REMOVED lines=14> */
.L_x_871:


//--------------------- .text._Z25multi_tensor_apply_kernelI18TensorListMetadataILi2EE16MaybeCastFunctorILi2EfN3c104HalfEEJEEvlPViT_T0_DpT1_ --------------------------
	.section	.text._Z25multi_tensor_apply_kernelI18TensorListMetadataILi2EE16MaybeCastFunctorILi2EfN3c104HalfEEJEEvlPViT_T0_DpT1_,"ax",@progbits
	.align	128
        .global         _Z25multi_tensor_apply_kernelI18TensorListMetadataILi2EE16MaybeCastFunctorILi2EfN3c104HalfEEJEEvlPViT_T0_DpT1_
        .type           _Z25multi_tensor_apply_kernelI18TensorListMetadataILi2EE16MaybeCastFunctorILi2EfN3c104HalfEEJEEvlPViT_T0_DpT1_,@function
        .size           _Z25multi_tensor_apply_kernelI18TensorListMetadataILi2EE16MaybeCastFunctorILi2EfN3c104HalfEEJEEvlPViT_T0_DpT1_,(.L_x_872 - _Z25multi_tensor_apply_kernelI18TensorListMetadataILi2EE16MaybeCastFunctorILi2EfN3c104HalfEEJEEvlPViT_T0_DpT1_)
        .other          _Z25multi_tensor_apply_kernelI18TensorListMetadataILi2EE16MaybeCastFunctorILi2EfN3c104HalfEEJEEvlPViT_T0_DpT1_,@"STO_CUDA_ENTRY STV_DEFAULT"
_Z25multi_tensor_apply_kernelI18TensorListMetadataILi2EE16MaybeCastFunctorILi2EfN3c104HalfEEJEEvlPViT_T0_DpT1_:
.text._Z25multi_tensor_apply_kernelI18TensorListMetadataILi2EE16MaybeCastFunctorILi2EfN3c104HalfEEJEEvlPViT_T0_DpT1_:
        /* <DEDUP_REMOVED lines=10> */
.L_x_21:
        /* <DEDUP_REMOVED lines=20> */
.L_x_22:
[----:B0-----:R-:W-:Y:S02]  /*01e0*/  VIADD R19, R16, UR4 ;  /* 0x0000000410137c36 */ /* 0x001fe40008000000 */
[----:B------:R-:W-:Y:S02]  /*01f0*/  IMAD.MOV.U32 R12, RZ, RZ, RZ ;  /* 0x000000ffff0c7224 */ /* 0x000fe400078e00ff */
        /* <DEDUP_REMOVED lines=8> */
[----:B------:R-:W-:Y:S02]  /*0280*/  ISETP.GE.AND P0, PT, R13, R10, PT ;  /* 0x0000000a0d00720c */ /* 0x000fe40003f06270 */
[----:B------:R-:W-:Y:S02]  /*0290*/  @!P2 IADD3 R2, P5, PT, R0, R17, RZ ;  /* 0x000000110002a210 */ /* 0x000fe40007fbe0ff */
[----:B-1----:R-:W-:Y:S02]  /*02a0*/  @!P3 LEA R8, P4, R4, UR8, 0x2 ;  /* 0x000000080408bc11 */ /* 0x002fe4000f8810ff */
[----:B------:R-:W-:Y:S02]  /*02b0*/  @!P2 LEA.HI.X.SX32 R3, R17, R11, 0x1, P5 ;  /* 0x0000000b1103a211 */ /* 0x000fe400028f0eff */
[----:B------:R-:W-:-:S02]  /*02c0*/  @!P2 LEA R6, P5, R2, UR8, 0x2 ;  /* 0x000000080206ac11 */ /* 0x000fc4000f8a10ff */
[----:B------:R-:W-:Y:S02]  /*02d0*/  @!P3 LEA.HI.X R9, R4, UR9, R5, 0x2, P4 ;  /* 0x000000090409bc11 */ /* 0x000fe4000a0f1405 */
[----:B------:R-:W-:Y:S02]  /*02e0*/  @!P2 LEA.HI.X R7, R2, UR9, R3, 0x2, P5 ;  /* 0x000000090207ac11 */ /* 0x000fe4000a8f1403 */
[C---:B------:R-:W-:Y:S01]  /*02f0*/  @!P1 IADD3 R3, P5, PT, R0.reuse, R15, RZ ;  /* 0x0000000f00039210 */ /* 0x040fe20007fbe0ff */
[----:B------:R-:W-:Y:S01]  /*0300*/  IMAD.MOV.U32 R21, RZ, RZ, RZ ;  /* 0x000000ffff157224 */ /* 0x000fe200078e00ff */
[----:B------:R-:W-:Y:S01]  /*0310*/  @!P0 IADD3 R5, P4, PT, R0, R13, RZ ;  /* 0x0000000d00058210 */ /* 0x000fe20007f9e0ff */
[----:B------:R-:W-:Y:S01]  /*0320*/  IMAD.MOV.U32 R23, RZ, RZ, RZ ;  /* 0x000000ffff177224 */ /* 0x000fe200078e00ff */
[----:B------:R-:W-:Y:S01]  /*0330*/  @!P1 LEA.HI.X.SX32 R14, R15, R11, 0x1, P5 ;  /* 0x0000000b0f0e9211 */ /* 0x000fe200028f0eff */
[----:B------:R0:W3:Y:S01]  /*0340*/  @!P3 LDG.E R12, desc[UR10][R8.64] ;  /* 0x0000000a080cb981 */ /* 0x0000e2000c1e1900 */
[----:B------:R-:W-:-:S02]  /*0350*/  @!P1 LEA R2, P5, R3, UR8, 0x2 ;  /* 0x0000000803029c11 */ /* 0x000fc4000f8a10ff */
[----:B------:R-:W-:Y:S01]  /*0360*/  @!P0 LEA.HI.X.SX32 R18, R13, R11, 0x1, P4 ;  /* 0x0000000b0d128211 */ /* 0x000fe200020f0eff */
[----:B------:R1:W3:Y:S01]  /*0370*/  @!P2 LDG.E R21, desc[UR10][R6.64] ;  /* 0x0000000a0615a981 */ /* 0x0002e2000c1e1900 */
[----:B------:R-:W-:Y:S02]  /*0380*/  @!P0 LEA R4, P4, R5, UR8, 0x2 ;  /* 0x0000000805048c11 */ /* 0x000fe4000f8810ff */
[----:B------:R-:W-:Y:S01]  /*0390*/  @!P1 LEA.HI.X R3, R3, UR9, R14, 0x2, P5 ;  /* 0x0000000903039c11 */ /* 0x000fe2000a8f140e */
[----:B------:R-:W-:Y:S01]  /*03a0*/  IMAD.MOV.U32 R14, RZ, RZ, RZ ;  /* 0x000000ffff0e7224 */ /* 0x000fe200078e00ff */
[----:B------:R-:W-:-:S05]  /*03b0*/  @!P0 LEA.HI.X R5, R5, UR9, R18, 0x2, P4 ;  /* 0x0000000905058c11 */ /* 0x000fca000a0f1412 */
[----:B------:R4:W5:Y:S04]  /*03c0*/  @!P1 LDG.E R14, desc[UR10][R2.64] ;  /* 0x0000000a020e9981 */ /* 0x000968000c1e1900 */
[----:B------:R4:W5:Y:S01]  /*03d0*/  @!P0 LDG.E R23, desc[UR10][R4.64] ;  /* 0x0000000a04178981 */ /* 0x000962000c1e1900 */
[C---:B0-----:R-:W-:Y:S02]  /*03e0*/  @!P3 IADD3 R9, P4, PT, R0.reuse, R19, RZ ;  /* 0x000000130009b210 */ /* 0x041fe40007f9e0ff */
[----:B------:R-:W-:Y:S02]  /*03f0*/  @!P2 IADD3 R20, P5, PT, R0, R17, RZ ;  /* 0x000000110014a210 */ /* 0x000fe40007fbe0ff */
[----:B------:R-:W-:Y:S02]  /*0400*/  @!P3 LEA.HI.X.SX32 R18, R19, R11, 0x1, P4 ;  /* 0x0000000b1312b211 */ /* 0x000fe400020f0eff */
[----:B--2---:R-:W-:-:S02]  /*0410*/  @!P3 LEA R8, P4, R9, UR6, 0x1 ;  /* 0x000000060908bc11 */ /* 0x004fc4000f8808ff */
[----:B------:R-:W-:Y:S02]  /*0420*/  @!P2 LEA.HI.X.SX32 R17, R17, R11, 0x1, P5 ;  /* 0x0000000b1111a211 */ /* 0x000fe400028f0eff */
[----:B-1----:R-:W-:Y:S02]  /*0430*/  @!P2 LEA R6, P5, R20, UR6, 0x1 ;  /* 0x000000061406ac11 */ /* 0x002fe4000f8a08ff */
[----:B------:R-:W-:Y:S02]  /*0440*/  @!P3 LEA.HI.X R9, R9, UR7, R18, 0x1, P4 ;  /* 0x000000070909bc11 */ /* 0x000fe4000a0f0c12 */
[----:B------:R-:W-:Y:S02]  /*0450*/  @!P1 IADD3 R18, P4, PT, R0, R15, RZ ;  /* 0x0000000f00129210 */ /* 0x000fe40007f9e0ff */
[----:B------:R-:W-:Y:S02]  /*0460*/  @!P2 LEA.HI.X R7, R20, UR7, R17, 0x1, P5 ;  /* 0x000000071407ac11 */ /* 0x000fe4000a8f0c11 */
[----:B------:R-:W-:-:S02]  /*0470*/  @!P0 IADD3 R17, P5, PT, R0, R13, RZ ;  /* 0x0000000d00118210 */ /* 0x000fc40007fbe0ff */
[-C--:B------:R-:W-:Y:S02]  /*0480*/  @!P1 LEA.HI.X.SX32 R15, R15, R11.reuse, 0x1, P4 ;  /* 0x0000000b0f0f9211 */ /* 0x080fe400020f0eff */
[C---:B----4-:R-:W-:Y:S02]  /*0490*/  @!P1 LEA R2, P4, R18.reuse, UR6, 0x1 ;  /* 0x0000000612029c11 */ /* 0x050fe4000f8808ff */
[----:B------:R-:W-:Y:S02]  /*04a0*/  @!P0 LEA.HI.X.SX32 R20, R13, R11, 0x1, P5 ;  /* 0x0000000b0d148211 */ /* 0x000fe400028f0eff */
[C---:B------:R-:W-:Y:S01]  /*04b0*/  @!P0 LEA R4, P5, R17.reuse, UR6, 0x1 ;  /* 0x0000000611048c11 */ /* 0x040fe2000f8a08ff */
[----:B------:R-:W-:Y:S01]  /*04c0*/  ULEA UR4, UR5, UR4, 0x2 ;  /* 0x0000000405047291 */ /* 0x000fe2000f8e10ff */
[----:B------:R-:W-:Y:S02]  /*04d0*/  @!P1 LEA.HI.X R3, R18, UR7, R15, 0x1, P4 ;  /* 0x0000000712039c11 */ /* 0x000fe4000a0f0c0f */
[----:B------:R-:W-:-:S02]  /*04e0*/  @!P0 LEA.HI.X R5, R17, UR7, R20, 0x1, P5 ;  /* 0x0000000711058c11 */ /* 0x000fc4000a8f0c14 */
[----:B---3--:R-:W-:-:S04]  /*04f0*/  F2FP.F16.F32.PACK_AB R12, R21, R12 ;  /* 0x0000000c150c723e */ /* 0x008fc800000000ff */
[----:B------:R-:W-:Y:S01]  /*0500*/  PRMT R13, R12, 0x7632, R13 ;  /* 0x000076320c0d7816 */ /* 0x000fe2000000000d */
[----:B------:R0:W-:Y:S01]  /*0510*/  @!P3 STG.E.U16 desc[UR10][R8.64], R12 ;  /* 0x0000000c0800b986 */ /* 0x0001e2000c10150a */
[----:B-----5:R-:W-:-:S03]  /*0520*/  F2FP.F16.F32.PACK_AB R14, R23, R14 ;  /* 0x0000000e170e723e */ /* 0x020fc600000000ff */
[----:B------:R4:W-:Y:S01]  /*0530*/  @!P2 STG.E.U16 desc[UR10][R6.64], R13 ;  /* 0x0000000d0600a986 */ /* 0x0009e2000c10150a */
[----:B0-----:R-:W-:-:S03]  /*0540*/  PRMT R9, R14, 0x7632, R9 ;  /* 0x000076320e097816 */ /* 0x001fc60000000009 */
[----:B------:R4:W-:Y:S04]  /*0550*/  @!P1 STG.E.U16 desc[UR10][R2.64], R14 ;  /* 0x0000000e02009986 */ /* 0x0009e8000c10150a */
[----:B------:R4:W-:Y:S01]  /*0560*/  @!P0 STG.E.U16 desc[UR10][R4.64], R9 ;  /* 0x0000000904008986 */ /* 0x0009e2000c10150a */
[----:B------:R-:W-:-:S13]  /*0570*/  ISETP.LE.AND P0, PT, R10, UR4, PT ;  /* 0x000000040a007c0c */ /* 0x000fda000bf03270 */
[----:B----4-:R-:W-:Y:S05]  /*0580*/  @!P0 BRA `(.L_x_22) ;  /* 0xfffffffc00148947 */ /* 0x010fea000383ffff */
[----:B------:R-:W-:Y:S05]  /*0590*/  EXIT ;  /* 0x000000000000794d */ /* 0x000fea0003800000 */
.L_x_23:
        /* <DEDUP_REMOVED lines=14> */
.L_x_872:


//--------------------- .text._Z25multi_tensor_apply_kernelI18TensorListMetadataILi2EE16MaybeCastFunctorILi2EffEJEEvlPViT_T0_DpT1_ --------------------------
	.section	.text._Z25multi_tensor_apply_kernelI18TensorListMetadataILi2EE16MaybeCastFunctorILi2EffEJEEvlPViT_T0_DpT1_,"ax",@progbits
	.align	128
        .global         _Z25multi_tensor_apply_kernelI18TensorListMetadataILi2EE16MaybeCastFunctorILi2EffEJEEvlPViT_T0_DpT1_
        .type           _Z25multi_tensor_apply_kernelI18TensorListMetadataILi2EE16MaybeCastFunctorILi2EffEJEEvlPViT_T0_DpT1_,@function
        .size           _Z25multi_tensor_apply_kernelI18TensorListMetadataILi2EE16MaybeCastFunctorILi2EffEJEEvlPViT_T0_DpT1_,(.L_x_873 - _Z25multi_tensor_apply_kernelI18TensorListMetadataILi2EE16MaybeCastFunctorILi2EffEJEEvlPViT_T0_DpT1_)
        .other          _Z25multi_tensor_apply_kernelI18TensorListMetadataILi2EE16MaybeCastFunctorILi2EffEJEEvlPViT_T0_DpT1_,@"STO_CUDA_ENTRY STV_DEFAULT"
_Z25multi_tensor_apply_kernelI18TensorListMetadataILi2EE16MaybeCastFunctorILi2EffEJEEvlPViT_T0_DpT1_:
.text._Z25multi_tensor_apply_kernelI18TensorListMetadataILi2EE16MaybeCastFunctorILi2EffEJEEvlPViT_T0_DpT1_:
        /* <DEDUP_REMOVED lines=10> */
.L_x_24:
        /* <DEDUP_REMOVED lines=20> */
.L_x_25:
[----:B0-----:R-:W-:Y:S02]  /*01e0*/  VIADD R21, R20, UR4 ;  /* 0x0000000414157c36 */ /* 0x001fe40008000000 */
[----:B------:R-:W-:Y:S02]  /*01f0*/  IMAD.MOV.U32 R13, RZ, RZ, RZ ;  /* 0x000000ffff0d7224 */ /* 0x000fe400078e00ff */
        /* <DEDUP_REMOVED lines=16> */
[----:B------:R-:W-:Y:S01]  /*0300*/  IMAD.MOV.U32 R16, RZ, RZ, RZ ;  /* 0x000000ffff107224 */ /* 0x000fe200078e00ff */
[----:B------:R-:W-:Y:S01]  /*0310*/  @!P0 IADD3 R7, P5, PT, R0, R15, RZ ;  /* 0x0000000f00078210 */ /* 0x000fe20007fbe0ff */
[----:B------:R2:W3:Y:S01]  /*0320*/  @!P3 LDG.E R13, desc[UR10][R8.64] ;  /* 0x0000000a080db981 */ /* 0x0004e2000c1e1900 */
[-C--:B------:R-:W-:Y:S02]  /*0330*/  @!P1 LEA.HI.X.SX32 R12, R17, R11.reuse, 0x1, P4 ;  /* 0x0000000b110c9211 */ /* 0x080fe400020f0eff */
[----:B------:R-:W-:Y:S02]  /*0340*/  @!P1 LEA R4, P4, R5, UR8, 0x2 ;  /* 0x0000000805049c11 */ /* 0x000fe4000f8810ff */
[----:B------:R-:W-:-:S02]  /*0350*/  @!P0 LEA.HI.X.SX32 R14, R15, R11, 0x1, P5 ;  /* 0x0000000b0f0e8211 */ /* 0x000fc400028f0eff */
[----:B------:R-:W-:Y:S02]  /*0360*/  @!P0 LEA R6, P5, R7, UR8, 0x2 ;  /* 0x0000000807068c11 */ /* 0x000fe4000f8a10ff */
[----:B------:R-:W-:Y:S01]  /*0370*/  @!P1 LEA.HI.X R5, R5, UR9, R12, 0x2, P4 ;  /* 0x0000000905059c11 */ /* 0x000fe2000a0f140c */
[----:B------:R-:W-:Y:S01]  /*0380*/  IMAD.MOV.U32 R12, RZ, RZ, RZ ;  /* 0x000000ffff0c7224 */ /* 0x000fe200078e00ff */
[----:B------:R-:W-:Y:S01]  /*0390*/  @!P0 LEA.HI.X R7, R7, UR9, R14, 0x2, P5 ;  /* 0x0000000907078c11 */ /* 0x000fe2000a8f140e */
[----:B------:R-:W-:Y:S02]  /*03a0*/  IMAD.MOV.U32 R14, RZ, RZ, RZ ;  /* 0x000000ffff0e7224 */ /* 0x000fe400078e00ff */
[----:B------:R-:W4:Y:S04]  /*03b0*/  @!P1 LDG.E R16, desc[UR10][R4.64] ;  /* 0x0000000a04109981 */ /* 0x000f28000c1e1900 */
[----:B------:R-:W5:Y:S04]  /*03c0*/  @!P2 LDG.E R12, desc[UR10][R2.64] ;  /* 0x0000000a020ca981 */ /* 0x000f68000c1e1900 */
[----:B------:R0:W4:Y:S01]  /*03d0*/  @!P0 LDG.E R14, desc[UR10][R6.64] ;  /* 0x0000000a060e8981 */ /* 0x000122000c1e1900 */
        /* <DEDUP_REMOVED lines=17> */
[----:B---3--:R0:W-:Y:S04]  /*04f0*/  @!P3 STG.E desc[UR10][R8.64], R13 ;  /* 0x0000000d0800b986 */ /* 0x0081e8000c10190a */
[----:B-----5:R0:W-:Y:S04]  /*0500*/  @!P2 STG.E desc[UR10][R18.64], R12 ;  /* 0x0000000c1200a986 */ /* 0x0201e8000c10190a */
[----:B----4-:R0:W-:Y:S04]  /*0510*/  @!P1 STG.E desc[UR10][R2.64], R16 ;  /* 0x0000001002009986 */ /* 0x0101e8000c10190a */
[----:B------:R0:W-:Y:S01]  /*0520*/  @!P0 STG.E desc[UR10][R4.64], R14 ;  /* 0x0000000e04008986 */ /* 0x0001e2000c10190a */
[----:B------:R-:W-:-:S13]  /*0530*/  ISETP.LE.AND P0, PT, R10, UR4, PT ;  /* 0x000000040a007c0c */ /* 0x000fda000bf03270 */
[----:B0-----:R-:W-:Y:S05]  /*0540*/  @!P0 BRA `(.L_x_25) ;  /* 0xfffffffc00248947 */ /* 0x001fea000383ffff */
[----:B------:R-:W-:Y:S05]  /*0550*/  EXIT ;  /* 0x000000000000794d */ /* 0x000fea0003800000 */
.L_x_26:
        /* <DEDUP_REMOVED lines=10> */
.L_x_873:


//--------------------- .text._Z25multi_tensor_apply_kernelI18TensorListMetadataILi4EE11AdamFunctorILi4EddEJfffff10adamMode_tfEEvlPViT_T0_DpT1_ --------------------------
	.section	.text._Z25multi_tensor_apply_kernelI18TensorListMetadataILi4EE11AdamFunctorILi4EddEJfffff10adamMode_tfEEvlPViT_T0_DpT1_,"ax",@progbits
	.align	128
        .global         _Z25multi_tensor_apply_kernelI18TensorListMetadataILi4EE11AdamFunctorILi4EddEJfffff10adamMode_tfEEvlPViT_T0_DpT1_
        .type           _Z25multi_tensor_apply_kernelI18TensorListMetadataILi4EE11AdamFunctorILi4EddEJfffff10adamMode_tfEEvlPViT_T0_DpT1_,@function
        .size           _Z25multi_tensor_apply_kernelI18TensorListMetadataILi4EE11AdamFunctorILi4EddEJfffff10adamMode_tfEEvlPViT_T0_DpT1_,(.L_x_860 - _Z25multi_tensor_apply_kernelI18TensorListMetadataILi4EE11AdamFunctorILi4EddEJfffff10adamMode_tfEEvlPViT_T0_DpT1_)
        .other          _Z25multi_tensor_apply_kernelI18TensorListMetadataILi4EE11AdamFunctorILi4EddEJfffff10adamMode_tfEEvlPViT_T0_DpT1_,@"STO_CUDA_ENTRY STV_DEFAULT"
_Z25multi_tensor_apply_kernelI18TensorListMetadataILi4EE11AdamFunctorILi4EddEJfffff10adamMode_tfEEvlPViT_T0_DpT1_:
.text._Z25multi_tensor_apply_kernelI18TensorListMetadataILi4EE11AdamFunctorILi4EddEJfffff10adamMode_tfEEvlPViT_T0_DpT1_:
[----:B------:R-:W-:Y:S01]  /*0000*/  LDC R1, c[0x0][0x37c] ;  /* 0x0000df00ff017b82 */ /* 0x000fe20000000800 */
[----:B------:R-:W0:Y:S01]  /*0010*/  S2R R0, SR_CTAID.X ;  /* 0x0000000000007919 */ /* 0x000e220000002500 */
[----:B------:R-:W-:Y:S01]  /*0020*/  UMOV UR6, 0x10 ;  /* 0x0000001000067882 */ /* 0x000fe20000000000 */
[----:B------:R-:W1:Y:S01]  /*0030*/  LDCU UR14, c[0x0][0x380] ;  /* 0x00007000ff0e77ac */ /* 0x000e620008000800 */
[----:B------:R-:W2:Y:S04]  /*0040*/  LDCU.64 UR16, c[0x0][0x358] ;  /* 0x00006b00ff1077ac */ /* 0x000ea80008000a00 */
[----:B0-----:R-:W0:Y:S01]  /*0050*/  LDC.U8 R2, c[0x0][R0+0x930] ;  /* 0x00024c0000027b82 */ /* 0x001e220000000000 */
[----:B------:R-:W-:-:S04]  /*0060*/  VIADD R3, R0, 0x10 ;  /* 0x0000001000037836 */ /* 0x000fc80000000000 */
[----:B------:R-:W-:-:S05]  /*0070*/  IMAD R3, R0, 0x3, R3 ;  /* 0x0000000300037824 */ /* 0x000fca00078e0203 */
[----:B------:R-:W-:Y:S02]  /*0080*/  R2UR UR5, R3 ;  /* 0x00000000030572ca */ /* 0x000fe400000e0000 */
[----:B0-----:R-:W-:-:S12]  /*0090*/  R2UR UR4, R2 ;  /* 0x00000000020472ca */ /* 0x001fd800000e0000 */
[----:B------:R-:W1:Y:S01]  /*00a0*/  LDCU UR5, c[0x0][UR5+0xa60] ;  /* 0x00014c00050577ac */ /* 0x000e620008000800 */
[----:B------:R-:W-:Y:S02]  /*00b0*/  ULEA UR4, UR4, UR6, 0x3 ;  /* 0x0000000604047291 */ /* 0x000fe4000f8e18ff */
[----:B-1----:R-:W-:-:S10]  /*00c0*/  UIMAD UR5, UR5, UR14, URZ ;  /* 0x0000000e050572a4 */ /* 0x002fd4000f8e02ff */
[----:B------:R-:W0:Y:S01]  /*00d0*/  LDCU.64 UR8, c[0x0][UR4+0x4a0] ;  /* 0x00009400040877ac */ /* 0x000e220008000a00 */
[----:B------:R-:W1:Y:S01]  /*00e0*/  LDCU.64 UR6, c[0x0][UR4+0x380] ;  /* 0x00007000040677ac */ /* 0x000e620008000a00 */
[----:B------:R-:W3:Y:S01]  /*00f0*/  LDCU.64 UR10, c[0x0][UR4+0x5c0] ;  /* 0x0000b800040a77ac */ /* 0x000ee20008000a00 */
[----:B------:R-:W4:Y:S01]  /*0100*/  LDCU.64 UR12, c[0x0][UR4+0x6e0] ;  /* 0x0000dc00040c77ac */ /* 0x000f220008000a00 */
[----:B------:R-:W5:Y:S01]  /*0110*/  LDCU UR4, c[0x0][UR4+0x800] ;  /* 0x00010000040477ac */ /* 0x000f620008000800 */
[----:B0-----:R-:W-:Y:S02]  /*0120*/  UIMAD.WIDE UR8, UR5, 0x8, UR8 ;  /* 0x00000008050878a5 */ /* 0x001fe4000f8e0208 */
[----:B-1----:R-:W-:Y:S02]  /*0130*/  UIMAD.WIDE UR6, UR5, 0x8, UR6 ;  /* 0x00000008050678a5 */ /* 0x002fe4000f8e0206 */
[----:B---3--:R-:W-:Y:S02]  /*0140*/  UIMAD.WIDE UR10, UR5, 0x8, UR10 ;  /* 0x00000008050a78a5 */ /* 0x008fe4000f8e020a */
[----:B------:R-:W-:Y:S01]  /*0150*/  IMAD.U32 R0, RZ, RZ, UR8 ;  /* 0x00000008ff007e24 */ /* 0x000fe2000f8e00ff */
[----:B------:R-:W-:-:S02]  /*0160*/  ULOP3.LUT UP1, URZ, UR6, 0x1f, URZ, 0xc0, !UPT ;  /* 0x0000001f06ff7892 */ /* 0x000fc4000f82c0ff */
[----:B----4-:R-:W-:Y:S02]  /*0170*/  UIMAD.WIDE UR12, UR5, 0x8, UR12 ;  /* 0x00000008050c78a5 */ /* 0x010fe4000f8e020c */
[----:B------:R-:W-:Y:S01]  /*0180*/  LOP3.LUT P2, RZ, R0, 0x1f, RZ, 0xc0, !PT ;  /* 0x0000001f00ff7812 */ /* 0x000fe2000784c0ff */
[----:B-----5:R-:W-:Y:S01]  /*0190*/  UIADD3 UR4, UPT, UPT, UR4, -UR5, URZ ;  /* 0x8000000504047290 */ /* 0x020fe2000fffe0ff */
[----:B------:R-:W-:Y:S02]  /*01a0*/  MOV R0, UR10 ;  /* 0x0000000a00007c02 */ /* 0x000fe40008000f00 */
[----:B------:R-:W-:Y:S01]  /*01b0*/  IMAD.U32 R2, RZ, RZ, UR12 ;  /* 0x0000000cff027e24 */ /* 0x000fe2000f8e00ff */
[----:B------:R-:W-:Y:S01]  /*01c0*/  PLOP3.LUT P3, PT, PT, PT, UP1, 0x80, 0x8 ;  /* 0x000000000008781c */ /* 0x000fe20003f6f018 */
[----:B------:R-:W-:Y:S01]  /*01d0*/  ULOP3.LUT UP0, URZ, UR4, 0x3, UR14, 0xc8, !UPT ;  /* 0x0000000304ff7892 */ /* 0x000fe2000f80c80e */
[----:B------:R-:W-:Y:S02]  /*01e0*/  LOP3.LUT P0, RZ, R0, 0x1f, RZ, 0xc0, !PT ;  /* 0x0000001f00ff7812 */ /* 0x000fe4000780c0ff */
[----:B------:R-:W-:-:S03]  /*01f0*/  LOP3.LUT P1, RZ, R2, 0x1f, RZ, 0xc0, !PT ;  /* 0x0000001f02ff7812 */ /* 0x000fc6000782c0ff */
[----:B------:R-:W-:-:S04]  /*0200*/  PLOP3.LUT P4, PT, PT, PT, UP0, 0x80, 0x8 ;  /* 0x000000000008781c */ /* 0x000fc80003f8f008 */
[----:B------:R-:W-:-:S04]  /*0210*/  PLOP3.LUT P2, PT, P2, P3, P4, 0x1, 0x0 ;  /* 0x000000000000781c */ /* 0x000fc80001746041 */
[----:B------:R-:W-:-:S13]  /*0220*/  PLOP3.LUT P0, PT, P1, P2, P0, 0x4, 0x0 ;  /* 0x000000000000781c */ /* 0x000fda0000f04004 */
[----:B--2---:R-:W-:Y:S05]  /*0230*/  @P0 BRA `(.L_x_27) ;  /* 0x0000003400680947 */ /* 0x004fea0003800000 */
[----:B------:R-:W-:-:S04]  /*0240*/  UISETP.LT.AND UP0, UPT, UR4, UR14, UPT ;  /* 0x0000000e0400728c */ /* 0x000fc8000bf01270 */
[----:B------:R-:W-:-:S04]  /*0250*/  USEL UR5, UR4, UR14, UP0 ;  /* 0x0000000e04057287 */ /* 0x000fc80008000000 */
[----:B------:R-:W-:-:S06]  /*0260*/  UISETP.GE.AND UP0, UPT, UR5, 0x1, UPT ;  /* 0x000000010500788c */ /* 0x000fcc000bf06270 */
[----:B------:R-:W-:-:S13]  /*0270*/  PLOP3.LUT P0, PT, PT, PT, UP0, 0x80, 0x8 ;  /* 0x000000000008781c */ /* 0x000fda0003f0f008 */
[----:B------:R-:W-:Y:S05]  /*0280*/  @!P0 EXIT ;  /* 0x000000000000894d */ /* 0x000fea0003800000 */
[----:B------:R-:W0:Y:S01]  /*0290*/  LDC R8, c[0x0][0xf80] ;  /* 0x0003e000ff087b82 */ /* 0x000e220000000800 */
[----:B------:R-:W-:Y:S01]  /*02a0*/  UISETP.LT.U32.AND UP0, UPT, UR4, UR14, UPT ;  /* 0x0000000e0400728c */ /* 0x000fe2000bf01070 */
[----:B------:R-:W1:Y:S03]  /*02b0*/  LDCU UR15, c[0x0][0x360] ;  /* 0x00006c00ff0f77ac */ /* 0x000e660008000800 */
[----:B------:R-:W-:-:S03]  /*02c0*/  USEL UR5, UR4, UR14, UP0 ;  /* 0x0000000e04057287 */ /* 0x000fc60008000000 */
[----:B------:R-:W2:Y:S08]  /*02d0*/  LDC R0, c[0x0][0xf7c] ;  /* 0x0003df00ff007b82 */ /* 0x000eb00000000800 */
[----:B------:R-:W3:Y:S08]  /*02e0*/  LDC.64 R14, c[0x0][0xf90] ;  /* 0x0003e400ff0e7b82 */ /* 0x000ef00000000a00 */
[----:B------:R-:W4:Y:S01]  /*02f0*/  LDC R12, c[0x0][0xf88] ;  /* 0x0003e200ff0c7b82 */ /* 0x000f220000000800 */
[C---:B0-----:R-:W-:Y:S01]  /*0300*/  FMUL.FTZ R6, R8.reuse, 1 ;  /* 0x3f80000008067820 */ /* 0x041fe20000410000 */
[----:B------:R-:W-:-:S04]  /*0310*/  FADD.FTZ R8, -R8, 1 ;  /* 0x3f80000008087421 */ /* 0x000fc80000010100 */
[----:B------:R-:W-:Y:S01]  /*0320*/  FMUL.FTZ R8, R8, 1 ;  /* 0x3f80000008087820 */ /* 0x000fe20000410000 */
[----:B------:R-:W0:Y:S01]  /*0330*/  F2F.F64.F32 R6, R6 ;  /* 0x0000000600067310 */ /* 0x000e220000201800 */
[C---:B--2---:R-:W-:Y:S01]  /*0340*/  FMUL.FTZ R2, R0.reuse, 1 ;  /* 0x3f80000000027820 */ /* 0x044fe20000410000 */
[----:B------:R-:W-:-:S04]  /*0350*/  FADD.FTZ R0, -R0, 1 ;  /* 0x3f80000000007421 */ /* 0x000fc80000010100 */
[----:B------:R-:W-:Y:S02]  /*0360*/  FMUL.FTZ R0, R0, 1 ;  /* 0x3f80000000007820 */ /* 0x000fe40000410000 */
[----:B------:R-:W2:Y:S01]  /*0370*/  F2F.F64.F32 R2, R2 ;  /* 0x0000000200027310 */ /* 0x000ea20000201800 */
[----:B---3--:R-:W-:Y:S01]  /*0380*/  FMUL.FTZ R10, R15, 1 ;  /* 0x3f8000000f0a7820 */ /* 0x008fe20000410000 */
[----:B------:R-:W-:Y:S02]  /*0390*/  ISETP.NE.AND P0, PT, R14, RZ, PT ;  /* 0x000000ff0e00720c */ /* 0x000fe40003f05270 */
[----:B0-----:R-:W-:-:S04]  /*03a0*/  R2UR UR22, R6 ;  /* 0x00000000061672ca */ /* 0x001fc800000e0000 */
[----:B------:R-:W0:Y:S01]  /*03b0*/  F2F.F64.F32 R4, R0 ;  /* 0x0000000000047310 */ /* 0x000e220000201800 */
[----:B----4-:R-:W-:Y:S01]  /*03c0*/  FMUL.FTZ R12, R12, 1 ;  /* 0x3f8000000c0c7820 */ /* 0x010fe20000410000 */
[----:B------:R-:W-:Y:S02]  /*03d0*/  R2UR UR23, R7 ;  /* 0x00000000071772ca */ /* 0x000fe400000e0000 */
[----:B--2---:R-:W-:-:S04]  /*03e0*/  R2UR UR18, R2 ;  /* 0x00000000021272ca */ /* 0x004fc800000e0000 */
[----:B------:R-:W2:Y:S01]  /*03f0*/  F2F.F64.F32 R8, R8 ;  /* 0x0000000800087310 */ /* 0x000ea20000201800 */
[----:B------:R-:W-:Y:S02]  /*0400*/  R2UR UR19, R3 ;  /* 0x00000000031372ca */ /* 0x000fe400000e0000 */
[----:B0-----:R-:W-:-:S05]  /*0410*/  R2UR UR20, R4 ;  /* 0x00000000041472ca */ /* 0x001fca00000e0000 */
[----:B------:R-:W0:Y:S01]  /*0420*/  F2F.F64.F32 R10, R10 ;  /* 0x0000000a000a7310 */ /* 0x000e220000201800 */
[----:B------:R-:W-:Y:S02]  /*0430*/  R2UR UR21, R5 ;  /* 0x00000000051572ca */ /* 0x000fe400000e0000 */
[----:B--2---:R-:W-:-:S05]  /*0440*/  R2UR UR24, R8 ;  /* 0x00000000081872ca */ /* 0x004fca00000e0000 */
[----:B------:R-:W2:Y:S01]  /*0450*/  F2F.F64.F32 R12, R12 ;  /* 0x0000000c000c7310 */ /* 0x000ea20000201800 */
[----:B------:R-:W-:Y:S02]  /*0460*/  R2UR UR25, R9 ;  /* 0x00000000091972ca */ /* 0x000fe400000e0000 */
[----:B0-----:R-:W-:Y:S02]  /*0470*/  R2UR UR26, R10 ;  /* 0x000000000a1a72ca */ /* 0x001fe400000e0000 */
[----:B------:R-:W-:Y:S01]  /*0480*/  R2UR UR27, R11 ;  /* 0x000000000b1b72ca */ /* 0x000fe200000e0000 */
[----:B-1----:R-:W-:-:S14]  /*0490*/  @!P0 BRA `(.L_x_28) ;  /* 0x0000001800588947 */ /* 0x002fdc0003800000 */
[----:B------:R-:W0:Y:S01]  /*04a0*/  LDCU UR30, c[0x0][0xf8c] ;  /* 0x0001f180ff1e77ac */ /* 0x000e220008000800 */
[----:B------:R-:W1:Y:S01]  /*04b0*/  LDCU UR14, c[0x0][0xf84] ;  /* 0x0001f080ff0e77ac */ /* 0x000e620008000800 */
[----:B------:R-:W-:-:S05]  /*04c0*/  UMOV UR4, URZ ;  /* 0x000000ff00047c82 */ /* 0x000fca0008000000 */
.L_x_53:
[----:B---3--:R-:W3:Y:S01]  /*04d0*/  S2R R10, SR_TID.X ;  /* 0x00000000000a7919 */ /* 0x008ee20000002100 */
[----:B012-4-:R-:W-:Y:S01]  /*04e0*/  HFMA2 R3, -RZ, RZ, 0, 4.76837158203125e-07 ;  /* 0x00000008ff037431 */ /* 0x017fe200000001ff */
[----:B-----5:R-:W-:Y:S01]  /*04f0*/  CS2R R42, SRZ ;  /* 0x00000000002a7805 */ /* 0x020fe2000001ff00 */
[----:B------:R-:W-:Y:S01]  /*0500*/  IMAD.MOV.U32 R15, RZ, RZ, 0x8 ;  /* 0x00000008ff0f7424 */ /* 0x000fe200078e00ff */
[----:B------:R-:W-:Y:S01]  /*0510*/  CS2R R38, SRZ ;  /* 0x0000000000267805 */ /* 0x000fe2000001ff00 */
[----:B------:R-:W-:Y:S01]  /*0520*/  IMAD.MOV.U32 R5, RZ, RZ, 0x8 ;  /* 0x00000008ff057424 */ /* 0x000fe200078e00ff */
[----:B------:R-:W-:Y:S01]  /*0530*/  CS2R R40, SRZ ;  /* 0x0000000000287805 */ /* 0x000fe2000001ff00 */
[----:B------:R-:W-:Y:S01]  /*0540*/  IMAD.MOV.U32 R11, RZ, RZ, 0x8 ;  /* 0x00000008ff0b7424 */ /* 0x000fe200078e00ff */
[----:B------:R-:W-:Y:S01]  /*0550*/  CS2R R6, SRZ ;  /* 0x0000000000067805 */ /* 0x000fe2000001ff00 */
[----:B---3--:R-:W-:-:S05]  /*0560*/  VIADD R10, R10, UR4 ;  /* 0x000000040a0a7c36 */ /* 0x008fca0008000000 */
[C---:B------:R-:W-:Y:S02]  /*0570*/  ISETP.GE.AND P0, PT, R10.reuse, UR5, PT ;  /* 0x000000050a007c0c */ /* 0x040fe4000bf06270 */
[----:B------:R-:W-:-:S04]  /*0580*/  IADD3 R9, PT, PT, R10, UR15, RZ ;  /* 0x0000000f0a097c10 */ /* 0x000fc8000fffe0ff */
[----:B------:R-:W-:-:S07]  /*0590*/  ISETP.GE.AND P1, PT, R9, UR5, PT ;  /* 0x0000000509007c0c */ /* 0x000fce000bf26270 */
[----:B------:R-:W-:Y:S01]  /*05a0*/  @!P0 IMAD.WIDE R2, R10, R3, UR6 ;  /* 0x000000060a028e25 */ /* 0x000fe2000f8e0203 */
[----:B------:R-:W-:-:S03]  /*05b0*/  MOV R16, 0x8 ;  /* 0x0000000800107802 */ /* 0x000fc60000000f00 */
[C---:B------:R-:W-:Y:S01]  /*05c0*/  @!P0 IMAD.WIDE R14, R10.reuse, R15, UR10 ;  /* 0x0000000a0a0e8e25 */ /* 0x040fe2000f8e020f */
[----:B------:R3:W5:Y:S03]  /*05d0*/  @!P0 LDG.E.64 R42, desc[UR16][R2.64] ;  /* 0x00000010022a8981 */ /* 0x000766000c1e1b00 */
[C---:B------:R-:W-:Y:S01]  /*05e0*/  @!P0 IMAD.WIDE R4, R10.reuse, R5, UR8 ;  /* 0x000000080a048e25 */ /* 0x040fe2000f8e0205 */
[----:B------:R4:W5:Y:S03]  /*05f0*/  @!P0 LDG.E.64 R38, desc[UR16][R14.64] ;  /* 0x000000100e268981 */ /* 0x000966000c1e1b00 */
[----:B------:R-:W-:Y:S01]  /*0600*/  VIADD R8, R9, UR15 ;  /* 0x0000000f09087c36 */ /* 0x000fe20008000000 */
[----:B------:R2:W5:Y:S01]  /*0610*/  @!P0 LDG.E.64 R40, desc[UR16][R4.64] ;  /* 0x0000001004288981 */ /* 0x000562000c1e1b00 */
[----:B---3--:R-:W-:Y:S01]  /*0620*/  @!P0 IMAD.WIDE R2, R10, R11, UR12 ;  /* 0x0000000c0a028e25 */ /* 0x008fe2000f8e020b */
[----:B------:R-:W-:-:S03]  /*0630*/  CS2R R36, SRZ ;  /* 0x0000000000247805 */ /* 0x000fc6000001ff00 */
[----:B------:R-:W-:Y:S02]  /*0640*/  IMAD.MOV.U32 R0, RZ, RZ, 0x8 ;  /* 0x00000008ff007424 */ /* 0x000fe400078e00ff */
[----:B------:R-:W-:Y:S01]  /*0650*/  IMAD.MOV.U32 R18, RZ, RZ, 0x8 ;  /* 0x00000008ff127424 */ /* 0x000fe200078e00ff */
[----:B------:R-:W-:Y:S02]  /*0660*/  CS2R R34, SRZ ;  /* 0x0000000000227805 */ /* 0x000fe4000001ff00 */
[----:B------:R-:W-:Y:S01]  /*0670*/  CS2R R32, SRZ ;  /* 0x0000000000207805 */ /* 0x000fe2000001ff00 */
[C---:B----4-:R-:W-:Y:S01]  /*0680*/  @!P1 IMAD.WIDE R14, R9.reuse, R16, UR8 ;  /* 0x00000008090e9e25 */ /* 0x050fe2000f8e0210 */
[----:B------:R3:W5:Y:S01]  /*0690*/  @!P0 LDG.E.64 R6, desc[UR16][R2.64] ;  /* 0x0000001002068981 */ /* 0x000762000c1e1b00 */
[----:B------:R-:W-:Y:S02]  /*06a0*/  CS2R R30, SRZ ;  /* 0x00000000001e7805 */ /* 0x000fe4000001ff00 */
[----:B------:R-:W-:Y:S01]  /*06b0*/  ISETP.GE.AND P2, PT, R8, UR5, PT ;  /* 0x0000000508007c0c */ /* 0x000fe2000bf46270 */
[----:B--2---:R-:W-:-:S04]  /*06c0*/  @!P1 IMAD.WIDE R4, R9, R0, UR6 ;  /* 0x0000000609049e25 */ /* 0x004fc8000f8e0200 */
[----:B------:R-:W-:Y:S01]  /*06d0*/  HFMA2 R19, -RZ, RZ, 0, 4.76837158203125e-07 ;  /* 0x00000008ff137431 */ /* 0x000fe200000001ff */
[----:B------:R-:W5:Y:S01]  /*06e0*/  @!P1 LDG.E.64 R34, desc[UR16][R14.64] ;  /* 0x000000100e229981 */ /* 0x000f62000c1e1b00 */
[----:B------:R-:W-:-:S03]  /*06f0*/  @!P1 IMAD.WIDE R16, R9, R18, UR10 ;  /* 0x0000000a09109e25 */ /* 0x000fc6000f8e0212 */
[----:B------:R2:W5:Y:S01]  /*0700*/  @!P1 LDG.E.64 R36, desc[UR16][R4.64] ;  /* 0x0000001004249981 */ /* 0x000562000c1e1b00 */
[----:B---3--:R-:W-:-:S03]  /*0710*/  @!P1 IMAD.WIDE R2, R9, R0, UR12 ;  /* 0x0000000c09029e25 */ /* 0x008fc6000f8e0200 */
[----:B------:R3:W5:Y:S01]  /*0720*/  @!P1 LDG.E.64 R32, desc[UR16][R16.64] ;  /* 0x0000001010209981 */ /* 0x000762000c1e1b00 */
[----:B------:R-:W-:-:S03]  /*0730*/  VIADD R0, R8, UR15 ;  /* 0x0000000f08007c36 */ /* 0x000fc60008000000 */
[----:B------:R-:W5:Y:S02]  /*0740*/  @!P1 LDG.E.64 R30, desc[UR16][R2.64] ;  /* 0x00000010021e9981 */ /* 0x000f64000c1e1b00 */
[----:B------:R-:W-:Y:S01]  /*0750*/  ISETP.GE.AND P1, PT, R0, UR5, PT ;  /* 0x0000000500007c0c */ /* 0x000fe2000bf26270 */
[----:B------:R-:W-:Y:S02]  /*0760*/  IMAD.MOV.U32 R45, RZ, RZ, 0x8 ;  /* 0x00000008ff2d7424 */ /* 0x000fe400078e00ff */
[----:B------:R-:W-:Y:S01]  /*0770*/  HFMA2 R53, -RZ, RZ, 0, 4.76837158203125e-07 ;  /* 0x00000008ff357431 */ /* 0x000fe200000001ff */
[----:B------:R-:W-:Y:S02]  /*0780*/  CS2R R28, SRZ ;  /* 0x00000000001c7805 */ /* 0x000fe4000001ff00 */
[----:B------:R-:W-:Y:S02]  /*0790*/  CS2R R26, SRZ ;  /* 0x00000000001a7805 */ /* 0x000fe4000001ff00 */
[----:B------:R-:W-:Y:S01]  /*07a0*/  CS2R R24, SRZ ;  /* 0x0000000000187805 */ /* 0x000fe2000001ff00 */
[----:B--2---:R-:W-:Y:S01]  /*07b0*/  @!P2 IMAD.WIDE R4, R8, R11, UR6 ;  /* 0x000000060804ae25 */ /* 0x004fe2000f8e020b */
[----:B------:R-:W-:-:S03]  /*07c0*/  MOV R47, 0x8 ;  /* 0x00000008002f7802 */ /* 0x000fc60000000f00 */
[C---:B------:R-:W-:Y:S01]  /*07d0*/  @!P2 IMAD.WIDE R14, R8.reuse, R19, UR8 ;  /* 0x00000008080eae25 */ /* 0x040fe2000f8e0213 */
[----:B------:R-:W5:Y:S03]  /*07e0*/  @!P2 LDG.E.64 R28, desc[UR16][R4.64] ;  /* 0x00000010041ca981 */ /* 0x000f66000c1e1b00 */
[----:B------:R-:W-:Y:S01]  /*07f0*/  @!P2 IMAD.WIDE R44, R8, R45, UR10 ;  /* 0x0000000a082cae25 */ /* 0x000fe2000f8e022d */
[----:B------:R2:W5:Y:S03]  /*0800*/  @!P2 LDG.E.64 R26, desc[UR16][R14.64] ;  /* 0x000000100e1aa981 */ /* 0x000566000c1e1b00 */
[----:B------:R-:W-:Y:S01]  /*0810*/  IMAD.MOV.U32 R49, RZ, RZ, 0x8 ;  /* 0x00000008ff317424 */ /* 0x000fe200078e00ff */
[----:B------:R4:W5:Y:S01]  /*0820*/  @!P2 LDG.E.64 R24, desc[UR16][R44.64] ;  /* 0x000000102c18a981 */ /* 0x000962000c1e1b00 */
[----:B------:R-:W-:Y:S01]  /*0830*/  IMAD.MOV.U32 R51, RZ, RZ, 0x8 ;  /* 0x00000008ff337424 */ /* 0x000fe200078e00ff */
[----:B------:R-:W-:-:S02]  /*0840*/  CS2R R22, SRZ ;  /* 0x0000000000167805 */ /* 0x000fc4000001ff00 */
[----:B------:R-:W-:Y:S02]  /*0850*/  CS2R R20, SRZ ;  /* 0x0000000000147805 */ /* 0x000fe4000001ff00 */
[----:B------:R-:W-:Y:S02]  /*0860*/  CS2R R18, SRZ ;  /* 0x0000000000127805 */ /* 0x000fe4000001ff00 */
[----:B---3--:R-:W-:Y:S02]  /*0870*/  CS2R R16, SRZ ;  /* 0x0000000000107805 */ /* 0x008fe4000001ff00 */
[----:B--2---:R-:W-:Y:S01]  /*0880*/  CS2R R14, SRZ ;  /* 0x00000000000e7805 */ /* 0x004fe2000001ff00 */
[----:B------:R-:W-:-:S04]  /*0890*/  @!P1 IMAD.WIDE R4, R0, R47, UR6 ;  /* 0x0000000600049e25 */ /* 0x000fc8000f8e022f */
[----:B----4-:R-:W-:Y:S01]  /*08a0*/  @!P1 IMAD.WIDE R44, R0, R49, UR8 ;  /* 0x00000008002c9e25 */ /* 0x010fe2000f8e0231 */
[----:B------:R2:W5:Y:S03]  /*08b0*/  @!P1 LDG.E.64 R20, desc[UR16][R4.64] ;  /* 0x0000001004149981 */ /* 0x000566000c1e1b00 */
[----:B------:R-:W-:Y:S01]  /*08c0*/  @!P2 IMAD.WIDE R2, R8, R11, UR12 ;  /* 0x0000000c0802ae25 */ /* 0x000fe2000f8e020b */
[----:B------:R2:W5:Y:S03]  /*08d0*/  @!P1 LDG.E.64 R18, desc[UR16][R44.64] ;  /* 0x000000102c129981 */ /* 0x000566000c1e1b00 */
[C---:B------:R-:W-:Y:S01]  /*08e0*/  @!P1 IMAD.WIDE R46, R0.reuse, R51, UR10 ;  /* 0x0000000a002e9e25 */ /* 0x040fe2000f8e0233 */
[----:B------:R2:W5:Y:S03]  /*08f0*/  @!P2 LDG.E.64 R22, desc[UR16][R2.64] ;  /* 0x000000100216a981 */ /* 0x000566000c1e1b00 */
[----:B------:R-:W-:Y:S01]  /*0900*/  @!P1 IMAD.WIDE R48, R0, R53, UR12 ;  /* 0x0000000c00309e25 */ /* 0x000fe2000f8e0235 */
[----:B------:R2:W5:Y:S04]  /*0910*/  @!P1 LDG.E.64 R16, desc[UR16][R46.64] ;  /* 0x000000102e109981 */ /* 0x000568000c1e1b00 */
[----:B------:R2:W5:Y:S01]  /*0920*/  @!P1 LDG.E.64 R14, desc[UR16][R48.64] ;  /* 0x00000010300e9981 */ /* 0x000562000c1e1b00 */
[----:B------:R-:W-:Y:S04]  /*0930*/  BSSY.RECONVERGENT B1, `(.L_x_29) ;  /* 0x000004f000017945 */ /* 0x000fe80003800200 */
[----:B------:R-:W-:Y:S05]  /*0940*/  @P0 BRA `(.L_x_30) ;  /* 0x0000000400340947 */ /* 0x000fea0003800000 */
[----:B--2---:R-:W2:Y:S01]  /*0950*/  MUFU.RCP64H R3, R13 ;  /* 0x0000000d00037308 */ /* 0x004ea20000001800 */
[----:B------:R-:W-:Y:S01]  /*0960*/  IMAD.MOV.U32 R2, RZ, RZ, 0x1 ;  /* 0x00000001ff027424 */ /* 0x000fe200078e00ff */
[----:B-----5:R-:W-:Y:S01]  /*0970*/  FSETP.GEU.AND P1, PT, |R7|, 6.5827683646048100446e-37, PT ;  /* 0x036000000700780b */ /* 0x020fe20003f2e200 */
[----:B------:R-:W-:Y:S04]  /*0980*/  BSSY.RECONVERGENT B2, `(.L_x_31) ;  /* 0x0000012000027945 */ /* 0x000fe80003800200 */
[----:B--2---:R-:W-:-:S08]  /*0990*/  DFMA R4, -R12, R2, 1 ;  /* 0x3ff000000c04742b */ /* 0x004fd00000000102 */
[----:B------:R-:W-:-:S08]  /*09a0*/  DFMA R4, R4, R4, R4 ;  /* 0x000000040404722b */ /* 0x000fd00000000004 */
[----:B------:R-:W-:-:S08]  /*09b0*/  DFMA R4, R2, R4, R2 ;  /* 0x000000040204722b */ /* 0x000fd00000000002 */
[----:B------:R-:W-:-:S08]  /*09c0*/  DFMA R2, -R12, R4, 1 ;  /* 0x3ff000000c02742b */ /* 0x000fd00000000104 */
[----:B------:R-:W-:-:S08]  /*09d0*/  DFMA R2, R4, R2, R4 ;  /* 0x000000020402722b */ /* 0x000fd00000000004 */
[----:B------:R-:W-:-:S08]  /*09e0*/  DMUL R4, R2, R6 ;  /* 0x0000000602047228 */ /* 0x000fd00000000000 */
[----:B------:R-:W-:-:S08]  /*09f0*/  DFMA R44, -R12, R4, R6 ;  /* 0x000000040c2c722b */ /* 0x000fd00000000106 */
[----:B------:R-:W-:-:S10]  /*0a00*/  DFMA R4, R2, R44, R4 ;  /* 0x0000002c0204722b */ /* 0x000fd40000000004 */
[----:B------:R-:W-:-:S05]  /*0a10*/  FFMA R2, RZ, R13, R5 ;  /* 0x0000000dff027223 */ /* 0x000fca0000000005 */
[----:B------:R-:W-:-:S13]  /*0a20*/  FSETP.GT.AND P0, PT, |R2|, 1.469367938527859385e-39, PT ;  /* 0x001000000200780b */ /* 0x000fda0003f04200 */
[----:B------:R-:W-:Y:S05]  /*0a30*/  @P0 BRA P1, `(.L_x_32) ;  /* 0x0000000000180947 */ /* 0x000fea0000800000 */
[----:B------:R-:W-:Y:S01]  /*0a40*/  IMAD.MOV.U32 R3, RZ, RZ, R6 ;  /* 0x000000ffff037224 */ /* 0x000fe200078e0006 */
[----:B------:R-:W-:Y:S01]  /*0a50*/  MOV R5, R12 ;  /* 0x0000000c00057202 */ /* 0x000fe20000000f00 */
[----:B------:R-:W-:Y:S01]  /*0a60*/  IMAD.MOV.U32 R4, RZ, RZ, R13 ;  /* 0x000000ffff047224 */ /* 0x000fe200078e000d */
[----:B------:R-:W-:-:S07]  /*0a70*/  MOV R2, 0xa90 ;  /* 0x00000a9000027802 */ /* 0x000fce0000000f00 */
[----:B01----:R-:W-:Y:S05]  /*0a80*/  CALL.REL.NOINC `($__internal_0_$__cuda_sm20_div_rn_f64_full) ;  /* 0x00000054005c7944 */ /* 0x003fea0003c00000 */
[----:B------:R-:W-:-:S07]  /*0a90*/  IMAD.MOV.U32 R5, RZ, RZ, R3 ;  /* 0x000000ffff057224 */ /* 0x000fce00078e0003 */
.L_x_32:
[----:B01----:R-:W-:Y:S05]  /*0aa0*/  BSYNC.RECONVERGENT B2 ;  /* 0x0000000000027941 */ /* 0x003fea0003800200 */
.L_x_31:
[----:B------:R-:W-:Y:S01]  /*0ab0*/  DMUL R2, R4, UR20 ;  /* 0x0000001404027c28 */ /* 0x000fe20008000000 */
[----:B------:R-:W-:Y:S01]  /*0ac0*/  MOV R11, 0x8 ;  /* 0x00000008000b7802 */ /* 0x000fe20000000f00 */
[----:B------:R-:W-:Y:S01]  /*0ad0*/  DMUL R38, R38, UR22 ;  /* 0x0000001626267c28 */ /* 0x000fe20008000000 */
[----:B------:R-:W-:Y:S01]  /*0ae0*/  IMAD.MOV.U32 R45, RZ, RZ, 0x8 ;  /* 0x00000008ff2d7424 */ /* 0x000fe200078e00ff */
[----:B------:R-:W-:-:S03]  /*0af0*/  DMUL R6, R4, UR24 ;  /* 0x0000001804067c28 */ /* 0x000fc60008000000 */
[----:B------:R-:W-:Y:S01]  /*0b00*/  IMAD.WIDE R44, R10, R45, UR10 ;  /* 0x0000000a0a2c7e25 */ /* 0x000fe2000f8e022d */
[----:B------:R-:W-:-:S04]  /*0b10*/  DFMA R2, R40, UR18, R2 ;  /* 0x0000001228027c2b */ /* 0x000fc80008000002 */
[----:B------:R-:W-:Y:S01]  /*0b20*/  DFMA R38, R6, R4, R38 ;  /* 0x000000040626722b */ /* 0x000fe20000000026 */
[----:B------:R-:W-:-:S05]  /*0b30*/  IMAD.WIDE R4, R10, R11, UR8 ;  /* 0x000000080a047e25 */ /* 0x000fca000f8e020b */
[----:B------:R0:W-:Y:S04]  /*0b40*/  STG.E.64 desc[UR16][R4.64], R2 ;  /* 0x0000000204007986 */ /* 0x0001e8000c101b10 */
[----:B------:R1:W-:Y:S04]  /*0b50*/  STG.E.64 desc[UR16][R44.64], R38 ;  /* 0x000000262c007986 */ /* 0x0003e8000c101b10 */
[----:B------:R2:W3:Y:S01]  /*0b60*/  LDG.E.64 R6, desc[UR16][R4.64] ;  /* 0x0000001004067981 */ /* 0x0004e2000c1e1b00 */
[----:B------:R-:W-:Y:S01]  /*0b70*/  UMOV UR28, 0xf0000000 ;  /* 0xf0000000001c7882 */ /* 0x000fe20000000000 */
[----:B------:R-:W-:Y:S01]  /*0b80*/  UMOV UR29, 0x380fffff ;  /* 0x380fffff001d7882 */ /* 0x000fe20000000000 */
[----:B------:R-:W4:Y:S01]  /*0b90*/  F2F.F32.F64 R11, R38 ;  /* 0x00000026000b7310 */ /* 0x000f220000301000 */
[----:B------:R-:W-:Y:S01]  /*0ba0*/  DSETP.GEU.AND P0, PT, |R38|, UR28, PT ;  /* 0x0000001c26007e2a */ /* 0x000fe2000bf0e200 */
[----:B------:R-:W-:Y:S01]  /*0bb0*/  BSSY.RECONVERGENT B2, `(.L_x_33) ;  /* 0x000001a000027945 */ /* 0x000fe20003800200 */
[----:B0-----:R-:W-:-:S12]  /*0bc0*/  MOV R2, 0x1 ;  /* 0x0000000100027802 */ /* 0x001fd80000000f00 */
[----:B----4-:R-:W-:-:S06]  /*0bd0*/  @!P0 FMUL R11, R11, 1.175494350822287508e-38 ;  /* 0x008000000b0b8820 */ /* 0x010fcc0000400000 */
[----:B------:R-:W0:Y:S02]  /*0be0*/  MUFU.SQRT R11, R11 ;  /* 0x0000000b000b7308 */ /* 0x000e240000002000 */
[----:B0-----:R-:W-:-:S04]  /*0bf0*/  FADD.FTZ R40, R11, UR14 ;  /* 0x0000000e0b287e21 */ /* 0x001fc80008010000 */
[----:B------:R-:W-:-:S06]  /*0c00*/  FMUL.FTZ R40, R40, 1 ;  /* 0x3f80000028287820 */ /* 0x000fcc0000410000 */
[----:B------:R-:W0:Y:S08]  /*0c10*/  F2F.F64.F32 R40, R40 ;  /* 0x0000002800287310 */ /* 0x000e300000201800 */
[----:B0-----:R-:W2:Y:S02]  /*0c20*/  MUFU.RCP64H R3, R41 ;  /* 0x0000002900037308 */ /* 0x001ea40000001800 */
[----:B--2---:R-:W-:-:S08]  /*0c30*/  DFMA R4, -R40, R2, 1 ;  /* 0x3ff000002804742b */ /* 0x004fd00000000102 */
[----:B------:R-:W-:-:S08]  /*0c40*/  DFMA R4, R4, R4, R4 ;  /* 0x000000040404722b */ /* 0x000fd00000000004 */
[----:B------:R-:W-:-:S08]  /*0c50*/  DFMA R4, R2, R4, R2 ;  /* 0x000000040204722b */ /* 0x000fd00000000002 */
[----:B------:R-:W-:-:S08]  /*0c60*/  DFMA R2, -R40, R4, 1 ;  /* 0x3ff000002802742b */ /* 0x000fd00000000104 */
[----:B------:R-:W-:-:S08]  /*0c70*/  DFMA R2, R4, R2, R4 ;  /* 0x000000020402722b */ /* 0x000fd00000000004 */
[----:B---3--:R-:W-:Y:S01]  /*0c80*/  DMUL R4, R6, R2 ;  /* 0x0000000206047228 */ /* 0x008fe20000000000 */
[----:B------:R-:W-:-:S07]  /*0c90*/  FSETP.GEU.AND P1, PT, |R7|, 6.5827683646048100446e-37, PT ;  /* 0x036000000700780b */ /* 0x000fce0003f2e200 */
[----:B-1----:R-:W-:-:S08]  /*0ca0*/  DFMA R38, -R40, R4, R6 ;  /* 0x000000042826722b */ /* 0x002fd00000000106 */
        /* <DEDUP_REMOVED lines=8> */
[----:B------:R-:W-:Y:S05]  /*0d30*/  CALL.REL.NOINC `($__internal_0_$__cuda_sm20_div_rn_f64_full) ;  /* 0x0000005000b07944 */ /* 0x000fea0003c00000 */
[----:B------:R-:W-:-:S07]  /*0d40*/  MOV R5, R3 ;  /* 0x0000000300057202 */ /* 0x000fce0000000f00 */
.L_x_34:
[----:B------:R-:W-:Y:S05]  /*0d50*/  BSYNC.RECONVERGENT B2 ;  /* 0x0000000000027941 */ /* 0x000fea0003800200 */
.L_x_33:
[----:B------:R-:W-:Y:S01]  /*0d60*/  DFMA R4, R42, UR26, R4 ;  /* 0x0000001a2a047c2b */ /* 0x000fe20008000004 */
[----:B------:R-:W-:Y:S01]  /*0d70*/  UMOV UR28, 0xf0000000 ;  /* 0xf0000000001c7882 */ /* 0x000fe20000000000 */
[----:B------:R-:W-:Y:S01]  /*0d80*/  UMOV UR29, 0x380fffff ;  /* 0x380fffff001d7882 */ /* 0x000fe20000000000 */
[----:B------:R-:W-:-:S03]  /*0d90*/  IMAD.MOV.U32 R11, RZ, RZ, 0x8 ;  /* 0x00000008ff0b7424 */ /* 0x000fc600078e00ff */
[----:B------:R-:W0:Y:S01]  /*0da0*/  F2F.F32.F64 R2, R4 ;  /* 0x0000000400027310 */ /* 0x000e220000301000 */
[----:B------:R-:W-:Y:S01]  /*0db0*/  IMAD.WIDE R10, R10, R11, UR6 ;  /* 0x000000060a0a7e25 */ /* 0x000fe2000f8e020b */
[----:B------:R-:W-:-:S14]  /*0dc0*/  DSETP.GEU.AND P0, PT, |R4|, UR28, PT ;  /* 0x0000001c04007e2a */ /* 0x000fdc000bf0e200 */
[----:B0-----:R-:W-:-:S04]  /*0dd0*/  @!P0 FMUL R2, R2, 1.175494350822287508e-38 ;  /* 0x0080000002028820 */ /* 0x001fc80000400000 */
[----:B------:R-:W-:-:S04]  /*0de0*/  FMUL.FTZ R6, R2, UR30 ;  /* 0x0000001e02067c20 */ /* 0x000fc80008410000 */
[----:B------:R-:W0:Y:S02]  /*0df0*/  F2F.F64.F32 R2, R6 ;  /* 0x0000000600027310 */ /* 0x000e240000201800 */
[----:B0-----:R-:W-:-:S07]  /*0e00*/  DADD R2, -R2, R42 ;  /* 0x0000000002027229 */ /* 0x001fce000000012a */
[----:B------:R3:W-:Y:S04]  /*0e10*/  STG.E.64 desc[UR16][R10.64], R2 ;  /* 0x000000020a007986 */ /* 0x0007e8000c101b10 */
.L_x_30:
[----:B01----:R-:W-:Y:S05]  /*0e20*/  BSYNC.RECONVERGENT B1 ;  /* 0x0000000000017941 */ /* 0x003fea0003800200 */
.L_x_29:
[----:B------:R-:W-:Y:S01]  /*0e30*/  ISETP.GE.AND P0, PT, R9, UR5, PT ;  /* 0x0000000509007c0c */ /* 0x000fe2000bf06270 */
[----:B------:R-:W-:-:S12]  /*0e40*/  BSSY.RECONVERGENT B1, `(.L_x_35) ;  /* 0x0000051000017945 */ /* 0x000fd80003800200 */
[----:B------:R-:W-:Y:S05]  /*0e50*/  @P0 BRA `(.L_x_36) ;  /* 0x00000004003c0947 */ /* 0x000fea0003800000 */
[----:B--23--:R-:W0:Y:S01]  /*0e60*/  MUFU.RCP64H R3, R13 ;  /* 0x0000000d00037308 */ /* 0x00ce220000001800 */
[----:B------:R-:W-:Y:S01]  /*0e70*/  MOV R2, 0x1 ;  /* 0x0000000100027802 */ /* 0x000fe20000000f00 */
[----:B------:R-:W-:Y:S01]  /*0e80*/  BSSY.RECONVERGENT B2, `(.L_x_37) ;  /* 0x0000014000027945 */ /* 0x000fe20003800200 */
[----:B-----5:R-:W-:-:S04]  /*0e90*/  FSETP.GEU.AND P1, PT, |R31|, 6.5827683646048100446e-37, PT ;  /* 0x036000001f00780b */ /* 0x020fc80003f2e200 */
[----:B0-----:R-:W-:-:S08]  /*0ea0*/  DFMA R4, -R12, R2, 1 ;  /* 0x3ff000000c04742b */ /* 0x001fd00000000102 */
        /* <DEDUP_REMOVED lines=13> */
[----:B------:R-:W-:Y:S02]  /*0f80*/  MOV R4, R13 ;  /* 0x0000000d00047202 */ /* 0x000fe40000000f00 */
[----:B------:R-:W-:-:S07]  /*0f90*/  MOV R2, 0xfb0 ;  /* 0x00000fb000027802 */ /* 0x000fce0000000f00 */
[----:B------:R-:W-:Y:S05]  /*0fa0*/  CALL.REL.NOINC `($__internal_0_$__cuda_sm20_div_rn_f64_full) ;  /* 0x0000005000147944 */ /* 0x000fea0003c00000 */
[----:B------:R-:W-:-:S07]  /*0fb0*/  IMAD.MOV.U32 R5, RZ, RZ, R3 ;  /* 0x000000ffff057224 */ /* 0x000fce00078e0003 */
.L_x_38:
[----:B------:R-:W-:Y:S05]  /*0fc0*/  BSYNC.RECONVERGENT B2 ;  /* 0x0000000000027941 */ /* 0x000fea0003800200 */
.L_x_37:
[----:B------:R-:W-:Y:S01]  /*0fd0*/  DMUL R2, R4, UR20 ;  /* 0x0000001404027c28 */ /* 0x000fe20008000000 */
[----:B------:R-:W-:Y:S01]  /*0fe0*/  MOV R10, 0x8 ;  /* 0x00000008000a7802 */ /* 0x000fe20000000f00 */
[----:B------:R-:W-:Y:S01]  /*0ff0*/  DMUL R32, R32, UR22 ;  /* 0x0000001620207c28 */ /* 0x000fe20008000000 */
[----:B------:R-:W-:Y:S01]  /*1000*/  IMAD.MOV.U32 R30, RZ, RZ, 0x8 ;  /* 0x00000008ff1e7424 */ /* 0x000fe200078e00ff */
[----:B------:R-:W-:-:S04]  /*1010*/  DMUL R6, R4, UR24 ;  /* 0x0000001804067c28 */ /* 0x000fc80008000000 */
[----:B------:R-:W-:-:S04]  /*1020*/  DFMA R2, R34, UR18, R2 ;  /* 0x0000001222027c2b */ /* 0x000fc80008000002 */
[----:B------:R-:W-:Y:S01]  /*1030*/  DFMA R6, R6, R4, R32 ;  /* 0x000000040606722b */ /* 0x000fe20000000020 */
[----:B------:R-:W-:-:S04]  /*1040*/  IMAD.WIDE R4, R9, R10, UR8 ;  /* 0x0000000809047e25 */ /* 0x000fc8000f8e020a */
[----:B------:R-:W-:Y:S01]  /*1050*/  IMAD.WIDE R32, R9, R30, UR10 ;  /* 0x0000000a09207e25 */ /* 0x000fe2000f8e021e */
        /* <DEDUP_REMOVED lines=34> */
.L_x_40:
[----:B------:R-:W-:Y:S05]  /*1280*/  BSYNC.RECONVERGENT B2 ;  /* 0x0000000000027941 */ /* 0x000fea0003800200 */
.L_x_39:
[----:B------:R-:W-:Y:S01]  /*1290*/  DFMA R4, R36, UR26, R4 ;  /* 0x0000001a24047c2b */ /* 0x000fe20008000004 */
[----:B------:R-:W-:Y:S01]  /*12a0*/  UMOV UR28, 0xf0000000 ;  /* 0xf0000000001c7882 */ /* 0x000fe20000000000 */
[----:B------:R-:W-:Y:S01]  /*12b0*/  UMOV UR29, 0x380fffff ;  /* 0x380fffff001d7882 */ /* 0x000fe20000000000 */
[----:B------:R-:W-:-:S03]  /*12c0*/  MOV R6, 0x8 ;  /* 0x0000000800067802 */ /* 0x000fc60000000f00 */
[----:B------:R-:W0:Y:S02]  /*12d0*/  F2F.F32.F64 R2, R4 ;  /* 0x0000000400027310 */ /* 0x000e240000301000 */
[----:B------:R-:W-:Y:S01]  /*12e0*/  DSETP.GEU.AND P0, PT, |R4|, UR28, PT ;  /* 0x0000001c04007e2a */ /* 0x000fe2000bf0e200 */
[----:B------:R-:W-:-:S13]  /*12f0*/  IMAD.WIDE R6, R9, R6, UR6 ;  /* 0x0000000609067e25 */ /* 0x000fda000f8e0206 */
[----:B0-----:R-:W-:-:S04]  /*1300*/  @!P0 FMUL R2, R2, 1.175494350822287508e-38 ;  /* 0x0080000002028820 */ /* 0x001fc80000400000 */
[----:B------:R-:W-:-:S04]  /*1310*/  FMUL.FTZ R10, R2, UR30 ;  /* 0x0000001e020a7c20 */ /* 0x000fc80008410000 */
[----:B------:R-:W0:Y:S02]  /*1320*/  F2F.F64.F32 R2, R10 ;  /* 0x0000000a00027310 */ /* 0x000e240000201800 */
[----:B0-----:R-:W-:-:S07]  /*1330*/  DADD R2, -R2, R36 ;  /* 0x0000000002027229 */ /* 0x001fce0000000124 */
[----:B------:R0:W-:Y:S04]  /*1340*/  STG.E.64 desc[UR16][R6.64], R2 ;  /* 0x0000000206007986 */ /* 0x0001e8000c101b10 */
.L_x_36:
[----:B------:R-:W-:Y:S05]  /*1350*/  BSYNC.RECONVERGENT B1 ;  /* 0x0000000000017941 */ /* 0x000fea0003800200 */
.L_x_35:
[----:B------:R-:W-:Y:S01]  /*1360*/  ISETP.GE.AND P0, PT, R8, UR5, PT ;  /* 0x0000000508007c0c */ /* 0x000fe2000bf06270 */
[----:B------:R-:W-:-:S12]  /*1370*/  BSSY.RECONVERGENT B1, `(.L_x_41) ;  /* 0x0000051000017945 */ /* 0x000fd80003800200 */
[----:B------:R-:W-:Y:S05]  /*1380*/  @P0 BRA `(.L_x_42) ;  /* 0x00000004003c0947 */ /* 0x000fea0003800000 */
[----:B0-23--:R-:W0:Y:S01]  /*1390*/  MUFU.RCP64H R3, R13 ;  /* 0x0000000d00037308 */ /* 0x00de220000001800 */
[----:B------:R-:W-:Y:S01]  /*13a0*/  IMAD.MOV.U32 R2, RZ, RZ, 0x1 ;  /* 0x00000001ff027424 */ /* 0x000fe200078e00ff */
[----:B-----5:R-:W-:Y:S01]  /*13b0*/  FSETP.GEU.AND P1, PT, |R23|, 6.5827683646048100446e-37, PT ;  /* 0x036000001700780b */ /* 0x020fe20003f2e200 */
[----:B------:R-:W-:Y:S04]  /*13c0*/  BSSY.RECONVERGENT B2, `(.L_x_43) ;  /* 0x0000013000027945 */ /* 0x000fe80003800200 */
        /* <DEDUP_REMOVED lines=11> */
[----:B------:R-:W-:Y:S01]  /*1480*/  MOV R3, R22 ;  /* 0x0000001600037202 */ /* 0x000fe20000000f00 */
[----:B------:R-:W-:Y:S01]  /*1490*/  IMAD.MOV.U32 R7, RZ, RZ, R23 ;  /* 0x000000ffff077224 */ /* 0x000fe200078e0017 */
[----:B------:R-:W-:Y:S01]  /*14a0*/  MOV R5, R12 ;  /* 0x0000000c00057202 */ /* 0x000fe20000000f00 */
[----:B------:R-:W-:Y:S01]  /*14b0*/  IMAD.MOV.U32 R4, RZ, RZ, R13 ;  /* 0x000000ffff047224 */ /* 0x000fe200078e000d */
[----:B------:R-:W-:-:S07]  /*14c0*/  MOV R2, 0x14e0 ;  /* 0x000014e000027802 */ /* 0x000fce0000000f00 */
[----:B------:R-:W-:Y:S05]  /*14d0*/  CALL.REL.NOINC `($__internal_0_$__cuda_sm20_div_rn_f64_full) ;  /* 0x0000004800c87944 */ /* 0x000fea0003c00000 */
[----:B------:R-:W-:-:S07]  /*14e0*/  MOV R5, R3 ;  /* 0x0000000300057202 */ /* 0x000fce0000000f00 */
.L_x_44:
[----:B------:R-:W-:Y:S05]  /*14f0*/  BSYNC.RECONVERGENT B2 ;  /* 0x0000000000027941 */ /* 0x000fea0003800200 */
.L_x_43:
[----:B------:R-:W-:Y:S01]  /*1500*/  DMUL R2, R4, UR20 ;  /* 0x0000001404027c28 */ /* 0x000fe20008000000 */
[----:B------:R-:W-:Y:S01]  /*1510*/  IMAD.MOV.U32 R9, RZ, RZ, 0x8 ;  /* 0x00000008ff097424 */ /* 0x000fe200078e00ff */
[----:B------:R-:W-:Y:S01]  /*1520*/  DMUL R24, R24, UR22 ;  /* 0x0000001618187c28 */ /* 0x000fe20008000000 */
[----:B------:R-:W-:Y:S01]  /*1530*/  MOV R11, 0x8 ;  /* 0x00000008000b7802 */ /* 0x000fe20000000f00 */
        /* <DEDUP_REMOVED lines=13> */
[----:B0-----:R-:W-:-:S12]  /*1610*/  IMAD.MOV.U32 R2, RZ, RZ, 0x1 ;  /* 0x00000001ff027424 */ /* 0x001fd800078e00ff */
        /* <DEDUP_REMOVED lines=25> */
.L_x_46:
[----:B------:R-:W-:Y:S05]  /*17b0*/  BSYNC.RECONVERGENT B2 ;  /* 0x0000000000027941 */ /* 0x000fea0003800200 */
.L_x_45:
        /* <DEDUP_REMOVED lines=12> */
.L_x_42:
[----:B------:R-:W-:Y:S05]  /*1880*/  BSYNC.RECONVERGENT B1 ;  /* 0x0000000000017941 */ /* 0x000fea0003800200 */
.L_x_41:
[----:B------:R-:W-:Y:S01]  /*1890*/  ISETP.GE.AND P0, PT, R0, UR5, PT ;  /* 0x0000000500007c0c */ /* 0x000fe2000bf06270 */
[----:B------:R-:W-:-:S12]  /*18a0*/  BSSY.RECONVERGENT B1, `(.L_x_47) ;  /* 0x0000051000017945 */ /* 0x000fd80003800200 */
[----:B------:R-:W-:Y:S05]  /*18b0*/  @P0 BRA `(.L_x_48) ;  /* 0x00000004003c0947 */ /* 0x000fea0003800000 */
[----:B0123--:R-:W0:Y:S01]  /*18c0*/  MUFU.RCP64H R3, R13 ;  /* 0x0000000d00037308 */ /* 0x00fe220000001800 */
        /* <DEDUP_REMOVED lines=21> */
.L_x_50:
[----:B------:R-:W-:Y:S05]  /*1a20*/  BSYNC.RECONVERGENT B2 ;  /* 0x0000000000027941 */ /* 0x000fea0003800200 */
.L_x_49:
        /* <DEDUP_REMOVED lines=43> */
.L_x_52:
[----:B------:R-:W-:Y:S05]  /*1ce0*/  BSYNC.RECONVERGENT B2 ;  /* 0x0000000000027941 */ /* 0x000fea0003800200 */
.L_x_51:
        /* <DEDUP_REMOVED lines=12> */
.L_x_48:
[----:B------:R-:W-:Y:S05]  /*1db0*/  BSYNC.RECONVERGENT B1 ;  /* 0x0000000000017941 */ /* 0x000fea0003800200 */
.L_x_47:
[----:B------:R-:W-:-:S04]  /*1dc0*/  ULEA UR4, UR15, UR4, 0x2 ;  /* 0x000000040f047291 */ /* 0x000fc8000f8e10ff */
[----:B------:R-:W-:-:S09]  /*1dd0*/  UISETP.GE.AND UP0, UPT, UR4, UR5, UPT ;  /* 0x000000050400728c */ /* 0x000fd2000bf06270 */
[----:B------:R-:W-:Y:S05]  /*1de0*/  BRA.U !UP0, `(.L_x_53) ;  /* 0xffffffe508b87547 */ /* 0x000fea000b83ffff */
[----:B------:R-:W-:Y:S05]  /*1df0*/  EXIT ;  /* 0x000000000000794d */ /* 0x000fea0003800000 */
.L_x_28:
[----:B------:R-:W0:Y:S01]  /*1e00*/  LDCU UR14, c[0x0][0xf8c] ;  /* 0x0001f180ff0e77ac */ /* 0x000e220008000800 */
[----:B------:R-:W-:-:S05]  /*1e10*/  UMOV UR4, URZ ;  /* 0x000000ff00047c82 */ /* 0x000fca0008000000 */
.L_x_78:
[----:B-1----:R-:W1:Y:S01]  /*1e20*/  S2R R10, SR_TID.X ;  /* 0x00000000000a7919 */ /* 0x002e620000002100 */
[----:B---34-:R-:W-:Y:S01]  /*1e30*/  HFMA2 R3, -RZ, RZ, 0, 4.76837158203125e-07 ;  /* 0x00000008ff037431 */ /* 0x018fe200000001ff */
[----:B-----5:R-:W-:Y:S01]  /*1e40*/  CS2R R42, SRZ ;  /* 0x00000000002a7805 */ /* 0x020fe2000001ff00 */
[----:B------:R-:W-:Y:S01]  /*1e50*/  HFMA2 R11, -RZ, RZ, 0, 4.76837158203125e-07 ;  /* 0x00000008ff0b7431 */ /* 0x000fe200000001ff */
[----:B------:R-:W-:Y:S01]  /*1e60*/  MOV R15, 0x8 ;  /* 0x00000008000f7802 */ /* 0x000fe20000000f00 */
[----:B------:R-:W-:Y:S01]  /*1e70*/  IMAD.MOV.U32 R5, RZ, RZ, 0x8 ;  /* 0x00000008ff057424 */ /* 0x000fe200078e00ff */
[----:B------:R-:W-:Y:S02]  /*1e80*/  CS2R R38, SRZ ;  /* 0x0000000000267805 */ /* 0x000fe4000001ff00 */
[----:B------:R-:W-:Y:S02]  /*1e90*/  CS2R R40, SRZ ;  /* 0x0000000000287805 */ /* 0x000fe4000001ff00 */
[----:B------:R-:W-:Y:S01]  /*1ea0*/  CS2R R6, SRZ ;  /* 0x0000000000067805 */ /* 0x000fe2000001ff00 */
[----:B-1----:R-:W-:-:S04]  /*1eb0*/  VIADD R10, R10, UR4 ;  /* 0x000000040a0a7c36 */ /* 0x002fc80008000000 */
[C---:B------:R-:W-:Y:S01]  /*1ec0*/  VIADD R9, R10.reuse, UR15 ;  /* 0x0000000f0a097c36 */ /* 0x040fe20008000000 */
[----:B------:R-:W-:-:S04]  /*1ed0*/  ISETP.GE.AND P0, PT, R10, UR5, PT ;  /* 0x000000050a007c0c */ /* 0x000fc8000bf06270 */
[----:B------:R-:W-:Y:S02]  /*1ee0*/  ISETP.GE.AND P1, PT, R9, UR5, PT ;  /* 0x0000000509007c0c */ /* 0x000fe4000bf26270 */
[----:B------:R-:W-:-:S07]  /*1ef0*/  MOV R16, 0x8 ;  /* 0x0000000800107802 */ /* 0x000fce0000000f00 */
[----:B0-----:R-:W-:Y:S01]  /*1f00*/  @!P0 IMAD.WIDE R2, R10, R3, UR6 ;  /* 0x000000060a028e25 */ /* 0x001fe2000f8e0203 */
[----:B------:R-:W-:-:S03]  /*1f10*/  IADD3 R8, PT, PT, R9, UR15, RZ ;  /* 0x0000000f09087c10 */ /* 0x000fc6000fffe0ff */
[C---:B------:R-:W-:Y:S01]  /*1f20*/  @!P0 IMAD.WIDE R14, R10.reuse, R15, UR10 ;  /* 0x0000000a0a0e8e25 */ /* 0x040fe2000f8e020f */
[----:B------:R1:W5:Y:S03]  /*1f30*/  @!P0 LDG.E.64 R42, desc[UR16][R2.64] ;  /* 0x00000010022a8981 */ /* 0x000366000c1e1b00 */
[C---:B------:R-:W-:Y:S01]  /*1f40*/  @!P0 IMAD.WIDE R4, R10.reuse, R5, UR8 ;  /* 0x000000080a048e25 */ /* 0x040fe2000f8e0205 */
[----:B------:R3:W5:Y:S03]  /*1f50*/  @!P0 LDG.E.64 R38, desc[UR16][R14.64] ;  /* 0x000000100e268981 */ /* 0x000766000c1e1b00 */
[----:B------:R-:W-:Y:S01]  /*1f60*/  IMAD.MOV.U32 R0, RZ, RZ, 0x8 ;  /* 0x00000008ff007424 */ /* 0x000fe200078e00ff */
[----:B------:R4:W5:Y:S01]  /*1f70*/  @!P0 LDG.E.64 R40, desc[UR16][R4.64] ;  /* 0x0000001004288981 */ /* 0x000962000c1e1b00 */
[----:B-1----:R-:W-:Y:S01]  /*1f80*/  @!P0 IMAD.WIDE R2, R10, R11, UR12 ;  /* 0x0000000c0a028e25 */ /* 0x002fe2000f8e020b */
[----:B------:R-:W-:-:S03]  /*1f90*/  CS2R R36, SRZ ;  /* 0x0000000000247805 */ /* 0x000fc6000001ff00 */
[----:B------:R-:W-:Y:S01]  /*1fa0*/  IMAD.MOV.U32 R18, RZ, RZ, 0x8 ;  /* 0x00000008ff127424 */ /* 0x000fe200078e00ff */
[----:B------:R-:W-:Y:S02]  /*1fb0*/  CS2R R34, SRZ ;  /* 0x0000000000227805 */ /* 0x000fe4000001ff00 */
[----:B------:R-:W-:Y:S01]  /*1fc0*/  CS2R R32, SRZ ;  /* 0x0000000000207805 */ /* 0x000fe2000001ff00 */
[C---:B---3--:R-:W-:Y:S01]  /*1fd0*/  @!P1 IMAD.WIDE R14, R9.reuse, R16, UR8 ;  /* 0x00000008090e9e25 */ /* 0x048fe2000f8e0210 */
[----:B------:R1:W5:Y:S01]  /*1fe0*/  @!P0 LDG.E.64 R6, desc[UR16][R2.64] ;  /* 0x0000001002068981 */ /* 0x000362000c1e1b00 */
[----:B------:R-:W-:Y:S02]  /*1ff0*/  CS2R R30, SRZ ;  /* 0x00000000001e7805 */ /* 0x000fe4000001ff00 */
[----:B------:R-:W-:Y:S01]  /*2000*/  ISETP.GE.AND P2, PT, R8, UR5, PT ;  /* 0x0000000508007c0c */ /* 0x000fe2000bf46270 */
[----:B----4-:R-:W-:-:S04]  /*2010*/  @!P1 IMAD.WIDE R4, R9, R0, UR6 ;  /* 0x0000000609049e25 */ /* 0x010fc8000f8e0200 */
[----:B------:R-:W-:Y:S01]  /*2020*/  HFMA2 R45, -RZ, RZ, 0, 4.76837158203125e-07 ;  /* 0x00000008ff2d7431 */ /* 0x000fe200000001ff */
[----:B------:R-:W5:Y:S01]  /*2030*/  @!P1 LDG.E.64 R34, desc[UR16][R14.64] ;  /* 0x000000100e229981 */ /* 0x000f62000c1e1b00 */
[----:B------:R-:W-:-:S03]  /*2040*/  @!P1 IMAD.WIDE R16, R9, R18, UR10 ;  /* 0x0000000a09109e25 */ /* 0x000fc6000f8e0212 */
[----:B------:R3:W5:Y:S01]  /*2050*/  @!P1 LDG.E.64 R36, desc[UR16][R4.64] ;  /* 0x0000001004249981 */ /* 0x000762000c1e1b00 */
[----:B-1----:R-:W-:-:S03]  /*2060*/  @!P1 IMAD.WIDE R2, R9, R0, UR12 ;  /* 0x0000000c09029e25 */ /* 0x002fc6000f8e0200 */
        /* <DEDUP_REMOVED lines=9> */
[----:B---3--:R-:W-:Y:S01]  /*2100*/  @!P2 IMAD.WIDE R4, R8, R11, UR6 ;  /* 0x000000060804ae25 */ /* 0x008fe2000f8e020b */
        /* <DEDUP_REMOVED lines=11> */
[----:B-1----:R-:W-:Y:S02]  /*21c0*/  CS2R R16, SRZ ;  /* 0x0000000000107805 */ /* 0x002fe4000001ff00 */
[----:B---3--:R-:W-:Y:S01]  /*21d0*/  CS2R R14, SRZ ;  /* 0x00000000000e7805 */ /* 0x008fe2000001ff00 */
        /* <DEDUP_REMOVED lines=12> */
[----:B-12---:R-:W1:Y:S01]  /*22a0*/  MUFU.RCP64H R3, R13 ;  /* 0x0000000d00037308 */ /* 0x006e620000001800 */
[----:B------:R-:W-:Y:S01]  /*22b0*/  MOV R2, 0x1 ;  /* 0x0000000100027802 */ /* 0x000fe20000000f00 */
[----:B------:R-:W-:Y:S01]  /*22c0*/  BSSY.RECONVERGENT B2, `(.L_x_56) ;  /* 0x0000013000027945 */ /* 0x000fe20003800200 */
[----:B-----5:R-:W-:-:S04]  /*22d0*/  FSETP.GEU.AND P1, PT, |R7|, 6.5827683646048100446e-37, PT ;  /* 0x036000000700780b */ /* 0x020fc80003f2e200 */
[----:B-1----:R-:W-:-:S08]  /*22e0*/  DFMA R4, -R12, R2, 1 ;  /* 0x3ff000000c04742b */ /* 0x002fd00000000102 */
        /* <DEDUP_REMOVED lines=14> */
[----:B0-----:R-:W-:Y:S05]  /*23d0*/  CALL.REL.NOINC `($__internal_0_$__cuda_sm20_div_rn_f64_full) ;  /* 0x0000003c00087944 */ /* 0x001fea0003c00000 */
[----:B------:R-:W-:-:S07]  /*23e0*/  MOV R5, R3 ;  /* 0x0000000300057202 */ /* 0x000fce0000000f00 */
.L_x_57:
[----:B0-----:R-:W-:Y:S05]  /*23f0*/  BSYNC.RECONVERGENT B2 ;  /* 0x0000000000027941 */ /* 0x001fea0003800200 */
.L_x_56:
[----:B------:R-:W-:Y:S01]  /*2400*/  DMUL R2, R4, UR20 ;  /* 0x0000001404027c28 */ /* 0x000fe20008000000 */
[----:B------:R-:W-:Y:S01]  /*2410*/  IMAD.MOV.U32 R11, RZ, RZ, 0x8 ;  /* 0x00000008ff0b7424 */ /* 0x000fe200078e00ff */
[----:B------:R-:W-:Y:S01]  /*2420*/  DMUL R38, R38, UR22 ;  /* 0x0000001626267c28 */ /* 0x000fe20008000000 */
[----:B------:R-:W-:Y:S01]  /*2430*/  MOV R45, 0x8 ;  /* 0x00000008002d7802 */ /* 0x000fe20000000f00 */
[----:B------:R-:W-:-:S04]  /*2440*/  DMUL R6, R4, UR24 ;  /* 0x0000001804067c28 */ /* 0x000fc80008000000 */
[----:B------:R-:W-:Y:S01]  /*2450*/  DFMA R2, R40, UR18, R2 ;  /* 0x0000001228027c2b */ /* 0x000fe20008000002 */
[----:B------:R-:W-:-:S03]  /*2460*/  IMAD.WIDE R44, R10, R45, UR10 ;  /* 0x0000000a0a2c7e25 */ /* 0x000fc6000f8e022d */
[----:B------:R-:W-:Y:S01]  /*2470*/  DFMA R38, R6, R4, R38 ;  /* 0x000000040626722b */ /* 0x000fe20000000026 */
[----:B------:R-:W-:Y:S02]  /*2480*/  IMAD.WIDE R40, R10, R11, UR8 ;  /* 0x000000080a287e25 */ /* 0x000fe4000f8e020b */
[----:B------:R-:W0:Y:S03]  /*2490*/  LDC R11, c[0x0][0xf84] ;  /* 0x0003e100ff0b7b82 */ /* 0x000e260000000800 */
[----:B------:R1:W-:Y:S04]  /*24a0*/  STG.E.64 desc[UR16][R40.64], R2 ;  /* 0x0000000228007986 */ /* 0x0003e8000c101b10 */
[----:B------:R2:W-:Y:S04]  /*24b0*/  STG.E.64 desc[UR16][R44.64], R38 ;  /* 0x000000262c007986 */ /* 0x0005e8000c101b10 */
[----:B------:R3:W4:Y:S01]  /*24c0*/  LDG.E.64 R6, desc[UR16][R40.64] ;  /* 0x0000001028067981 */ /* 0x000722000c1e1b00 */
[----:B------:R-:W-:Y:S01]  /*24d0*/  UMOV UR28, 0xf0000000 ;  /* 0xf0000000001c7882 */ /* 0x000fe20000000000 */
[----:B------:R-:W-:Y:S01]  /*24e0*/  UMOV UR29, 0x380fffff ;  /* 0x380fffff001d7882 */ /* 0x000fe20000000000 */
[----:B------:R-:W-:Y:S01]  /*24f0*/  BSSY.RECONVERGENT B2, `(.L_x_58) ;  /* 0x000001e000027945 */ /* 0x000fe20003800200 */
[----:B-1----:R-:W-:-:S02]  /*2500*/  IMAD.MOV.U32 R2, RZ, RZ, 0x1 ;  /* 0x00000001ff027424 */ /* 0x002fc400078e00ff */
[----:B0-----:R-:W-:-:S04]  /*2510*/  FMUL.FTZ R11, R11, 1 ;  /* 0x3f8000000b0b7820 */ /* 0x001fc80000410000 */
[----:B------:R-:W0:Y:S02]  /*2520*/  F2F.F64.F32 R4, R11 ;  /* 0x0000000b00047310 */ /* 0x000e240000201800 */
[----:B0-----:R-:W-:-:S06]  /*2530*/  DADD R4, R38, R4 ;  /* 0x0000000026047229 */ /* 0x001fcc0000000004 */
[----:B------:R-:W0:Y:S02]  /*2540*/  F2F.F32.F64 R46, R4 ;  /* 0x00000004002e7310 */ /* 0x000e240000301000 */
[----:B------:R-:W-:-:S14]  /*2550*/  DSETP.GEU.AND P0, PT, |R4|, UR28, PT ;  /* 0x0000001c04007e2a */ /* 0x000fdc000bf0e200 */
[----:B0-----:R-:W-:-:S06]  /*2560*/  @!P0 FMUL R46, R46, 1.175494350822287508e-38 ;  /* 0x008000002e2e8820 */ /* 0x001fcc0000400000 */
[----:B------:R-:W2:Y:S02]  /*2570*/  MUFU.SQRT R46, R46 ;  /* 0x0000002e002e7308 */ /* 0x000ea40000002000 */
[----:B--2---:R-:W-:-:S06]  /*2580*/  FMUL.FTZ R44, R46, 1 ;  /* 0x3f8000002e2c7820 */ /* 0x004fcc0000410000 */
[----:B---3--:R-:W0:Y:S08]  /*2590*/  F2F.F64.F32 R40, R44 ;  /* 0x0000002c00287310 */ /* 0x008e300000201800 */
[----:B0-----:R-:W0:Y:S02]  /*25a0*/  MUFU.RCP64H R3, R41 ;  /* 0x0000002900037308 */ /* 0x001e240000001800 */
[----:B0-----:R-:W-:-:S08]  /*25b0*/  DFMA R38, -R40, R2, 1 ;  /* 0x3ff000002826742b */ /* 0x001fd00000000102 */
[----:B------:R-:W-:-:S08]  /*25c0*/  DFMA R38, R38, R38, R38 ;  /* 0x000000262626722b */ /* 0x000fd00000000026 */
[----:B------:R-:W-:-:S08]  /*25d0*/  DFMA R38, R2, R38, R2 ;  /* 0x000000260226722b */ /* 0x000fd00000000002 */
[----:B------:R-:W-:-:S08]  /*25e0*/  DFMA R2, -R40, R38, 1 ;  /* 0x3ff000002802742b */ /* 0x000fd00000000126 */
[----:B------:R-:W-:-:S08]  /*25f0*/  DFMA R2, R38, R2, R38 ;  /* 0x000000022602722b */ /* 0x000fd00000000026 */
[----:B----4-:R-:W-:Y:S01]  /*2600*/  DMUL R4, R6, R2 ;  /* 0x0000000206047228 */ /* 0x010fe20000000000 */
[----:B------:R-:W-:-:S07]  /*2610*/  FSETP.GEU.AND P1, PT, |R7|, 6.5827683646048100446e-37, PT ;  /* 0x036000000700780b */ /* 0x000fce0003f2e200 */
[----:B------:R-:W-:-:S08]  /*2620*/  DFMA R38, -R40, R4, R6 ;  /* 0x000000042826722b */ /* 0x000fd00000000106 */
[----:B------:R-:W-:-:S10]  /*2630*/  DFMA R4, R2, R38, R4 ;  /* 0x000000260204722b */ /* 0x000fd40000000004 */
[----:B------:R-:W-:-:S05]  /*2640*/  FFMA R2, RZ, R41, R5 ;  /* 0x00000029ff027223 */ /* 0x000fca0000000005 */
[----:B------:R-:W-:-:S13]  /*2650*/  FSETP.GT.AND P0, PT, |R2|, 1.469367938527859385e-39, PT ;  /* 0x001000000200780b */ /* 0x000fda0003f04200 */
[----:B------:R-:W-:Y:S05]  /*2660*/  @P0 BRA P1, `(.L_x_59) ;  /* 0x0000000000180947 */ /* 0x000fea0000800000 */
[----:B------:R-:W-:Y:S01]  /*2670*/  MOV R3, R6 ;  /* 0x0000000600037202 */ /* 0x000fe20000000f00 */
[----:B------:R-:W-:Y:S01]  /*2680*/  IMAD.MOV.U32 R5, RZ, RZ, R40 ;  /* 0x000000ffff057224 */ /* 0x000fe200078e0028 */
[----:B------:R-:W-:Y:S02]  /*2690*/  MOV R4, R41 ;  /* 0x0000002900047202 */ /* 0x000fe40000000f00 */
[----:B------:R-:W-:-:S07]  /*26a0*/  MOV R2, 0x26c0 ;  /* 0x000026c000027802 */ /* 0x000fce0000000f00 */
[----:B------:R-:W-:Y:S05]  /*26b0*/  CALL.REL.NOINC `($__internal_0_$__cuda_sm20_div_rn_f64_full) ;  /* 0x0000003800507944 */ /* 0x000fea0003c00000 */
[----:B------:R-:W-:-:S07]  /*26c0*/  IMAD.MOV.U32 R5, RZ, RZ, R3 ;  /* 0x000000ffff057224 */ /* 0x000fce00078e0003 */
.L_x_59:
[----:B------:R-:W-:Y:S05]  /*26d0*/  BSYNC.RECONVERGENT B2 ;  /* 0x0000000000027941 */ /* 0x000fea0003800200 */
.L_x_58:
        /* <DEDUP_REMOVED lines=12> */
.L_x_55:
[----:B0-----:R-:W-:Y:S05]  /*27a0*/  BSYNC.RECONVERGENT B1 ;  /* 0x0000000000017941 */ /* 0x001fea0003800200 */
.L_x_54:
[----:B------:R-:W-:Y:S01]  /*27b0*/  ISETP.GE.AND P0, PT, R9, UR5, PT ;  /* 0x0000000509007c0c */ /* 0x000fe2000bf06270 */
[----:B------:R-:W-:-:S12]  /*27c0*/  BSSY.RECONVERGENT B1, `(.L_x_60) ;  /* 0x0000054000017945 */ /* 0x000fd80003800200 */
[----:B------:R-:W-:Y:S05]  /*27d0*/  @P0 BRA `(.L_x_61) ;  /* 0x0000000400480947 */ /* 0x000fea0003800000 */
[----:B-123--:R-:W0:Y:S01]  /*27e0*/  MUFU.RCP64H R3, R13 ;  /* 0x0000000d00037308 */ /* 0x00ee220000001800 */
        /* <DEDUP_REMOVED lines=21> */
.L_x_63:
[----:B------:R-:W-:Y:S05]  /*2940*/  BSYNC.RECONVERGENT B2 ;  /* 0x0000000000027941 */ /* 0x000fea0003800200 */
.L_x_62:
[----:B------:R-:W-:Y:S01]  /*2950*/  DMUL R2, R4, UR20 ;  /* 0x0000001404027c28 */ /* 0x000fe20008000000 */
[----:B------:R-:W-:Y:S01]  /*2960*/  IMAD.MOV.U32 R30, RZ, RZ, 0x8 ;  /* 0x00000008ff1e7424 */ /* 0x000fe200078e00ff */
[----:B------:R-:W-:Y:S01]  /*2970*/  DMUL R32, R32, UR22 ;  /* 0x0000001620207c28 */ /* 0x000fe20008000000 */
[----:B------:R-:W-:Y:S01]  /*2980*/  MOV R10, 0x8 ;  /* 0x00000008000a7802 */ /* 0x000fe20000000f00 */
[----:B------:R-:W-:Y:S01]  /*2990*/  DMUL R6, R4, UR24 ;  /* 0x0000001804067c28 */ /* 0x000fe20008000000 */
[----:B------:R-:W-:-:S03]  /*29a0*/  IMAD.WIDE R30, R9, R30, UR8 ;  /* 0x00000008091e7e25 */ /* 0x000fc6000f8e021e */
[----:B------:R-:W-:-:S04]  /*29b0*/  DFMA R2, R34, UR18, R2 ;  /* 0x0000001222027c2b */ /* 0x000fc80008000002 */
[----:B------:R-:W-:Y:S01]  /*29c0*/  DFMA R6, R6, R4, R32 ;  /* 0x000000040606722b */ /* 0x000fe20000000020 */
[----:B------:R-:W-:Y:S02]  /*29d0*/  IMAD.WIDE R32, R9, R10, UR10 ;  /* 0x0000000a09207e25 */ /* 0x000fe4000f8e020a */
[----:B------:R0:W-:Y:S01]  /*29e0*/  STG.E.64 desc[UR16][R30.64], R2 ;  /* 0x000000021e007986 */ /* 0x0001e2000c101b10 */
[----:B------:R-:W1:Y:S03]  /*29f0*/  LDC R4, c[0x0][0xf84] ;  /* 0x0003e100ff047b82 */ /* 0x000e660000000800 */
[----:B------:R2:W-:Y:S04]  /*2a00*/  STG.E.64 desc[UR16][R32.64], R6 ;  /* 0x0000000620007986 */ /* 0x0005e8000c101b10 */
[----:B------:R3:W4:Y:S01]  /*2a10*/  LDG.E.64 R10, desc[UR16][R30.64] ;  /* 0x000000101e0a7981 */ /* 0x000722000c1e1b00 */
[----:B------:R-:W-:Y:S01]  /*2a20*/  UMOV UR28, 0xf0000000 ;  /* 0xf0000000001c7882 */ /* 0x000fe20000000000 */
[----:B------:R-:W-:Y:S01]  /*2a30*/  UMOV UR29, 0x380fffff ;  /* 0x380fffff001d7882 */ /* 0x000fe20000000000 */
[----:B------:R-:W-:Y:S01]  /*2a40*/  BSSY.RECONVERGENT B2, `(.L_x_64) ;  /* 0x000001f000027945 */ /* 0x000fe20003800200 */
[----:B0-----:R-:W-:-:S02]  /*2a50*/  IMAD.MOV.U32 R2, RZ, RZ, 0x1 ;  /* 0x00000001ff027424 */ /* 0x001fc400078e00ff */
[----:B-1----:R-:W-:-:S04]  /*2a60*/  FMUL.FTZ R35, R4, 1 ;  /* 0x3f80000004237820 */ /* 0x002fc80000410000 */
        /* <DEDUP_REMOVED lines=28> */
.L_x_65:
[----:B------:R-:W-:Y:S05]  /*2c30*/  BSYNC.RECONVERGENT B2 ;  /* 0x0000000000027941 */ /* 0x000fea0003800200 */
.L_x_64:
        /* <DEDUP_REMOVED lines=12> */
.L_x_61:
[----:B------:R-:W-:Y:S05]  /*2d00*/  BSYNC.RECONVERGENT B1 ;  /* 0x0000000000017941 */ /* 0x000fea0003800200 */
.L_x_60:
[----:B01-3--:R-:W0:Y:S01]  /*2d10*/  LDC R2, c[0x0][0xf84] ;  /* 0x0003e100ff027b82 */ /* 0x00be220000000800 */
[----:B------:R-:W-:Y:S01]  /*2d20*/  ISETP.GE.AND P0, PT, R8, UR5, PT ;  /* 0x0000000508007c0c */ /* 0x000fe2000bf06270 */
[----:B------:R-:W-:Y:S01]  /*2d30*/  BSSY.RECONVERGENT B1, `(.L_x_66) ;  /* 0x0000053000017945 */ /* 0x000fe20003800200 */
[----:B0-----:R-:W-:-:S04]  /*2d40*/  FMUL.FTZ R2, R2, 1 ;  /* 0x3f80000002027820 */ /* 0x001fc80000410000 */
[----:B------:R0:W1:Y:S07]  /*2d50*/  F2F.F64.F32 R10, R2 ;  /* 0x00000002000a7310 */ /* 0x00006e0000201800 */
[----:B------:R-:W-:Y:S05]  /*2d60*/  @P0 BRA `(.L_x_67) ;  /* 0x00000004003c0947 */ /* 0x000fea0003800000 */
[----:B--2---:R-:W2:Y:S01]  /*2d70*/  MUFU.RCP64H R3, R13 ;  /* 0x0000000d00037308 */ /* 0x004ea20000001800 */
[----:B0-----:R-:W-:Y:S01]  /*2d80*/  MOV R2, 0x1 ;  /* 0x0000000100027802 */ /* 0x001fe20000000f00 */
[----:B------:R-:W-:Y:S01]  /*2d90*/  BSSY.RECONVERGENT B2, `(.L_x_68) ;  /* 0x0000014000027945 */ /* 0x000fe20003800200 */
[----:B-----5:R-:W-:-:S04]  /*2da0*/  FSETP.GEU.AND P1, PT, |R23|, 6.5827683646048100446e-37, PT ;  /* 0x036000001700780b */ /* 0x020fc80003f2e200 */
        /* <DEDUP_REMOVED lines=16> */
[----:B-1----:R-:W-:Y:S05]  /*2eb0*/  CALL.REL.NOINC `($__internal_0_$__cuda_sm20_div_rn_f64_full) ;  /* 0x0000003000507944 */ /* 0x002fea0003c00000 */
[----:B------:R-:W-:-:S07]  /*2ec0*/  IMAD.MOV.U32 R5, RZ, RZ, R3 ;  /* 0x000000ffff057224 */ /* 0x000fce00078e0003 */
.L_x_69:
[----:B------:R-:W-:Y:S05]  /*2ed0*/  BSYNC.RECONVERGENT B2 ;  /* 0x0000000000027941 */ /* 0x000fea0003800200 */
.L_x_68:
[----:B------:R-:W-:Y:S01]  /*2ee0*/  DMUL R2, R4, UR20 ;  /* 0x0000001404027c28 */ /* 0x000fe20008000000 */
[----:B------:R-:W-:Y:S01]  /*2ef0*/  MOV R9, 0x8 ;  /* 0x0000000800097802 */ /* 0x000fe20000000f00 */
[----:B------:R-:W-:Y:S01]  /*2f00*/  DMUL R24, R24, UR22 ;  /* 0x0000001618187c28 */ /* 0x000fe20008000000 */
[----:B------:R-:W-:Y:S01]  /*2f10*/  IMAD.MOV.U32 R31, RZ, RZ, 0x8 ;  /* 0x00000008ff1f7424 */ /* 0x000fe200078e00ff */
[----:B------:R-:W-:-:S03]  /*2f20*/  DMUL R6, R4, UR24 ;  /* 0x0000001804067c28 */ /* 0x000fc60008000000 */
[----:B------:R-:W-:Y:S01]  /*2f30*/  IMAD.WIDE R30, R8, R31, UR10 ;  /* 0x0000000a081e7e25 */ /* 0x000fe2000f8e021f */
[----:B------:R-:W-:-:S03]  /*2f40*/  DFMA R2, R26, UR18, R2 ;  /* 0x000000121a027c2b */ /* 0x000fc60008000002 */
[----:B------:R-:W-:Y:S01]  /*2f50*/  IMAD.WIDE R26, R8, R9, UR8 ;  /* 0x00000008081a7e25 */ /* 0x000fe2000f8e0209 */
[----:B------:R-:W-:-:S04]  /*2f60*/  DFMA R6, R6, R4, R24 ;  /* 0x000000040606722b */ /* 0x000fc80000000018 */
[----:B------:R0:W-:Y:S04]  /*2f70*/  STG.E.64 desc[UR16][R26.64], R2 ;  /* 0x000000021a007986 */ /* 0x0001e8000c101b10 */
[----:B------:R2:W-:Y:S04]  /*2f80*/  STG.E.64 desc[UR16][R30.64], R6 ;  /* 0x000000061e007986 */ /* 0x0005e8000c101b10 */
[----:B------:R-:W3:Y:S01]  /*2f90*/  LDG.E.64 R22, desc[UR16][R26.64] ;  /* 0x000000101a167981 */ /* 0x000ee2000c1e1b00 */
[----:B-1----:R-:W-:Y:S01]  /*2fa0*/  DADD R4, R10, R6 ;  /* 0x000000000a047229 */ /* 0x002fe20000000006 */
[----:B------:R-:W-:Y:S01]  /*2fb0*/  UMOV UR28, 0xf0000000 ;  /* 0xf0000000001c7882 */ /* 0x000fe20000000000 */
[----:B------:R-:W-:Y:S01]  /*2fc0*/  UMOV UR29, 0x380fffff ;  /* 0x380fffff001d7882 */ /* 0x000fe20000000000 */
[----:B------:R-:W-:Y:S01]  /*2fd0*/  BSSY.RECONVERGENT B2, `(.L_x_70) ;  /* 0x000001c000027945 */ /* 0x000fe20003800200 */
[----:B0-----:R-:W-:-:S02]  /*2fe0*/  MOV R2, 0x1 ;  /* 0x0000000100027802 */ /* 0x001fc40000000f00 */
[----:B------:R-:W0:Y:S02]  /*2ff0*/  F2F.F32.F64 R9, R4 ;  /* 0x0000000400097310 */ /* 0x000e240000301000 */
[----:B------:R-:W-:-:S14]  /*3000*/  DSETP.GEU.AND P0, PT, |R4|, UR28, PT ;  /* 0x0000001c04007e2a */ /* 0x000fdc000bf0e200 */
[----:B0-----:R-:W-:-:S06]  /*3010*/  @!P0 FMUL R9, R9, 1.175494350822287508e-38 ;  /* 0x0080000009098820 */ /* 0x001fcc0000400000 */
[----:B------:R-:W0:Y:S02]  /*3020*/  MUFU.SQRT R9, R9 ;  /* 0x0000000900097308 */ /* 0x000e240000002000 */
[----:B0-----:R-:W-:-:S06]  /*3030*/  FMUL.FTZ R24, R9, 1 ;  /* 0x3f80000009187820 */ /* 0x001fcc0000410000 */
        /* <DEDUP_REMOVED lines=21> */
.L_x_71:
[----:B------:R-:W-:Y:S05]  /*3190*/  BSYNC.RECONVERGENT B2 ;  /* 0x0000000000027941 */ /* 0x000fea0003800200 */
.L_x_70:
        /* <DEDUP_REMOVED lines=12> */
.L_x_67:
[----:B------:R-:W-:Y:S05]  /*3260*/  BSYNC.RECONVERGENT B1 ;  /* 0x0000000000017941 */ /* 0x000fea0003800200 */
.L_x_66:
[----:B------:R-:W-:Y:S01]  /*3270*/  ISETP.GE.AND P0, PT, R0, UR5, PT ;  /* 0x0000000500007c0c */ /* 0x000fe2000bf06270 */
[----:B------:R-:W-:-:S12]  /*3280*/  BSSY.RECONVERGENT B1, `(.L_x_72) ;  /* 0x0000051000017945 */ /* 0x000fd80003800200 */
[----:B------:R-:W-:Y:S05]  /*3290*/  @P0 BRA `(.L_x_73) ;  /* 0x00000004003c0947 */ /* 0x000fea0003800000 */
[----:B--23--:R-:W2:Y:S01]  /*32a0*/  MUFU.RCP64H R3, R13 ;  /* 0x0000000d00037308 */ /* 0x00cea20000001800 */
[----:B0-----:R-:W-:Y:S01]  /*32b0*/  IMAD.MOV.U32 R2, RZ, RZ, 0x1 ;  /* 0x00000001ff027424 */ /* 0x001fe200078e00ff */
        /* <DEDUP_REMOVED lines=18> */
[----:B-1----:R-:W-:Y:S05]  /*33e0*/  CALL.REL.NOINC `($__internal_0_$__cuda_sm20_div_rn_f64_full) ;  /* 0x0000002c00047944 */ /* 0x002fea0003c00000 */
[----:B------:R-:W-:-:S07]  /*33f0*/  MOV R5, R3 ;  /* 0x0000000300057202 */ /* 0x000fce0000000f00 */
.L_x_75:
[----:B------:R-:W-:Y:S05]  /*3400*/  BSYNC.RECONVERGENT B2 ;  /* 0x0000000000027941 */ /* 0x000fea0003800200 */
.L_x_74:
        /* <DEDUP_REMOVED lines=11> */
[----:B------:R3:W4:Y:S01]  /*34c0*/  LDG.E.64 R8, desc[UR16][R4.64] ;  /* 0x0000001004087981 */ /* 0x000722000c1e1b00 */
[----:B-1----:R-:W-:Y:S01]  /*34d0*/  DADD R10, R10, R6 ;  /* 0x000000000a0a7229 */ /* 0x002fe20000000006 */
[----:B------:R-:W-:Y:S01]  /*34e0*/  UMOV UR28, 0xf0000000 ;  /* 0xf0000000001c7882 */ /* 0x000fe20000000000 */
[----:B------:R-:W-:Y:S01]  /*34f0*/  UMOV UR29, 0x380fffff ;  /* 0x380fffff001d7882 */ /* 0x000fe20000000000 */
[----:B------:R-:W-:Y:S01]  /*3500*/  BSSY.RECONVERGENT B2, `(.L_x_76) ;  /* 0x000001c000027945 */ /* 0x000fe20003800200 */
[----:B0-----:R-:W-:-:S02]  /*3510*/  IMAD.MOV.U32 R2, RZ, RZ, 0x1 ;  /* 0x00000001ff027424 */ /* 0x001fc400078e00ff */
[----:B------:R-:W0:Y:S02]  /*3520*/  F2F.F32.F64 R18, R10 ;  /* 0x0000000a00127310 */ /* 0x000e240000301000 */
[----:B------:R-:W-:-:S14]  /*3530*/  DSETP.GEU.AND P0, PT, |R10|, UR28, PT ;  /* 0x0000001c0a007e2a */ /* 0x000fdc000bf0e200 */
[----:B0-----:R-:W-:-:S06]  /*3540*/  @!P0 FMUL R18, R18, 1.175494350822287508e-38 ;  /* 0x0080000012128820 */ /* 0x001fcc0000400000 */
[----:B------:R-:W0:Y:S02]  /*3550*/  MUFU.SQRT R18, R18 ;  /* 0x0000001200127308 */ /* 0x000e240000002000 */
[----:B0-----:R-:W-:-:S06]  /*3560*/  FMUL.FTZ R14, R18, 1 ;  /* 0x3f800000120e7820 */ /* 0x001fcc0000410000 */
[----:B------:R-:W0:Y:S08]  /*3570*/  F2F.F64.F32 R14, R14 ;  /* 0x0000000e000e7310 */ /* 0x000e300000201800 */
[----:B0-----:R-:W3:Y:S02]  /*3580*/  MUFU.RCP64H R3, R15 ;  /* 0x0000000f00037308 */ /* 0x001ee40000001800 */
[----:B---3--:R-:W-:-:S08]  /*3590*/  DFMA R4, -R14, R2, 1 ;  /* 0x3ff000000e04742b */ /* 0x008fd00000000102 */
[----:B------:R-:W-:-:S08]  /*35a0*/  DFMA R4, R4, R4, R4 ;  /* 0x000000040404722b */ /* 0x000fd00000000004 */
[----:B------:R-:W-:-:S08]  /*35b0*/  DFMA R4, R2, R4, R2 ;  /* 0x000000040204722b */ /* 0x000fd00000000002 */
[----:B------:R-:W-:-:S08]  /*35c0*/  DFMA R2, -R14, R4, 1 ;  /* 0x3ff000000e02742b */ /* 0x000fd00000000104 */
[----:B------:R-:W-:-:S08]  /*35d0*/  DFMA R2, R4, R2, R4 ;  /* 0x000000020402722b */ /* 0x000fd00000000004 */
[----:B----4-:R-:W-:Y:S01]  /*35e0*/  DMUL R4, R8, R2 ;  /* 0x0000000208047228 */ /* 0x010fe20000000000 */
[----:B------:R-:W-:-:S07]  /*35f0*/  FSETP.GEU.AND P1, PT, |R9|, 6.5827683646048100446e-37, PT ;  /* 0x036000000900780b */ /* 0x000fce0003f2e200 */
[----:B--2---:R-:W-:-:S08]  /*3600*/  DFMA R6, -R14, R4, R8 ;  /* 0x000000040e06722b */ /* 0x004fd00000000108 */
        /* <DEDUP_REMOVED lines=11> */
.L_x_77:
[----:B------:R-:W-:Y:S05]  /*36c0*/  BSYNC.RECONVERGENT B2 ;  /* 0x0000000000027941 */ /* 0x000fea0003800200 */
.L_x_76:
        /* <DEDUP_REMOVED lines=12> */
.L_x_73:
[----:B------:R-:W-:Y:S05]  /*3790*/  BSYNC.RECONVERGENT B1 ;  /* 0x0000000000017941 */ /* 0x000fea0003800200 */
.L_x_72:
[----:B------:R-:W-:-:S04]  /*37a0*/  ULEA UR4, UR15, UR4, 0x2 ;  /* 0x000000040f047291 */ /* 0x000fc8000f8e10ff */
[----:B------:R-:W-:-:S09]  /*37b0*/  UISETP.GE.AND UP0, UPT, UR4, UR5, UPT ;  /* 0x000000050400728c */ /* 0x000fd2000bf06270 */
[----:B------:R-:W-:Y:S05]  /*37c0*/  BRA.U !UP0, `(.L_x_78) ;  /* 0xffffffe508947547 */ /* 0x000fea000b83ffff */
[----:B------:R-:W-:Y:S05]  /*37d0*/  EXIT ;  /* 0x000000000000794d */ /* 0x000fea0003800000 */
.L_x_27:
[----:B------:R-:W0:Y:S01]  /*37e0*/  S2R R0, SR_TID.X ;  /* 0x0000000000007919 */ /* 0x000e220000002100 */
[----:B------:R-:W-:-:S04]  /*37f0*/  UISETP.LT.AND UP0, UPT, UR4, UR14, UPT ;  /* 0x0000000e0400728c */ /* 0x000fc8000bf01270 */
[----:B------:R-:W-:Y:S01]  /*3800*/  USEL UR5, UR4, UR14, UP0 ;  /* 0x0000000e04057287 */ /* 0x000fe20008000000 */
[----:B0-----:R-:W-:-:S05]  /*3810*/  SHF.L.U32 R2, R0, 0x2, RZ ;  /* 0x0000000200027819 */ /* 0x001fca00000006ff */
[----:B------:R-:W-:-:S13]  /*3820*/  ISETP.LT.AND P0, PT, R2, UR5, PT ;  /* 0x0000000502007c0c */ /* 0x000fda000bf01270 */
[----:B------:R-:W-:Y:S05]  /*3830*/  @!P0 EXIT ;  /* 0x000000000000894d */ /* 0x000fea0003800000 */
[----:B------:R-:W0:Y:S01]  /*3840*/  LDC R2, c[0x0][0xf7c] ;  /* 0x0003df00ff027b82 */ /* 0x000e220000000800 */
[----:B------:R-:W1:Y:S01]  /*3850*/  LDCU UR5, c[0x0][0xf90] ;  /* 0x0001f200ff0577ac */ /* 0x000e620008000800 */
[----:B------:R-:W-:Y:S01]  /*3860*/  UISETP.LT.U32.AND UP0, UPT, UR4, UR14, UPT ;  /* 0x0000000e0400728c */ /* 0x000fe2000bf01070 */
[----:B------:R-:W2:Y:S05]  /*3870*/  LDCU UR18, c[0x0][0xf8c] ;  /* 0x0001f180ff1277ac */ /* 0x000eaa0008000800 */
[----:B------:R-:W3:Y:S01]  /*3880*/  LDC R3, c[0x0][0xf80] ;  /* 0x0003e000ff037b82 */ /* 0x000ee20000000800 */
[----:B------:R-:W-:Y:S01]  /*3890*/  USEL UR4, UR4, UR14, UP0 ;  /* 0x0000000e04047287 */ /* 0x000fe20008000000 */
[----:B------:R-:W4:Y:S01]  /*38a0*/  LDCU UR19, c[0x0][0xf84] ;  /* 0x0001f080ff1377ac */ /* 0x000f220008000800 */
[----:B-1----:R-:W-:Y:S01]  /*38b0*/  UISETP.NE.AND UP0, UPT, UR5, URZ, UPT ;  /* 0x000000ff0500728c */ /* 0x002fe2000bf05270 */
[----:B0-----:R-:W-:-:S04]  /*38c0*/  FADD.FTZ R2, -R2, 1 ;  /* 0x3f80000002027421 */ /* 0x001fc80000010100 */
[----:B------:R-:W-:Y:S01]  /*38d0*/  FMUL.FTZ R2, R2, 1 ;  /* 0x3f80000002027820 */ /* 0x000fe20000410000 */
[----:B---3--:R-:W-:-:S03]  /*38e0*/  FADD.FTZ R3, -R3, 1 ;  /* 0x3f80000003037421 */ /* 0x008fc60000010100 */
[----:B------:R0:W1:Y:S01]  /*38f0*/  F2F.F64.F32 R42, R2 ;  /* 0x00000002002a7310 */ /* 0x0000620000201800 */
[----:B------:R-:W-:-:S07]  /*3900*/  FMUL.FTZ R3, R3, 1 ;  /* 0x3f80000003037820 */ /* 0x000fce0000410000 */
[----:B------:R0:W3:Y:S01]  /*3910*/  F2F.F64.F32 R40, R3 ;  /* 0x0000000300287310 */ /* 0x0000e20000201800 */
[----:B--2-4-:R-:W-:Y:S05]  /*3920*/  BRA.U !UP0, `(.L_x_79) ;  /* 0x0000001108d47547 */ /* 0x014fea000b800000 */
.L_x_96:
[----:B--2---:R-:W-:Y:S02]  /*3930*/  IMAD.MOV.U32 R9, RZ, RZ, 0x20 ;  /* 0x00000020ff097424 */ /* 0x004fe400078e00ff */
[----:B------:R-:W-:Y:S01]  /*3940*/  HFMA2 R57, -RZ, RZ, 0, 1.9073486328125e-06 ;  /* 0x00000020ff397431 */ /* 0x000fe200000001ff */
[----:B------:R-:W-:Y:S01]  /*3950*/  MOV R61, 0x20 ;  /* 0x00000020003d7802 */ /* 0x000fe20000000f00 */
[----:B------:R-:W-:Y:S01]  /*3960*/  IMAD.MOV.U32 R59, RZ, RZ, 0x20 ;  /* 0x00000020ff3b7424 */ /* 0x000fe200078e00ff */
[----:B0-----:R-:W0:Y:S01]  /*3970*/  LDC R2, c[0x0][0xf88] ;  /* 0x0003e200ff027b82 */ /* 0x001e220000000800 */
[----:B------:R-:W-:-:S06]  /*3980*/  IMAD.WIDE R8, R0, R9, UR12 ;  /* 0x0000000c00087e25 */ /* 0x000fcc000f8e0209 */
[----:B------:R-:W2:Y:S01]  /*3990*/  LDG.E.ENL2.256 R12, R8, desc[UR16][R8.64] ;  /* 0xfe0000100808797e */ /* 0x000ea2000812190c */
[----:B------:R-:W-:-:S04]  /*39a0*/  IMAD.WIDE R60, R0, R61, UR6 ;  /* 0x00000006003c7e25 */ /* 0x000fc8000f8e023d */
[C---:B------:R-:W-:Y:S01]  /*39b0*/  IMAD.WIDE R58, R0.reuse, R59, UR8 ;  /* 0x00000008003a7e25 */ /* 0x040fe2000f8e023b */
[----:B------:R4:W5:Y:S03]  /*39c0*/  LDG.E.ENL2.256 R20, R16, desc[UR16][R60.64] ;  /* 0xfe0000103c10797e */ /* 0x0009660008121914 */
[----:B------:R-:W-:Y:S01]  /*39d0*/  IMAD.WIDE R56, R0, R57, UR10 ;  /* 0x0000000a00387e25 */ /* 0x000fe2000f8e0239 */
[----:B------:R4:W5:Y:S04]  /*39e0*/  LDG.E.ENL2.256 R28, R24, desc[UR16][R58.64] ;  /* 0xfe0000103a18797e */ /* 0x000968000812191c */
[----:B------:R4:W5:Y:S01]  /*39f0*/  LDG.E.ENL2.256 R36, R32, desc[UR16][R56.64] ;  /* 0xfe0000103820797e */ /* 0x0009620008121924 */
[----:B0-----:R-:W-:-:S06]  /*3a00*/  FMUL.FTZ R62, R2, 1 ;  /* 0x3f800000023e7820 */ /* 0x001fcc0000410000 */
[----:B------:R-:W0:Y:S01]  /*3a10*/  F2F.F64.F32 R62, R62 ;  /* 0x0000003e003e7310 */ /* 0x000e220000201800 */
[----:B------:R-:W-:-:S07]  /*3a20*/  IMAD.MOV.U32 R2, RZ, RZ, 0x1 ;  /* 0x00000001ff027424 */ /* 0x000fce00078e00ff */
[----:B0-----:R-:W0:Y:S02]  /*3a30*/  MUFU.RCP64H R3, R63 ;  /* 0x0000003f00037308 */ /* 0x001e240000001800 */
[----:B0-----:R-:W-:-:S08]  /*3a40*/  DFMA R4, -R62, R2, 1 ;  /* 0x3ff000003e04742b */ /* 0x001fd00000000102 */
[----:B------:R-:W-:-:S08]  /*3a50*/  DFMA R4, R4, R4, R4 ;  /* 0x000000040404722b */ /* 0x000fd00000000004 */
[----:B------:R-:W-:-:S08]  /*3a60*/  DFMA R4, R2, R4, R2 ;  /* 0x000000040204722b */ /* 0x000fd00000000002 */
[----:B------:R-:W-:-:S08]  /*3a70*/  DFMA R2, -R62, R4, 1 ;  /* 0x3ff000003e02742b */ /* 0x000fd00000000104 */
[----:B------:R-:W-:Y:S01]  /*3a80*/  DFMA R6, R4, R2, R4 ;  /* 0x000000020406722b */ /* 0x000fe20000000004 */
[----:B------:R-:W-:Y:S07]  /*3a90*/  BSSY.RECONVERGENT B1, `(.L_x_80) ;  /* 0x000000f000017945 */ /* 0x000fee0003800200 */
[----:B--2---:R-:W-:-:S08]  /*3aa0*/  DMUL R4, R6, R8 ;  /* 0x0000000806047228 */ /* 0x004fd00000000000 */
[----:B------:R-:W-:-:S08]  /*3ab0*/  DFMA R2, -R62, R4, R8 ;  /* 0x000000043e02722b */ /* 0x000fd00000000108 */
[----:B------:R-:W-:Y:S01]  /*3ac0*/  DFMA R4, R6, R2, R4 ;  /* 0x000000020604722b */ /* 0x000fe20000000004 */
[----:B------:R-:W-:-:S09]  /*3ad0*/  FSETP.GEU.AND P1, PT, |R9|, 6.5827683646048100446e-37, PT ;  /* 0x036000000900780b */ /* 0x000fd20003f2e200 */
[----:B------:R-:W-:-:S05]  /*3ae0*/  FFMA R2, RZ, R63, R5 ;  /* 0x0000003fff027223 */ /* 0x000fca0000000005 */
[----:B------:R-:W-:-:S13]  /*3af0*/  FSETP.GT.AND P0, PT, |R2|, 1.469367938527859385e-39, PT ;  /* 0x001000000200780b */ /* 0x000fda0003f04200 */
[----:B----4-:R-:W-:Y:S05]  /*3b00*/  @P0 BRA P1, `(.L_x_81) ;  /* 0x00000000001c0947 */ /* 0x010fea0000800000 */
[----:B------:R-:W-:Y:S01]  /*3b10*/  MOV R3, R8 ;  /* 0x0000000800037202 */ /* 0x000fe20000000f00 */
[----:B------:R-:W-:Y:S01]  /*3b20*/  IMAD.MOV.U32 R7, RZ, RZ, R9 ;  /* 0x000000ffff077224 */ /* 0x000fe200078e0009 */
[----:B------:R-:W-:Y:S01]  /*3b30*/  MOV R5, R62 ;  /* 0x0000003e00057202 */ /* 0x000fe20000000f00 */
[----:B------:R-:W-:Y:S01]  /*3b40*/  IMAD.MOV.U32 R4, RZ, RZ, R63 ;  /* 0x000000ffff047224 */ /* 0x000fe200078e003f */
[----:B------:R-:W-:-:S07]  /*3b50*/  MOV R2, 0x3b70 ;  /* 0x00003b7000027802 */ /* 0x000fce0000000f00 */
[----:B-1-3-5:R-:W-:Y:S05]  /*3b60*/  CALL.REL.NOINC `($__internal_0_$__cuda_sm20_div_rn_f64_full) ;  /* 0x0000002400247944 */ /* 0x02afea0003c00000 */
[----:B------:R-:W-:-:S07]  /*3b70*/  MOV R5, R3 ;  /* 0x0000000300057202 */ /* 0x000fce0000000f00 */
.L_x_81:
[----:B------:R-:W-:Y:S05]  /*3b80*/  BSYNC.RECONVERGENT B1 ;  /* 0x0000000000017941 */ /* 0x000fea0003800200 */
.L_x_80:
[----:B------:R-:W0:Y:S01]  /*3b90*/  LDC.64 R6, c[0x0][0xf80] ;  /* 0x0003e000ff067b82 */ /* 0x000e220000000a00 */
[----:B---3--:R-:W-:Y:S01]  /*3ba0*/  DMUL R2, R40, R4 ;  /* 0x0000000428027228 */ /* 0x008fe20000000000 */
[----:B------:R-:W-:Y:S01]  /*3bb0*/  UMOV UR14, 0xf0000000 ;  /* 0xf0000000000e7882 */ /* 0x000fe20000000000 */
[----:B------:R-:W-:Y:S01]  /*3bc0*/  UMOV UR15, 0x380fffff ;  /* 0x380fffff000f7882 */ /* 0x000fe20000000000 */
[----:B------:R-:W-:Y:S04]  /*3bd0*/  BSSY.RECONVERGENT B1, `(.L_x_82) ;  /* 0x0000026000017945 */ /* 0x000fe80003800200 */
[----:B------:R-:W2:Y:S01]  /*3be0*/  LDC R45, c[0x0][0xf7c] ;  /* 0x0003df00ff2d7b82 */ /* 0x000ea20000000800 */
[----:B0-----:R-:W-:-:S04]  /*3bf0*/  FMUL.FTZ R6, R6, 1 ;  /* 0x3f80000006067820 */ /* 0x001fc80000410000 */
[----:B------:R0:W3:Y:S01]  /*3c00*/  F2F.F64.F32 R64, R6 ;  /* 0x0000000600407310 */ /* 0x0000e20000201800 */
[----:B--2---:R-:W-:Y:S01]  /*3c10*/  FMUL.FTZ R45, R45, 1 ;  /* 0x3f8000002d2d7820 */ /* 0x004fe20000410000 */
[----:B0-----:R-:W-:-:S06]  /*3c20*/  IMAD.MOV.U32 R6, RZ, RZ, 0x1 ;  /* 0x00000001ff067424 */ /* 0x001fcc00078e00ff */
[----:B------:R-:W0:Y:S01]  /*3c30*/  F2F.F64.F32 R66, R45 ;  /* 0x0000002d00427310 */ /* 0x000e220000201800 */
[----:B---3-5:R-:W-:-:S08]  /*3c40*/  DMUL R8, R64, R32 ;  /* 0x0000002040087228 */ /* 0x028fd00000000000 */
[----:B------:R-:W-:Y:S02]  /*3c50*/  DFMA R8, R2, R4, R8 ;  /* 0x000000040208722b */ /* 0x000fe40000000008 */
[----:B0-----:R-:W-:-:S04]  /*3c60*/  DMUL R24, R66, R24 ;  /* 0x0000001842187228 */ /* 0x001fc80000000000 */
[----:B------:R-:W0:Y:S02]  /*3c70*/  F2F.F32.F64 R44, R8 ;  /* 0x00000008002c7310 */ /* 0x000e240000301000 */
[----:B------:R-:W-:Y:S02]  /*3c80*/  DSETP.GEU.AND P0, PT, |R8|, UR14, PT ;  /* 0x0000000e08007e2a */ /* 0x000fe4000bf0e200 */
[----:B-1----:R-:W-:-:S10]  /*3c90*/  DFMA R24, R42, R4, R24 ;  /* 0x000000042a18722b */ /* 0x002fd40000000018 */
[----:B------:R-:W-:Y:S02]  /*3ca0*/  FSETP.GEU.AND P1, PT, |R25|, 6.5827683646048100446e-37, PT ;  /* 0x036000001900780b */ /* 0x000fe40003f2e200 */
[----:B0-----:R-:W-:-:S06]  /*3cb0*/  @!P0 FMUL R44, R44, 1.175494350822287508e-38 ;  /* 0x008000002c2c8820 */ /* 0x001fcc0000400000 */
[----:B------:R-:W0:Y:S02]  /*3cc0*/  MUFU.SQRT R44, R44 ;  /* 0x0000002c002c7308 */ /* 0x000e240000002000 */
[----:B0-----:R-:W-:-:S04]  /*3cd0*/  FADD.FTZ R2, R44, R7 ;  /* 0x000000072c027221 */ /* 0x001fc80000010000 */
[----:B------:R-:W-:-:S06]  /*3ce0*/  FMUL.FTZ R2, R2, 1 ;  /* 0x3f80000002027820 */ /* 0x000fcc0000410000 */
[----:B------:R-:W0:Y:S08]  /*3cf0*/  F2F.F64.F32 R2, R2 ;  /* 0x0000000200027310 */ /* 0x000e300000201800 */
[----:B0-----:R-:W0:Y:S02]  /*3d00*/  MUFU.RCP64H R7, R3 ;  /* 0x0000000300077308 */ /* 0x001e240000001800 */
        /* <DEDUP_REMOVED lines=18> */
.L_x_83:
[----:B------:R-:W-:Y:S05]  /*3e30*/  BSYNC.RECONVERGENT B1 ;  /* 0x0000000000017941 */ /* 0x000fea0003800200 */
.L_x_82:
[----:B------:R-:W0:Y:S01]  /*3e40*/  MUFU.RCP64H R3, R63 ;  /* 0x0000003f00037308 */ /* 0x000e220000001800 */
[----:B------:R-:W1:Y:S01]  /*3e50*/  LDC R32, c[0x0][0xf94] ;  /* 0x0003e500ff207b82 */ /* 0x000e620000000800 */
[----:B------:R-:W-:Y:S01]  /*3e60*/  IMAD.MOV.U32 R2, RZ, RZ, 0x1 ;  /* 0x00000001ff027424 */ /* 0x000fe200078e00ff */
[----:B------:R-:W-:Y:S01]  /*3e70*/  UMOV UR14, 0xf0000000 ;  /* 0xf0000000000e7882 */ /* 0x000fe20000000000 */
[----:B------:R-:W-:Y:S01]  /*3e80*/  UMOV UR15, 0x380fffff ;  /* 0x380fffff000f7882 */ /* 0x000fe20000000000 */
[----:B------:R-:W-:Y:S01]  /*3e90*/  FSETP.GEU.AND P1, PT, |R11|, 6.5827683646048100446e-37, PT ;  /* 0x036000000b00780b */ /* 0x000fe20003f2e200 */
[----:B------:R-:W-:Y:S02]  /*3ea0*/  BSSY.RECONVERGENT B1, `(.L_x_84) ;  /* 0x000001c000017945 */ /* 0x000fe40003800200 */
[----:B0-----:R-:W-:-:S08]  /*3eb0*/  DFMA R6, -R62, R2, 1 ;  /* 0x3ff000003e06742b */ /* 0x001fd00000000102 */
[----:B------:R-:W-:Y:S01]  /*3ec0*/  DFMA R6, R6, R6, R6 ;  /* 0x000000060606722b */ /* 0x000fe20000000006 */
[----:B-1----:R-:W-:-:S06]  /*3ed0*/  FMUL.FTZ R32, R32, 1 ;  /* 0x3f80000020207820 */ /* 0x002fcc0000410000 */
[----:B------:R-:W0:Y:S01]  /*3ee0*/  F2F.F64.F32 R32, R32 ;  /* 0x0000002000207310 */ /* 0x000e220000201800 */
[----:B------:R-:W-:-:S08]  /*3ef0*/  DFMA R6, R2, R6, R2 ;  /* 0x000000060206722b */ /* 0x000fd00000000002 */
[----:B------:R-:W-:Y:S02]  /*3f00*/  DFMA R44, -R62, R6, 1 ;  /* 0x3ff000003e2c742b */ /* 0x000fe40000000106 */
[----:B0-----:R-:W-:-:S06]  /*3f10*/  DFMA R2, R32, R16, R4 ;  /* 0x000000102002722b */ /* 0x001fcc0000000004 */
[----:B------:R-:W-:Y:S01]  /*3f20*/  DFMA R44, R6, R44, R6 ;  /* 0x0000002c062c722b */ /* 0x000fe20000000006 */
[----:B------:R-:W0:Y:S01]  /*3f30*/  F2F.F32.F64 R46, R2 ;  /* 0x00000002002e7310 */ /* 0x000e220000301000 */
[----:B------:R-:W-:-:S06]  /*3f40*/  DSETP.GEU.AND P0, PT, |R2|, UR14, PT ;  /* 0x0000000e02007e2a */ /* 0x000fcc000bf0e200 */
[----:B------:R-:W-:-:S08]  /*3f50*/  DMUL R4, R44, R10 ;  /* 0x0000000a2c047228 */ /* 0x000fd00000000000 */
[----:B------:R-:W-:Y:S01]  /*3f60*/  DFMA R6, -R62, R4, R10 ;  /* 0x000000043e06722b */ /* 0x000fe2000000010a */
[----:B0-----:R-:W-:-:S07]  /*3f70*/  @!P0 FMUL R46, R46, 1.175494350822287508e-38 ;  /* 0x008000002e2e8820 */ /* 0x001fce0000400000 */
[----:B------:R-:W-:Y:S01]  /*3f80*/  DFMA R4, R44, R6, R4 ;  /* 0x000000062c04722b */ /* 0x000fe20000000004 */
[----:B------:R-:W-:-:S04]  /*3f90*/  FMUL.FTZ R46, R46, UR18 ;  /* 0x000000122e2e7c20 */ /* 0x000fc80008410000 */
[----:B------:R-:W0:Y:S05]  /*3fa0*/  F2F.F64.F32 R6, R46 ;  /* 0x0000002e00067310 */ /* 0x000e2a0000201800 */
[----:B------:R-:W-:-:S05]  /*3fb0*/  FFMA R44, RZ, R63, R5 ;  /* 0x0000003fff2c7223 */ /* 0x000fca0000000005 */
[----:B------:R-:W-:Y:S01]  /*3fc0*/  FSETP.GT.AND P0, PT, |R44|, 1.469367938527859385e-39, PT ;  /* 0x001000002c00780b */ /* 0x000fe20003f04200 */
[----:B0-----:R-:W-:-:S12]  /*3fd0*/  DADD R16, R16, -R6 ;  /* 0x0000000010107229 */ /* 0x001fd80000000806 */
        /* <DEDUP_REMOVED lines=8> */
.L_x_85:
[----:B------:R-:W-:Y:S05]  /*4060*/  BSYNC.RECONVERGENT B1 ;  /* 0x0000000000017941 */ /* 0x000fea0003800200 */
.L_x_84:
[----:B------:R-:W-:Y:S01]  /*4070*/  DMUL R10, R64, R34 ;  /* 0x00000022400a7228 */ /* 0x000fe20000000000 */
[----:B------:R-:W-:Y:S01]  /*4080*/  UMOV UR14, 0xf0000000 ;  /* 0xf0000000000e7882 */ /* 0x000fe20000000000 */
[----:B------:R-:W-:Y:S01]  /*4090*/  DMUL R2, R40, R4 ;  /* 0x0000000428027228 */ /* 0x000fe20000000000 */
[----:B------:R-:W-:Y:S01]  /*40a0*/  UMOV UR15, 0x380fffff ;  /* 0x380fffff000f7882 */ /* 0x000fe20000000000 */
[----:B------:R-:W-:Y:S01]  /*40b0*/  IMAD.MOV.U32 R6, RZ, RZ, 0x1 ;  /* 0x00000001ff067424 */ /* 0x000fe200078e00ff */
[----:B------:R-:W-:Y:S01]  /*40c0*/  DMUL R26, R66, R26 ;  /* 0x0000001a421a7228 */ /* 0x000fe20000000000 */
[----:B------:R-:W-:Y:S04]  /*40d0*/  BSSY.RECONVERGENT B1, `(.L_x_86) ;  /* 0x000001e000017945 */ /* 0x000fe80003800200 */
[----:B------:R-:W-:-:S03]  /*40e0*/  DFMA R10, R2, R4, R10 ;  /* 0x00000004020a722b */ /* 0x000fc6000000000a */
[----:B------:R-:W-:-:S03]  /*40f0*/  DFMA R26, R42, R4, R26 ;  /* 0x000000042a1a722b */ /* 0x000fc6000000001a */
[----:B------:R-:W0:Y:S02]  /*4100*/  F2F.F32.F64 R44, R10 ;  /* 0x0000000a002c7310 */ /* 0x000e240000301000 */
[----:B------:R-:W-:-:S05]  /*4110*/  DSETP.GEU.AND P0, PT, |R10|, UR14, PT ;  /* 0x0000000e0a007e2a */ /* 0x000fca000bf0e200 */
[----:B------:R-:W-:-:S09]  /*4120*/  FSETP.GEU.AND P1, PT, |R27|, 6.5827683646048100446e-37, PT ;  /* 0x036000001b00780b */ /* 0x000fd20003f2e200 */
[----:B0-----:R-:W-:-:S06]  /*4130*/  @!P0 FMUL R44, R44, 1.175494350822287508e-38 ;  /* 0x008000002c2c8820 */ /* 0x001fcc0000400000 */
[----:B------:R-:W0:Y:S02]  /*4140*/  MUFU.SQRT R44, R44 ;  /* 0x0000002c002c7308 */ /* 0x000e240000002000 */
[----:B0-----:R-:W-:-:S04]  /*4150*/  FADD.FTZ R2, R44, UR19 ;  /* 0x000000132c027e21 */ /* 0x001fc80008010000 */
        /* <DEDUP_REMOVED lines=21> */
.L_x_87:
[----:B------:R-:W-:Y:S05]  /*42b0*/  BSYNC.RECONVERGENT B1 ;  /* 0x0000000000017941 */ /* 0x000fea0003800200 */
.L_x_86:
[----:B------:R-:W0:Y:S01]  /*42c0*/  MUFU.RCP64H R3, R63 ;  /* 0x0000003f00037308 */ /* 0x000e220000001800 */
[----:B------:R-:W-:Y:S01]  /*42d0*/  IMAD.MOV.U32 R2, RZ, RZ, 0x1 ;  /* 0x00000001ff027424 */ /* 0x000fe200078e00ff */
[----:B------:R-:W-:Y:S01]  /*42e0*/  UMOV UR14, 0xf0000000 ;  /* 0xf0000000000e7882 */ /* 0x000fe20000000000 */
[----:B------:R-:W-:Y:S01]  /*42f0*/  UMOV UR15, 0x380fffff ;  /* 0x380fffff000f7882 */ /* 0x000fe20000000000 */
[----:B------:R-:W-:Y:S01]  /*4300*/  FSETP.GEU.AND P1, PT, |R13|, 6.5827683646048100446e-37, PT ;  /* 0x036000000d00780b */ /* 0x000fe20003f2e200 */
[----:B------:R-:W-:Y:S02]  /*4310*/  BSSY.RECONVERGENT B1, `(.L_x_88) ;  /* 0x000001a000017945 */ /* 0x000fe40003800200 */
[----:B0-----:R-:W-:-:S08]  /*4320*/  DFMA R6, -R62, R2, 1 ;  /* 0x3ff000003e06742b */ /* 0x001fd00000000102 */
[----:B------:R-:W-:-:S08]  /*4330*/  DFMA R6, R6, R6, R6 ;  /* 0x000000060606722b */ /* 0x000fd00000000006 */
[----:B------:R-:W-:Y:S02]  /*4340*/  DFMA R6, R2, R6, R2 ;  /* 0x000000060206722b */ /* 0x000fe40000000002 */
[----:B------:R-:W-:-:S06]  /*4350*/  DFMA R2, R32, R18, R4 ;  /* 0x000000122002722b */ /* 0x000fcc0000000004 */
[----:B------:R-:W-:Y:S01]  /*4360*/  DFMA R34, -R62, R6, 1 ;  /* 0x3ff000003e22742b */ /* 0x000fe20000000106 */
[----:B------:R-:W0:Y:S01]  /*4370*/  F2F.F32.F64 R44, R2 ;  /* 0x00000002002c7310 */ /* 0x000e220000301000 */
[----:B------:R-:W-:-:S06]  /*4380*/  DSETP.GEU.AND P0, PT, |R2|, UR14, PT ;  /* 0x0000000e02007e2a */ /* 0x000fcc000bf0e200 */
[----:B------:R-:W-:-:S08]  /*4390*/  DFMA R34, R6, R34, R6 ;  /* 0x000000220622722b */ /* 0x000fd00000000006 */
[----:B------:R-:W-:Y:S01]  /*43a0*/  DMUL R4, R34, R12 ;  /* 0x0000000c22047228 */ /* 0x000fe20000000000 */
[----:B0-----:R-:W-:-:S04]  /*43b0*/  @!P0 FMUL R44, R44, 1.175494350822287508e-38 ;  /* 0x008000002c2c8820 */ /* 0x001fc80000400000 */
[----:B------:R-:W-:-:S03]  /*43c0*/  FMUL.FTZ R44, R44, UR18 ;  /* 0x000000122c2c7c20 */ /* 0x000fc60008410000 */
[----:B------:R-:W-:-:S08]  /*43d0*/  DFMA R6, -R62, R4, R12 ;  /* 0x000000043e06722b */ /* 0x000fd0000000010c */
[----:B------:R-:W-:Y:S02]  /*43e0*/  DFMA R4, R34, R6, R4 ;  /* 0x000000062204722b */ /* 0x000fe40000000004 */
[----:B------:R-:W0:Y:S08]  /*43f0*/  F2F.F64.F32 R6, R44 ;  /* 0x0000002c00067310 */ /* 0x000e300000201800 */
        /* <DEDUP_REMOVED lines=11> */
.L_x_89:
[----:B------:R-:W-:Y:S05]  /*44b0*/  BSYNC.RECONVERGENT B1 ;  /* 0x0000000000017941 */ /* 0x000fea0003800200 */
.L_x_88:
        /* <DEDUP_REMOVED lines=36> */
.L_x_91:
[----:B------:R-:W-:Y:S05]  /*4700*/  BSYNC.RECONVERGENT B1 ;  /* 0x0000000000017941 */ /* 0x000fea0003800200 */
.L_x_90:
        /* <DEDUP_REMOVED lines=31> */
.L_x_93:
[----:B------:R-:W-:Y:S05]  /*4900*/  BSYNC.RECONVERGENT B1 ;  /* 0x0000000000017941 */ /* 0x000fea0003800200 */
.L_x_92:
        /* <DEDUP_REMOVED lines=36> */
.L_x_95:
[----:B------:R-:W-:Y:S05]  /*4b50*/  BSYNC.RECONVERGENT B1 ;  /* 0x0000000000017941 */ /* 0x000fea0003800200 */
.L_x_94:
[----:B------:R-:W-:Y:S01]  /*4b60*/  DFMA R4, R32, R22, R4 ;  /* 0x000000162004722b */ /* 0x000fe20000000004 */
[----:B------:R-:W-:Y:S01]  /*4b70*/  UMOV UR14, 0xf0000000 ;  /* 0xf0000000000e7882 */ /* 0x000fe20000000000 */
[----:B------:R-:W-:Y:S01]  /*4b80*/  UMOV UR15, 0x380fffff ;  /* 0x380fffff000f7882 */ /* 0x000fe20000000000 */
[----:B------:R-:W0:Y:S03]  /*4b90*/  LDCU UR5, c[0x0][0x360] ;  /* 0x00006c00ff0577ac */ /* 0x000e260008000800 */
[----:B------:R-:W1:Y:S02]  /*4ba0*/  F2F.F32.F64 R2, R4 ;  /* 0x0000000400027310 */ /* 0x000e640000301000 */
[----:B------:R-:W-:Y:S01]  /*4bb0*/  DSETP.GEU.AND P0, PT, |R4|, UR14, PT ;  /* 0x0000000e04007e2a */ /* 0x000fe2000bf0e200 */
[----:B0-----:R-:W-:-:S13]  /*4bc0*/  VIADD R0, R0, UR5 ;  /* 0x0000000500007c36 */ /* 0x001fda0008000000 */
[----:B-1----:R-:W-:-:S04]  /*4bd0*/  @!P0 FMUL R2, R2, 1.175494350822287508e-38 ;  /* 0x0080000002028820 */ /* 0x002fc80000400000 */
[----:B------:R-:W-:-:S06]  /*4be0*/  FMUL.FTZ R2, R2, UR18 ;  /* 0x0000001202027c20 */ /* 0x000fcc0008410000 */
[----:B------:R-:W0:Y:S02]  /*4bf0*/  F2F.F64.F32 R2, R2 ;  /* 0x0000000200027310 */ /* 0x000e240000201800 */
[----:B0-----:R-:W-:Y:S01]  /*4c00*/  DADD R22, R22, -R2 ;  /* 0x0000000016167229 */ /* 0x001fe20000000802 */
[----:B------:R-:W-:-:S04]  /*4c10*/  SHF.L.U32 R3, R0, 0x2, RZ ;  /* 0x0000000200037819 */ /* 0x000fc800000006ff */
[----:B------:R-:W-:Y:S02]  /*4c20*/  ISETP.GE.AND P0, PT, R3, UR4, PT ;  /* 0x0000000403007c0c */ /* 0x000fe4000bf06270 */
[----:B------:R2:W-:Y:S04]  /*4c30*/  STG.E.ENL2.256 desc[UR16][R60.64], R16, R20 ;  /* 0xf80000103c14797f */ /* 0x0005e8000f121810 */
[----:B------:R2:W-:Y:S04]  /*4c40*/  STG.E.ENL2.256 desc[UR16][R58.64], R24, R28 ;  /* 0xf80000183a1c797f */ /* 0x0005e8000f121810 */
[----:B------:R2:W-:Y:S03]  /*4c50*/  STG.E.ENL2.256 desc[UR16][R56.64], R8, R12 ;  /* 0xf8000008380c797f */ /* 0x0005e6000f121810 */
[----:B------:R-:W-:Y:S05]  /*4c60*/  @!P0 BRA `(.L_x_96) ;  /* 0xffffffec00308947 */ /* 0x000fea000383ffff */
[----:B------:R-:W-:Y:S05]  /*4c70*/  EXIT ;  /* 0x000000000000794d */ /* 0x000fea0003800000 */
.L_x_79:
[----:B------:R-:W2:Y:S01]  /*4c80*/  LDCU UR5, c[0x0][0x360] ;  /* 0x00006c00ff0577ac */ /* 0x000ea20008000800 */
[----:B------:R-:W4:Y:S02]  /*4c90*/  LDCU UR18, c[0x0][0xf8c] ;  /* 0x0001f180ff1277ac */ /* 0x000f240008000800 */
.L_x_113:
[----:B0-----:R-:W-:Y:S02]  /*4ca0*/  IMAD.MOV.U32 R9, RZ, RZ, 0x20 ;  /* 0x00000020ff097424 */ /* 0x001fe400078e00ff */
[----:B------:R-:W-:Y:S01]  /*4cb0*/  HFMA2 R57, -RZ, RZ, 0, 1.9073486328125e-06 ;  /* 0x00000020ff397431 */ /* 0x000fe200000001ff */
[----:B------:R-:W-:Y:S01]  /*4cc0*/  MOV R61, 0x20 ;  /* 0x00000020003d7802 */ /* 0x000fe20000000f00 */
[----:B------:R-:W-:Y:S01]  /*4cd0*/  IMAD.MOV.U32 R59, RZ, RZ, 0x20 ;  /* 0x00000020ff3b7424 */ /* 0x000fe200078e00ff */
[----:B0-----:R-:W0:Y:S01]  /*4ce0*/  LDC R2, c[0x0][0xf88] ;  /* 0x0003e200ff027b82 */ /* 0x001e220000000800 */
[----:B------:R-:W-:-:S06]  /*4cf0*/  IMAD.WIDE R8, R0, R9, UR12 ;  /* 0x0000000c00087e25 */ /* 0x000fcc000f8e0209 */
[----:B------:R-:W3:Y:S01]  /*4d00*/  LDG.E.ENL2.256 R12, R8, desc[UR16][R8.64] ;  /* 0xfe0000100808797e */ /* 0x000ee2000812190c */
[----:B------:R-:W-:-:S04]  /*4d10*/  IMAD.WIDE R60, R0, R61, UR6 ;  /* 0x00000006003c7e25 */ /* 0x000fc8000f8e023d */
[C---:B------:R-:W-:Y:S01]  /*4d20*/  IMAD.WIDE R58, R0.reuse, R59, UR8 ;  /* 0x00000008003a7e25 */ /* 0x040fe2000f8e023b */
[----:B------:R0:W5:Y:S03]  /*4d30*/  LDG.E.ENL2.256 R20, R16, desc[UR16][R60.64] ;  /* 0xfe0000103c10797e */ /* 0x0001660008121914 */
[----:B------:R-:W-:Y:S01]  /*4d40*/  IMAD.WIDE R56, R0, R57, UR10 ;  /* 0x0000000a00387e25 */ /* 0x000fe2000f8e0239 */
[----:B------:R0:W5:Y:S04]  /*4d50*/  LDG.E.ENL2.256 R28, R24, desc[UR16][R58.64] ;  /* 0xfe0000103a18797e */ /* 0x000168000812191c */
[----:B------:R0:W5:Y:S02]  /*4d60*/  LDG.E.ENL2.256 R36, R32, desc[UR16][R56.64] ;  /* 0xfe0000103820797e */ /* 0x0001640008121924 */
        /* <DEDUP_REMOVED lines=10> */
[----:B---3--:R-:W-:-:S08]  /*4e10*/  DMUL R4, R6, R8 ;  /* 0x0000000806047228 */ /* 0x008fd00000000000 */
[----:B------:R-:W-:-:S08]  /*4e20*/  DFMA R2, -R62, R4, R8 ;  /* 0x000000043e02722b */ /* 0x000fd00000000108 */
[----:B------:R-:W-:Y:S01]  /*4e30*/  DFMA R4, R6, R2, R4 ;  /* 0x000000020604722b */ /* 0x000fe20000000004 */
[----:B------:R-:W-:-:S09]  /*4e40*/  FSETP.GEU.AND P1, PT, |R9|, 6.5827683646048100446e-37, PT ;  /* 0x036000000900780b */ /* 0x000fd20003f2e200 */
        /* <DEDUP_REMOVED lines=8> */
[----:B-12-45:R-:W-:Y:S05]  /*4ed0*/  CALL.REL.NOINC `($__internal_0_$__cuda_sm20_div_rn_f64_full) ;  /* 0x0000001000487944 */ /* 0x036fea0003c00000 */
[----:B------:R-:W-:-:S07]  /*4ee0*/  MOV R5, R3 ;  /* 0x0000000300057202 */ /* 0x000fce0000000f00 */
.L_x_98:
[----:B--2-4-:R-:W-:Y:S05]  /*4ef0*/  BSYNC.RECONVERGENT B1 ;  /* 0x0000000000017941 */ /* 0x014fea0003800200 */
.L_x_97:
[----:B------:R-:W0:Y:S01]  /*4f00*/  LDC.64 R2, c[0x0][0xf80] ;  /* 0x0003e000ff027b82 */ /* 0x000e220000000a00 */
[----:B------:R-:W-:Y:S01]  /*4f10*/  UMOV UR14, 0xf0000000 ;  /* 0xf0000000000e7882 */ /* 0x000fe20000000000 */
[----:B------:R-:W-:Y:S01]  /*4f20*/  UMOV UR15, 0x380fffff ;  /* 0x380fffff000f7882 */ /* 0x000fe20000000000 */
[----:B------:R-:W-:Y:S05]  /*4f30*/  BSSY.RECONVERGENT B1, `(.L_x_99) ;  /* 0x0000029000017945 */ /* 0x000fea0003800200 */
[----:B------:R-:W2:Y:S01]  /*4f40*/  LDC R47, c[0x0][0xf7c] ;  /* 0x0003df00ff2f7b82 */ /* 0x000ea20000000800 */
[----:B0-----:R-:W-:Y:S01]  /*4f50*/  FMUL.FTZ R66, R2, 1 ;  /* 0x3f80000002427820 */ /* 0x001fe20000410000 */
[----:B------:R-:W-:Y:S01]  /*4f60*/  FMUL.FTZ R64, R3, 1 ;  /* 0x3f80000003407820 */ /* 0x000fe20000410000 */
[----:B------:R-:W-:-:S04]  /*4f70*/  DMUL R2, R40, R4 ;  /* 0x0000000428027228 */ /* 0x000fc80000000000 */
[----:B------:R-:W0:Y:S01]  /*4f80*/  F2F.F64.F32 R66, R66 ;  /* 0x0000004200427310 */ /* 0x000e220000201800 */
[----:B--2---:R-:W-:-:S07]  /*4f90*/  FMUL.FTZ R47, R47, 1 ;  /* 0x3f8000002f2f7820 */ /* 0x004fce0000410000 */
[----:B------:R-:W2:Y:S01]  /*4fa0*/  F2F.F64.F32 R64, R64 ;  /* 0x0000004000407310 */ /* 0x000ea20000201800 */
[----:B0----5:R-:W-:-:S07]  /*4fb0*/  DMUL R8, R66, R32 ;  /* 0x0000002042087228 */ /* 0x021fce0000000000 */
[----:B------:R-:W0:Y:S01]  /*4fc0*/  F2F.F64.F32 R68, R47 ;  /* 0x0000002f00447310 */ /* 0x000e220000201800 */
[----:B------:R-:W-:Y:S01]  /*4fd0*/  IMAD.MOV.U32 R32, RZ, RZ, 0x1 ;  /* 0x00000001ff207424 */ /* 0x000fe200078e00ff */
[----:B------:R-:W-:-:S08]  /*4fe0*/  DFMA R8, R2, R4, R8 ;  /* 0x000000040208722b */ /* 0x000fd00000000008 */
[----:B--2---:R-:W-:Y:S02]  /*4ff0*/  DADD R6, R64, R8 ;  /* 0x0000000040067229 */ /* 0x004fe40000000008 */
[----:B0-----:R-:W-:-:S04]  /*5000*/  DMUL R24, R68, R24 ;  /* 0x0000001844187228 */ /* 0x001fc80000000000 */
[----:B------:R-:W0:Y:S02]  /*5010*/  F2F.F32.F64 R46, R6 ;  /* 0x00000006002e7310 */ /* 0x000e240000301000 */
[----:B------:R-:W-:Y:S02]  /*5020*/  DSETP.GEU.AND P0, PT, |R6|, UR14, PT ;  /* 0x0000000e06007e2a */ /* 0x000fe4000bf0e200 */
[----:B-1----:R-:W-:-:S10]  /*5030*/  DFMA R24, R42, R4, R24 ;  /* 0x000000042a18722b */ /* 0x002fd40000000018 */
[----:B------:R-:W-:Y:S02]  /*5040*/  FSETP.GEU.AND P1, PT, |R25|, 6.5827683646048100446e-37, PT ;  /* 0x036000001900780b */ /* 0x000fe40003f2e200 */
[----:B0-----:R-:W-:-:S06]  /*5050*/  @!P0 FMUL R46, R46, 1.175494350822287508e-38 ;  /* 0x008000002e2e8820 */ /* 0x001fcc0000400000 */
[----:B------:R-:W0:Y:S02]  /*5060*/  MUFU.SQRT R46, R46 ;  /* 0x0000002e002e7308 */ /* 0x000e240000002000 */
[----:B0-----:R-:W-:-:S06]  /*5070*/  FMUL.FTZ R2, R46, 1 ;  /* 0x3f8000002e027820 */ /* 0x001fcc0000410000 */
        /* <DEDUP_REMOVED lines=20> */
.L_x_100:
[----:B------:R-:W-:Y:S05]  /*51c0*/  BSYNC.RECONVERGENT B1 ;  /* 0x0000000000017941 */ /* 0x000fea0003800200 */
.L_x_99:
        /* <DEDUP_REMOVED lines=34> */
.L_x_102:
[----:B------:R-:W-:Y:S05]  /*53f0*/  BSYNC.RECONVERGENT B1 ;  /* 0x0000000000017941 */ /* 0x000fea0003800200 */
.L_x_101:
        /* <DEDUP_REMOVED lines=8> */
[----:B------:R-:W-:-:S05]  /*5480*/  DFMA R26, R42, R4, R26 ;  /* 0x000000042a1a722b */ /* 0x000fca000000001a */
[----:B------:R-:W-:-:S05]  /*5490*/  DADD R6, R64, R10 ;  /* 0x0000000040067229 */ /* 0x000fca000000000a */
[----:B------:R-:W-:Y:S01]  /*54a0*/  FSETP.GEU.AND P1, PT, |R27|, 6.5827683646048100446e-37, PT ;  /* 0x036000001b00780b */ /* 0x000fe20003f2e200 */
[----:B------:R-:W0:Y:S02]  /*54b0*/  F2F.F32.F64 R46, R6 ;  /* 0x00000006002e7310 */ /* 0x000e240000301000 */
[----:B------:R-:W-:-:S14]  /*54c0*/  DSETP.GEU.AND P0, PT, |R6|, UR14, PT ;  /* 0x0000000e06007e2a */ /* 0x000fdc000bf0e200 */
        /* <DEDUP_REMOVED lines=23> */
.L_x_104:
[----:B------:R-:W-:Y:S05]  /*5640*/  BSYNC.RECONVERGENT B1 ;  /* 0x0000000000017941 */ /* 0x000fea0003800200 */
.L_x_103:
        /* <DEDUP_REMOVED lines=31> */
.L_x_106:
[----:B------:R-:W-:Y:S05]  /*5840*/  BSYNC.RECONVERGENT B1 ;  /* 0x0000000000017941 */ /* 0x000fea0003800200 */
.L_x_105:
        /* <DEDUP_REMOVED lines=36> */
.L_x_108:
[----:B------:R-:W-:Y:S05]  /*5a90*/  BSYNC.RECONVERGENT B1 ;  /* 0x0000000000017941 */ /* 0x000fea0003800200 */
.L_x_107:
        /* <DEDUP_REMOVED lines=31> */
.L_x_110:
[----:B------:R-:W-:Y:S05]  /*5c90*/  BSYNC.RECONVERGENT B1 ;  /* 0x0000000000017941 */ /* 0x000fea0003800200 */
.L_x_109:
        /* <DEDUP_REMOVED lines=36> */
.L_x_112:
[----:B------:R-:W-:Y:S05]  /*5ee0*/  BSYNC.RECONVERGENT B1 ;  /* 0x0000000000017941 */ /* 0x000fea0003800200 */
.L_x_111:
[----:B------:R-:W-:Y:S01]  /*5ef0*/  DFMA R4, R32, R22, R4 ;  /* 0x000000162004722b */ /* 0x000fe20000000004 */
[----:B------:R-:W-:Y:S01]  /*5f00*/  UMOV UR14, 0xf0000000 ;  /* 0xf0000000000e7882 */ /* 0x000fe20000000000 */
[----:B------:R-:W-:Y:S01]  /*5f10*/  UMOV UR15, 0x380fffff ;  /* 0x380fffff000f7882 */ /* 0x000fe20000000000 */
[----:B------:R-:W-:-:S03]  /*5f20*/  VIADD R0, R0, UR5 ;  /* 0x0000000500007c36 */ /* 0x000fc60008000000 */
[----:B------:R-:W0:Y:S02]  /*5f30*/  F2F.F32.F64 R2, R4 ;  /* 0x0000000400027310 */ /* 0x000e240000301000 */
[----:B------:R-:W-:-:S14]  /*5f40*/  DSETP.GEU.AND P0, PT, |R4|, UR14, PT ;  /* 0x0000000e04007e2a */ /* 0x000fdc000bf0e200 */
[----:B0-----:R-:W-:-:S04]  /*5f50*/  @!P0 FMUL R2, R2, 1.175494350822287508e-38 ;  /* 0x0080000002028820 */ /* 0x001fc80000400000 */
        /* <DEDUP_REMOVED lines=10> */
        .weak           $__internal_0_$__cuda_sm20_div_rn_f64_full
        .type           $__internal_0_$__cuda_sm20_div_rn_f64_full,@function
        .size           $__internal_0_$__cuda_sm20_div_rn_f64_full,(.L_x_860 - $__internal_0_$__cuda_sm20_div_rn_f64_full)
$__internal_0_$__cuda_sm20_div_rn_f64_full:
[----:B------:R-:W-:Y:S01]  /*6000*/  MOV R49, R7 ;  /* 0x0000000700317202 */ /* 0x000fe20000000f00 */
[----:B------:R-:W-:Y:S01]  /*6010*/  IMAD.MOV.U32 R48, RZ, RZ, R3 ;  /* 0x000000ffff307224 */ /* 0x000fe200078e0003 */
[C---:B------:R-:W-:Y:S01]  /*6020*/  FSETP.GEU.AND P0, PT, |R4|.reuse, 1.469367938527859385e-39, PT ;  /* 0x001000000400780b */ /* 0x040fe20003f0e200 */
[--C-:B------:R-:W-:Y:S01]  /*6030*/  IMAD.MOV.U32 R44, RZ, RZ, R5.reuse ;  /* 0x000000ffff2c7224 */ /* 0x100fe200078e0005 */
[----:B------:R-:W-:Y:S01]  /*6040*/  FSETP.GEU.AND P2, PT, |R49|, 1.469367938527859385e-39, PT ;  /* 0x001000003100780b */ /* 0x000fe20003f4e200 */
[----:B------:R-:W-:Y:S01]  /*6050*/  IMAD.MOV.U32 R46, RZ, RZ, R5 ;  /* 0x000000ffff2e7224 */ /* 0x000fe200078e0005 */
[----:B------:R-:W-:Y:S01]  /*6060*/  MOV R45, R4 ;  /* 0x00000004002d7202 */ /* 0x000fe20000000f00 */
[----:B------:R-:W-:Y:S01]  /*6070*/  IMAD.MOV.U32 R52, RZ, RZ, R48 ;  /* 0x000000ffff347224 */ /* 0x000fe200078e0030 */
[C---:B------:R-:W-:Y:S01]  /*6080*/  LOP3.LUT R3, R4.reuse, 0x800fffff, RZ, 0xc0, !PT ;  /* 0x800fffff04037812 */ /* 0x040fe200078ec0ff */
[----:B------:R-:W-:Y:S01]  /*6090*/  IMAD.MOV.U32 R50, RZ, RZ, 0x1 ;  /* 0x00000001ff327424 */ /* 0x000fe200078e00ff */
[----:B------:R-:W-:Y:S01]  /*60a0*/  LOP3.LUT R6, R4, 0x7ff00000, RZ, 0xc0, !PT ;  /* 0x7ff0000004067812 */ /* 0x000fe200078ec0ff */
[----:B------:R-:W-:Y:S01]  /*60b0*/  BSSY.RECONVERGENT B0, `(.L_x_114) ;  /* 0x0000055000007945 */ /* 0x000fe20003800200 */
[----:B------:R-:W-:-:S02]  /*60c0*/  LOP3.LUT R47, R3, 0x3ff00000, RZ, 0xfc, !PT ;  /* 0x3ff00000032f7812 */ /* 0x000fc400078efcff */
[----:B------:R-:W-:Y:S01]  /*60d0*/  LOP3.LUT R3, R49, 0x7ff00000, RZ, 0xc0, !PT ;  /* 0x7ff0000031037812 */ /* 0x000fe200078ec0ff */
[----:B------:R-:W-:Y:S01]  /*60e0*/  @!P0 DMUL R46, R44, 8.98846567431157953865e+307 ;  /* 0x7fe000002c2e8828 */ /* 0x000fe20000000000 */
[----:B------:R-:W-:Y:S02]  /*60f0*/  MOV R4, 0x1ca00000 ;  /* 0x1ca0000000047802 */ /* 0x000fe40000000f00 */
[----:B------:R-:W-:Y:S02]  /*6100*/  @!P2 LOP3.LUT R7, R45, 0x7ff00000, RZ, 0xc0, !PT ;  /* 0x7ff000002d07a812 */ /* 0x000fe400078ec0ff */
[C---:B------:R-:W-:Y:S01]  /*6110*/  ISETP.GE.U32.AND P1, PT, R3.reuse, R6, PT ;  /* 0x000000060300720c */ /* 0x040fe20003f26070 */
[----:B------:R-:W0:Y:S01]  /*6120*/  MUFU.RCP64H R51, R47 ;  /* 0x0000002f00337308 */ /* 0x000e220000001800 */
[----:B------:R-:W-:Y:S02]  /*6130*/  @!P2 ISETP.GE.U32.AND P3, PT, R3, R7, PT ;  /* 0x000000070300a20c */ /* 0x000fe40003f66070 */
[----:B------:R-:W-:-:S02]  /*6140*/  SEL R7, R4, 0x63400000, !P1 ;  /* 0x6340000004077807 */ /* 0x000fc40004800000 */
[----:B------:R-:W-:Y:S02]  /*6150*/  @!P2 SEL R5, R4, 0x63400000, !P3 ;  /* 0x634000000405a807 */ /* 0x000fe40005800000 */
[--C-:B------:R-:W-:Y:S02]  /*6160*/  LOP3.LUT R53, R7, 0x800fffff, R49.reuse, 0xf8, !PT ;  /* 0x800fffff07357812 */ /* 0x100fe400078ef831 */
[----:B------:R-:W-:Y:S02]  /*6170*/  @!P2 LOP3.LUT R5, R5, 0x80000000, R49, 0xf8, !PT ;  /* 0x800000000505a812 */ /* 0x000fe400078ef831 */
[----:B------:R-:W-:Y:S02]  /*6180*/  @!P2 MOV R54, RZ ;  /* 0x000000ff0036a202 */ /* 0x000fe40000000f00 */
[----:B------:R-:W-:Y:S02]  /*6190*/  @!P2 LOP3.LUT R55, R5, 0x100000, RZ, 0xfc, !PT ;  /* 0x001000000537a812 */ /* 0x000fe400078efcff */
[----:B------:R-:W-:-:S02]  /*61a0*/  MOV R5, R3 ;  /* 0x0000000300057202 */ /* 0x000fc40000000f00 */
[----:B------:R-:W-:Y:S02]  /*61b0*/  @!P0 LOP3.LUT R6, R47, 0x7ff00000, RZ, 0xc0, !PT ;  /* 0x7ff000002f068812 */ /* 0x000fe400078ec0ff */
[----:B------:R-:W-:Y:S02]  /*61c0*/  @!P2 DFMA R52, R52, 2, -R54 ;  /* 0x400000003434a82b */ /* 0x000fe40000000836 */
[----:B0-----:R-:W-:-:S08]  /*61d0*/  DFMA R54, R50, -R46, 1 ;  /* 0x3ff000003236742b */ /* 0x001fd0000000082e */
[----:B------:R-:W-:Y:S01]  /*61e0*/  DFMA R54, R54, R54, R54 ;  /* 0x000000363636722b */ /* 0x000fe20000000036 */
[----:B------:R-:W-:-:S05]  /*61f0*/  @!P2 LOP3.LUT R5, R53, 0x7ff00000, RZ, 0xc0, !PT ;  /* 0x7ff000003505a812 */ /* 0x000fca00078ec0ff */
[----:B------:R-:W-:Y:S02]  /*6200*/  VIADD R7, R5, 0xffffffff ;  /* 0xffffffff05077836 */ /* 0x000fe40000000000 */
[----:B------:R-:W-:-:S03]  /*6210*/  DFMA R50, R50, R54, R50 ;  /* 0x000000363232722b */ /* 0x000fc60000000032 */
[----:B------:R-:W-:Y:S02]  /*6220*/  ISETP.GT.U32.AND P0, PT, R7, 0x7feffffe, PT ;  /* 0x7feffffe0700780c */ /* 0x000fe40003f04070 */
[----:B------:R-:W-:-:S03]  /*6230*/  IADD3 R7, PT, PT, R6, -0x1, RZ ;  /* 0xffffffff06077810 */ /* 0x000fc60007ffe0ff */
[----:B------:R-:W-:Y:S01]  /*6240*/  DFMA R70, R50, -R46, 1 ;  /* 0x3ff000003246742b */ /* 0x000fe2000000082e */
[----:B------:R-:W-:-:S07]  /*6250*/  ISETP.GT.U32.OR P0, PT, R7, 0x7feffffe, P0 ;  /* 0x7feffffe0700780c */ /* 0x000fce0000704470 */
[----:B------:R-:W-:-:S08]  /*6260*/  DFMA R70, R50, R70, R50 ;  /* 0x000000463246722b */ /* 0x000fd00000000032 */
[----:B------:R-:W-:-:S08]  /*6270*/  DMUL R54, R70, R52 ;  /* 0x0000003446367228 */ /* 0x000fd00000000000 */
[----:B------:R-:W-:-:S08]  /*6280*/  DFMA R50, R54, -R46, R52 ;  /* 0x8000002e3632722b */ /* 0x000fd00000000034 */
[----:B------:R-:W-:Y:S01]  /*6290*/  DFMA R50, R70, R50, R54 ;  /* 0x000000324632722b */ /* 0x000fe20000000036 */
[----:B------:R-:W-:Y:S10]  /*62a0*/  @P0 BRA `(.L_x_115) ;  /* 0x0000000000740947 */ /* 0x000ff40003800000 */
[----:B------:R-:W-:-:S04]  /*62b0*/  LOP3.LUT R5, R45, 0x7ff00000, RZ, 0xc0, !PT ;  /* 0x7ff000002d057812 */ /* 0x000fc800078ec0ff */
[CC--:B------:R-:W-:Y:S02]  /*62c0*/  ISETP.GE.U32.AND P0, PT, R3.reuse, R5.reuse, PT ;  /* 0x000000050300720c */ /* 0x0c0fe40003f06070 */
[----:B------:R-:W-:Y:S02]  /*62d0*/  VIADDMNMX R3, R3, -R5, 0xb9600000, !PT ;  /* 0xb960000003037446 */ /* 0x000fe40007800905 */
[----:B------:R-:W-:Y:S02]  /*62e0*/  SEL R4, R4, 0x63400000, !P0 ;  /* 0x6340000004047807 */ /* 0x000fe40004000000 */
[----:B------:R-:W-:-:S05]  /*62f0*/  VIMNMX R3, PT, PT, R3, 0x46a00000, PT ;  /* 0x46a0000003037848 */ /* 0x000fca0003fe0100 */
[----:B------:R-:W-:Y:S02]  /*6300*/  IMAD.IADD R3, R3, 0x1, -R4 ;  /* 0x0000000103037824 */ /* 0x000fe400078e0a04 */
[----:B------:R-:W-:-:S03]  /*6310*/  IMAD.MOV.U32 R4, RZ, RZ, RZ ;  /* 0x000000ffff047224 */ /* 0x000fc600078e00ff */
[----:B------:R-:W-:-:S06]  /*6320*/  IADD3 R5, PT, PT, R3, 0x7fe00000, RZ ;  /* 0x7fe0000003057810 */ /* 0x000fcc0007ffe0ff */
[----:B------:R-:W-:-:S10]  /*6330*/  DMUL R54, R50, R4 ;  /* 0x0000000432367228 */ /* 0x000fd40000000000 */
[----:B------:R-:W-:-:S13]  /*6340*/  FSETP.GTU.AND P0, PT, |R55|, 1.469367938527859385e-39, PT ;  /* 0x001000003700780b */ /* 0x000fda0003f0c200 */
[----:B------:R-:W-:Y:S05]  /*6350*/  @P0 BRA `(.L_x_116) ;  /* 0x0000000000a80947 */ /* 0x000fea0003800000 */
[----:B------:R-:W-:Y:S01]  /*6360*/  DFMA R46, R50, -R46, R52 ;  /* 0x8000002e322e722b */ /* 0x000fe20000000034 */
[----:B------:R-:W-:-:S09]  /*6370*/  MOV R44, RZ ;  /* 0x000000ff002c7202 */ /* 0x000fd20000000f00 */
[C---:B------:R-:W-:Y:S02]  /*6380*/  FSETP.NEU.AND P0, PT, R47.reuse, RZ, PT ;  /* 0x000000ff2f00720b */ /* 0x040fe40003f0d000 */
[----:B------:R-:W-:-:S04]  /*6390*/  LOP3.LUT R4, R47, 0x80000000, R45, 0x48, !PT ;  /* 0x800000002f047812 */ /* 0x000fc800078e482d */
[----:B------:R-:W-:-:S07]  /*63a0*/  LOP3.LUT R45, R4, R5, RZ, 0xfc, !PT ;  /* 0x00000005042d7212 */ /* 0x000fce00078efcff */
[----:B------:R-:W-:Y:S05]  /*63b0*/  @!P0 BRA `(.L_x_116) ;  /* 0x0000000000908947 */ /* 0x000fea0003800000 */
[----:B------:R-:W-:Y:S01]  /*63c0*/  IMAD.MOV R7, RZ, RZ, -R3 ;  /* 0x000000ffff077224 */ /* 0x000fe200078e0a03 */
[----:B------:R-:W-:Y:S02]  /*63d0*/  MOV R6, RZ ;  /* 0x000000ff00067202 */ /* 0x000fe40000000f00 */
[----:B------:R-:W-:-:S04]  /*63e0*/  IADD3 R3, PT, PT, -R3, -0x43300000, RZ ;  /* 0xbcd0000003037810 */ /* 0x000fc80007ffe1ff */
[----:B------:R-:W-:Y:S02]  /*63f0*/  DFMA R6, R54, -R6, R50 ;  /* 0x800000063606722b */ /* 0x000fe40000000032 */
[----:B------:R-:W-:-:S08]  /*6400*/  DMUL.RP R50, R50, R44 ;  /* 0x0000002c32327228 */ /* 0x000fd00000008000 */
[----:B------:R-:W-:Y:S02]  /*6410*/  FSETP.NEU.AND P0, PT, |R7|, R3, PT ;  /* 0x000000030700720b */ /* 0x000fe40003f0d200 */
[----:B------:R-:W-:Y:S02]  /*6420*/  LOP3.LUT R3, R51, R4, RZ, 0x3c, !PT ;  /* 0x0000000433037212 */ /* 0x000fe400078e3cff */
[----:B------:R-:W-:Y:S02]  /*6430*/  FSEL R4, R50, R54, !P0 ;  /* 0x0000003632047208 */ /* 0x000fe40004000000 */
[----:B------:R-:W-:-:S03]  /*6440*/  FSEL R3, R3, R55, !P0 ;  /* 0x0000003703037208 */ /* 0x000fc60004000000 */
[----:B------:R-:W-:Y:S01]  /*6450*/  IMAD.MOV.U32 R54, RZ, RZ, R4 ;  /* 0x000000ffff367224 */ /* 0x000fe200078e0004 */
[----:B------:R-:W-:Y:S01]  /*6460*/  MOV R55, R3 ;  /* 0x0000000300377202 */ /* 0x000fe20000000f00 */
[----:B------:R-:W-:Y:S06]  /*6470*/  BRA `(.L_x_116) ;  /* 0x0000000000607947 */ /* 0x000fec0003800000 */
.L_x_115:
[----:B------:R-:W-:-:S14]  /*6480*/  DSETP.NAN.AND P0, PT, R48, R48, PT ;  /* 0x000000303000722a */ /* 0x000fdc0003f08000 */
[----:B------:R-:W-:Y:S05]  /*6490*/  @P0 BRA `(.L_x_117) ;  /* 0x00000000004c0947 */ /* 0x000fea0003800000 */
[----:B------:R-:W-:-:S14]  /*64a0*/  DSETP.NAN.AND P0, PT, R44, R44, PT ;  /* 0x0000002c2c00722a */ /* 0x000fdc0003f08000 */
[----:B------:R-:W-:Y:S05]  /*64b0*/  @P0 BRA `(.L_x_118) ;  /* 0x0000000000340947 */ /* 0x000fea0003800000 */
[----:B------:R-:W-:Y:S01]  /*64c0*/  ISETP.NE.AND P0, PT, R5, R6, PT ;  /* 0x000000060500720c */ /* 0x000fe20003f05270 */
[----:B------:R-:W-:Y:S01]  /*64d0*/  IMAD.MOV.U32 R54, RZ, RZ, 0x0 ;  /* 0x00000000ff367424 */ /* 0x000fe200078e00ff */
[----:B------:R-:W-:-:S11]  /*64e0*/  MOV R55, 0xfff80000 ;  /* 0xfff8000000377802 */ /* 0x000fd60000000f00 */
[----:B------:R-:W-:Y:S05]  /*64f0*/  @!P0 BRA `(.L_x_116) ;  /* 0x0000000000408947 */ /* 0x000fea0003800000 */
[----:B------:R-:W-:Y:S02]  /*6500*/  ISETP.NE.AND P0, PT, R5, 0x7ff00000, PT ;  /* 0x7ff000000500780c */ /* 0x000fe40003f05270 */
[----:B------:R-:W-:Y:S02]  /*6510*/  LOP3.LUT R3, R49, 0x80000000, R45, 0x48, !PT ;  /* 0x8000000031037812 */ /* 0x000fe400078e482d */
[----:B------:R-:W-:-:S13]  /*6520*/  ISETP.EQ.OR P0, PT, R6, RZ, !P0 ;  /* 0x000000ff0600720c */ /* 0x000fda0004702670 */
[----:B------:R-:W-:Y:S01]  /*6530*/  @P0 LOP3.LUT R4, R3, 0x7ff00000, RZ, 0xfc, !PT ;  /* 0x7ff0000003040812 */ /* 0x000fe200078efcff */
[----:B------:R-:W-:Y:S01]  /*6540*/  @!P0 IMAD.MOV.U32 R54, RZ, RZ, RZ ;  /* 0x000000ffff368224 */ /* 0x000fe200078e00ff */
[----:B------:R-:W-:Y:S01]  /*6550*/  @!P0 MOV R55, R3 ;  /* 0x0000000300378202 */ /* 0x000fe20000000f00 */
[----:B------:R-:W-:Y:S01]  /*6560*/  @P0 IMAD.MOV.U32 R54, RZ, RZ, RZ ;  /* 0x000000ffff360224 */ /* 0x000fe200078e00ff */
[----:B------:R-:W-:Y:S01]  /*6570*/  @P0 MOV R55, R4 ;  /* 0x0000000400370202 */ /* 0x000fe20000000f00 */
[----:B------:R-:W-:Y:S06]  /*6580*/  BRA `(.L_x_116) ;  /* 0x00000000001c7947 */ /* 0x000fec0003800000 */
.L_x_118:
[----:B------:R-:W-:Y:S01]  /*6590*/  LOP3.LUT R3, R45, 0x80000, RZ, 0xfc, !PT ;  /* 0x000800002d037812 */ /* 0x000fe200078efcff */
[----:B------:R-:W-:-:S03]  /*65a0*/  IMAD.MOV.U32 R54, RZ, RZ, R44 ;  /* 0x000000ffff367224 */ /* 0x000fc600078e002c */
[----:B------:R-:W-:Y:S01]  /*65b0*/  MOV R55, R3 ;  /* 0x0000000300377202 */ /* 0x000fe20000000f00 */
[----:B------:R-:W-:Y:S06]  /*65c0*/  BRA `(.L_x_116) ;  /* 0x00000000000c7947 */ /* 0x000fec0003800000 */
.L_x_117:
[----:B------:R-:W-:Y:S01]  /*65d0*/  LOP3.LUT R3, R49, 0x80000, RZ, 0xfc, !PT ;  /* 0x0008000031037812 */ /* 0x000fe200078efcff */
[----:B------:R-:W-:-:S03]  /*65e0*/  IMAD.MOV.U32 R54, RZ, RZ, R48 ;  /* 0x000000ffff367224 */ /* 0x000fc600078e0030 */
[----:B------:R-:W-:-:S07]  /*65f0*/  MOV R55, R3 ;  /* 0x0000000300377202 */ /* 0x000fce0000000f00 */
.L_x_116:
[----:B------:R-:W-:Y:S05]  /*6600*/  BSYNC.RECONVERGENT B0 ;  /* 0x0000000000007941 */ /* 0x000fea0003800200 */
.L_x_114:
[----:B------:R-:W-:Y:S02]  /*6610*/  HFMA2 R7, -RZ, RZ, 0, 0 ;  /* 0x00000000ff077431 */ /* 0x000fe400000001ff */
[----:B------:R-:W-:Y:S01]  /*6620*/  IMAD.MOV.U32 R6, RZ, RZ, R2 ;  /* 0x000000ffff067224 */ /* 0x000fe200078e0002 */
[----:B------:R-:W-:Y:S01]  /*6630*/  MOV R3, R55 ;  /* 0x0000003700037202 */ /* 0x000fe20000000f00 */
[----:B------:R-:W-:Y:S02]  /*6640*/  IMAD.MOV.U32 R4, RZ, RZ, R54 ;  /* 0x000000ffff047224 */ /* 0x000fe400078e0036 */
[----:B------:R-:W-:Y:S05]  /*6650*/  RET.REL.NODEC R6 `(_Z25multi_tensor_apply_kernelI18TensorListMetadataILi4EE11AdamFunctorILi4EddEJfffff10adamMode_tfEEvlPViT_T0_DpT1_) ;  /* 0xffffff9806687950 */ /* 0x000fea0003c3ffff */
.L_x_119:
        /* <DEDUP_REMOVED lines=10> */
.L_x_860:


//--------------------- .text._Z25multi_tensor_apply_kernelI18TensorListMetadataILi5EE11AdamFunctorILi5EddEJfffff10adamMode_tfEEvlPViT_T0_DpT1_ --------------------------
	.section	.text._Z25multi_tensor_apply_kernelI18TensorListMetadataILi5EE11AdamFunctorILi5EddEJfffff10adamMode_tfEEvlPViT_T0_DpT1_,"ax",@progbits
	.align	128
        .global         _Z25multi_tensor_apply_kernelI18TensorListMetadataILi5EE11AdamFunctorILi5EddEJfffff10adamMode_tfEEvlPViT_T0_DpT1_
        .type           _Z25multi_tensor_apply_kernelI18TensorListMetadataILi5EE11AdamFunctorILi5EddEJfffff10adamMode_tfEEvlPViT_T0_DpT1_,@function
        .size           _Z25multi_tensor_apply_kernelI18TensorListMetadataILi5EE11AdamFunctorILi5EddEJfffff10adamMode_tfEEvlPViT_T0_DpT1_,(.L_x_861 - _Z25multi_tensor_apply_kernelI18TensorListMetadataILi5EE11AdamFunctorILi5EddEJfffff10adamMode_tfEEvlPViT_T0_DpT1_)
        .other          _Z25multi_tensor_apply_kernelI18TensorListMetadataILi5EE11AdamFunctorILi5EddEJfffff10adamMode_tfEEvlPViT_T0_DpT1_,@"STO_CUDA_ENTRY STV_DEFAULT"
_Z25multi_tensor_apply_kernelI18TensorListMetadataILi5EE11AdamFunctorILi5EddEJfffff10adamMode_tfEEvlPViT_T0_DpT1_:
.text._Z25multi_tensor_apply_kernelI18TensorListMetadataILi5EE11AdamFunctorILi5EddEJfffff10adamMode_tfEEvlPViT_T0_DpT1_:
[----:B------:R-:W-:Y:S01]  /*0000*/  LDC R1, c[0x0][0x37c] ;  /* 0x0000df00ff017b82 */ /* 0x000fe20000000800 */
[----:B------:R-:W0:Y:S01]  /*0010*/  S2R R0, SR_CTAID.X ;  /* 0x0000000000007919 */ /* 0x000e220000002500 */
[----:B------:R-:W-:Y:S01]  /*0020*/  UMOV UR6, 0x10 ;  /* 0x0000001000067882 */ /* 0x000fe20000000000 */
[----:B------:R-:W1:Y:S01]  /*0030*/  LDCU UR16, c[0x0][0x380] ;  /* 0x00007000ff1077ac */ /* 0x000e620008000800 */
[----:B------:R-:W2:Y:S04]  /*0040*/  LDCU.64 UR18, c[0x0][0x358] ;  /* 0x00006b00ff1277ac */ /* 0x000ea80008000a00 */
[----:B0-----:R-:W0:Y:S01]  /*0050*/  LDC.U8 R2, c[0x0][R0+0x930] ;  /* 0x00024c0000027b82 */ /* 0x001e220000000000 */
[----:B------:R-:W-:-:S05]  /*0060*/  IADD3 R3, PT, PT, R0, 0x10, RZ ;  /* 0x0000001000037810 */ /* 0x000fca0007ffe0ff */
        /* <DEDUP_REMOVED lines=10> */
[----:B------:R-:W5:Y:S01]  /*0110*/  LDCU.64 UR14, c[0x0][UR4+0x740] ;  /* 0x0000e800040e77ac */ /* 0x000f620008000a00 */
[----:B------:R-:W2:Y:S01]  /*0120*/  LDCU UR4, c[0x0][UR4+0x830] ;  /* 0x00010600040477ac */ /* 0x000ea20008000800 */
[----:B0-----:R-:W-:Y:S02]  /*0130*/  UIMAD.WIDE UR8, UR5, 0x8, UR8 ;  /* 0x00000008050878a5 */ /* 0x001fe4000f8e0208 */
[----:B-1----:R-:W-:Y:S02]  /*0140*/  UIMAD.WIDE UR10, UR5, 0x8, UR10 ;  /* 0x00000008050a78a5 */ /* 0x002fe4000f8e020a */
[----:B---3--:R-:W-:-:S02]  /*0150*/  UIMAD.WIDE UR6, UR5, 0x8, UR6 ;  /* 0x00000008050678a5 */ /* 0x008fc4000f8e0206 */
[----:B----4-:R-:W-:Y:S01]  /*0160*/  UIMAD.WIDE UR12, UR5, 0x8, UR12 ;  /* 0x00000008050c78a5 */ /* 0x010fe2000f8e020c */
[----:B------:R-:W-:Y:S01]  /*0170*/  IMAD.U32 R0, RZ, RZ, UR8 ;  /* 0x00000008ff007e24 */ /* 0x000fe2000f8e00ff */
[----:B------:R-:W-:Y:S01]  /*0180*/  ULOP3.LUT UP1, URZ, UR6, 0x1f, URZ, 0xc0, !UPT ;  /* 0x0000001f06ff7892 */ /* 0x000fe2000f82c0ff */
[----:B------:R-:W-:Y:S01]  /*0190*/  MOV R2, UR10 ;  /* 0x0000000a00027c02 */ /* 0x000fe20008000f00 */
[----:B-----5:R-:W-:Y:S02]  /*01a0*/  UIMAD.WIDE UR14, UR5, 0x8, UR14 ;  /* 0x00000008050e78a5 */ /* 0x020fe4000f8e020e */
[----:B------:R-:W-:Y:S01]  /*01b0*/  LOP3.LUT P2, RZ, R0, 0x1f, RZ, 0xc0, !PT ;  /* 0x0000001f00ff7812 */ /* 0x000fe2000784c0ff */
[----:B--2---:R-:W-:Y:S01]  /*01c0*/  UIADD3 UR4, UPT, UPT, UR4, -UR5, URZ ;  /* 0x8000000504047290 */ /* 0x004fe2000fffe0ff */
[----:B------:R-:W-:Y:S01]  /*01d0*/  LOP3.LUT P0, RZ, R2, 0x1f, RZ, 0xc0, !PT ;  /* 0x0000001f02ff7812 */ /* 0x000fe2000780c0ff */
[----:B------:R-:W-:Y:S01]  /*01e0*/  IMAD.U32 R2, RZ, RZ, UR12 ;  /* 0x0000000cff027e24 */ /* 0x000fe2000f8e00ff */
[----:B------:R-:W-:Y:S01]  /*01f0*/  MOV R0, UR14 ;  /* 0x0000000e00007c02 */ /* 0x000fe20008000f00 */
[----:B------:R-:W-:Y:S01]  /*0200*/  ULOP3.LUT UP0, URZ, UR4, 0x3, UR16, 0xc8, !UPT ;  /* 0x0000000304ff7892 */ /* 0x000fe2000f80c810 */
[----:B------:R-:W-:-:S02]  /*0210*/  PLOP3.LUT P3, PT, PT, PT, UP1, 0x80, 0x8 ;  /* 0x000000000008781c */ /* 0x000fc40003f6f018 */
[----:B------:R-:W-:Y:S02]  /*0220*/  LOP3.LUT P1, RZ, R2, 0x1f, RZ, 0xc0, !PT ;  /* 0x0000001f02ff7812 */ /* 0x000fe4000782c0ff */
[----:B------:R-:W-:Y:S02]  /*0230*/  LOP3.LUT R0, R0, 0x1f, RZ, 0xc0, !PT ;  /* 0x0000001f00007812 */ /* 0x000fe400078ec0ff */
[----:B------:R-:W-:-:S04]  /*0240*/  PLOP3.LUT P4, PT, PT, PT, UP0, 0x80, 0x8 ;  /* 0x000000000008781c */ /* 0x000fc80003f8f008 */
[----:B------:R-:W-:Y:S02]  /*0250*/  PLOP3.LUT P2, PT, P2, P3, P4, 0x1, 0x0 ;  /* 0x000000000000781c */ /* 0x000fe40001746041 */
[----:B------:R-:W-:Y:S02]  /*0260*/  ISETP.NE.AND P3, PT, R0, RZ, PT ;  /* 0x000000ff0000720c */ /* 0x000fe40003f65270 */
[----:B------:R-:W-:-:S13]  /*0270*/  PLOP3.LUT P0, PT, P1, P2, P0, 0x4, 0x0 ;  /* 0x000000000000781c */ /* 0x000fda0000f04004 */
[----:B------:R-:W-:Y:S05]  /*0280*/  @P0 BRA !P3, `(.L_x_120) ;  /* 0x0000003400e00947 */ /* 0x000fea0005800000 */
        /* <DEDUP_REMOVED lines=12> */
[----:B0-----:R-:W-:-:S04]  /*0350*/  FADD.FTZ R6, -R6, 1 ;  /* 0x3f80000006067421 */ /* 0x001fc80000010100 */
[----:B------:R-:W-:Y:S01]  /*0360*/  FMUL.FTZ R6, R6, 1 ;  /* 0x3f80000006067820 */ /* 0x000fe20000410000 */
[C---:B--2---:R-:W-:Y:S01]  /*0370*/  FMUL.FTZ R2, R0.reuse, 1 ;  /* 0x3f80000000027820 */ /* 0x044fe20000410000 */
[----:B------:R-:W-:-:S04]  /*0380*/  FADD.FTZ R0, -R0, 1 ;  /* 0x3f80000000007421 */ /* 0x000fc80000010100 */
[----:B------:R-:W0:Y:S01]  /*0390*/  F2F.F64.F32 R6, R6 ;  /* 0x0000000600067310 */ /* 0x000e220000201800 */
[----:B------:R-:W-:Y:S01]  /*03a0*/  FMUL.FTZ R0, R0, 1 ;  /* 0x3f80000000007820 */ /* 0x000fe20000410000 */
[----:B---3--:R-:W-:Y:S01]  /*03b0*/  FMUL.FTZ R8, R11, 1 ;  /* 0x3f8000000b087820 */ /* 0x008fe20000410000 */
[----:B------:R-:W-:-:S05]  /*03c0*/  ISETP.NE.AND P0, PT, R10, RZ, PT ;  /* 0x000000ff0a00720c */ /* 0x000fca0003f05270 */
[----:B------:R-:W2:Y:S01]  /*03d0*/  F2F.F64.F32 R2, R2 ;  /* 0x0000000200027310 */ /* 0x000ea20000201800 */
[----:B----4-:R-:W-:Y:S01]  /*03e0*/  FMUL.FTZ R12, R12, 1 ;  /* 0x3f8000000c0c7820 */ /* 0x010fe20000410000 */
[----:B0-----:R-:W-:-:S06]  /*03f0*/  R2UR UR24, R6 ;  /* 0x00000000061872ca */ /* 0x001fcc00000e0000 */
[----:B------:R-:W0:Y:S01]  /*0400*/  F2F.F64.F32 R8, R8 ;  /* 0x0000000800087310 */ /* 0x000e220000201800 */
[----:B------:R-:W-:Y:S02]  /*0410*/  R2UR UR25, R7 ;  /* 0x00000000071972ca */ /* 0x000fe400000e0000 */
[----:B--2---:R-:W-:-:S05]  /*0420*/  R2UR UR20, R2 ;  /* 0x00000000021472ca */ /* 0x004fca00000e0000 */
[----:B------:R-:W2:Y:S01]  /*0430*/  F2F.F64.F32 R4, R0 ;  /* 0x0000000000047310 */ /* 0x000ea20000201800 */
[----:B------:R-:W-:Y:S02]  /*0440*/  R2UR UR21, R3 ;  /* 0x00000000031572ca */ /* 0x000fe400000e0000 */
[----:B0-----:R-:W-:-:S05]  /*0450*/  R2UR UR26, R8 ;  /* 0x00000000081a72ca */ /* 0x001fca00000e0000 */
[----:B------:R-:W0:Y:S01]  /*0460*/  F2F.F64.F32 R12, R12 ;  /* 0x0000000c000c7310 */ /* 0x000e220000201800 */
[----:B------:R-:W-:Y:S02]  /*0470*/  R2UR UR27, R9 ;  /* 0x00000000091b72ca */ /* 0x000fe400000e0000 */
[----:B--2---:R-:W-:Y:S02]  /*0480*/  R2UR UR22, R4 ;  /* 0x00000000041672ca */ /* 0x004fe400000e0000 */
[----:B------:R-:W-:Y:S01]  /*0490*/  R2UR UR23, R5 ;  /* 0x00000000051772ca */ /* 0x000fe200000e0000 */
[----:B-1----:R-:W-:-:S14]  /*04a0*/  @!P0 BRA `(.L_x_121) ;  /* 0x0000001800a08947 */ /* 0x002fdc0003800000 */
[----:B------:R-:W1:Y:S01]  /*04b0*/  LDCU UR16, c[0x0][0xf8c] ;  /* 0x0001f180ff1077ac */ /* 0x000e620008000800 */
[----:B------:R-:W2:Y:S01]  /*04c0*/  LDCU UR30, c[0x0][0xf84] ;  /* 0x0001f080ff1e77ac */ /* 0x000ea20008000800 */
[----:B------:R-:W-:-:S05]  /*04d0*/  UMOV UR4, URZ ;  /* 0x000000ff00047c82 */ /* 0x000fca0008000000 */
.L_x_146:
[----:B-1-3--:R-:W3:Y:S01]  /*04e0*/  S2R R10, SR_TID.X ;  /* 0x00000000000a7919 */ /* 0x00aee20000002100 */
[----:B--2-4-:R-:W-:Y:S01]  /*04f0*/  HFMA2 R3, -RZ, RZ, 0, 4.76837158203125e-07 ;  /* 0x00000008ff037431 */ /* 0x014fe200000001ff */
[----:B-----5:R-:W-:Y:S01]  /*0500*/  CS2R R54, SRZ ;  /* 0x0000000000367805 */ /* 0x020fe2000001ff00 */
[----:B------:R-:W-:Y:S01]  /*0510*/  HFMA2 R11, -RZ, RZ, 0, 4.76837158203125e-07 ;  /* 0x00000008ff0b7431 */ /* 0x000fe200000001ff */
[----:B------:R-:W-:Y:S01]  /*0520*/  MOV R15, 0x8 ;  /* 0x00000008000f7802 */ /* 0x000fe20000000f00 */
[----:B------:R-:W-:Y:S01]  /*0530*/  IMAD.MOV.U32 R5, RZ, RZ, 0x8 ;  /* 0x00000008ff057424 */ /* 0x000fe200078e00ff */
[----:B------:R-:W-:Y:S02]  /*0540*/  CS2R R38, SRZ ;  /* 0x0000000000267805 */ /* 0x000fe4000001ff00 */
[----:B------:R-:W-:Y:S02]  /*0550*/  CS2R R52, SRZ ;  /* 0x0000000000347805 */ /* 0x000fe4000001ff00 */
[----:B------:R-:W-:Y:S01]  /*0560*/  CS2R R6, SRZ ;  /* 0x0000000000067805 */ /* 0x000fe2000001ff00 */
[----:B---3--:R-:W-:-:S04]  /*0570*/  VIADD R10, R10, UR4 ;  /* 0x000000040a0a7c36 */ /* 0x008fc80008000000 */
        /* <DEDUP_REMOVED lines=12> */
[----:B---3--:R-:W-:Y:S01]  /*0640*/  @!P0 IMAD.WIDE R2, R10, R11, UR12 ;  /* 0x0000000c0a028e25 */ /* 0x008fe2000f8e020b */
[----:B------:R-:W-:-:S03]  /*0650*/  CS2R R36, SRZ ;  /* 0x0000000000247805 */ /* 0x000fc6000001ff00 */
[----:B------:R-:W-:Y:S01]  /*0660*/  IMAD.MOV.U32 R18, RZ, RZ, 0x8 ;  /* 0x00000008ff127424 */ /* 0x000fe200078e00ff */
[----:B------:R-:W-:Y:S02]  /*0670*/  CS2R R34, SRZ ;  /* 0x0000000000227805 */ /* 0x000fe4000001ff00 */
[----:B------:R-:W-:Y:S01]  /*0680*/  CS2R R32, SRZ ;  /* 0x0000000000207805 */ /* 0x000fe2000001ff00 */
[C---:B----4-:R-:W-:Y:S01]  /*0690*/  @!P1 IMAD.WIDE R14, R9.reuse, R16, UR8 ;  /* 0x00000008090e9e25 */ /* 0x050fe2000f8e0210 */
[----:B------:R3:W5:Y:S01]  /*06a0*/  @!P0 LDG.E.64 R6, desc[UR18][R2.64] ;  /* 0x0000001202068981 */ /* 0x000762000c1e1b00 */
[----:B------:R-:W-:Y:S02]  /*06b0*/  CS2R R30, SRZ ;  /* 0x00000000001e7805 */ /* 0x000fe4000001ff00 */
[----:B------:R-:W-:Y:S01]  /*06c0*/  ISETP.GE.AND P2, PT, R8, UR5, PT ;  /* 0x0000000508007c0c */ /* 0x000fe2000bf46270 */
[----:B0-----:R-:W-:-:S04]  /*06d0*/  @!P1 IMAD.WIDE R4, R9, R0, UR6 ;  /* 0x0000000609049e25 */ /* 0x001fc8000f8e0200 */
        /* <DEDUP_REMOVED lines=14> */
[----:B0-----:R-:W-:Y:S01]  /*07c0*/  @!P2 IMAD.WIDE R4, R8, R11, UR6 ;  /* 0x000000060804ae25 */ /* 0x001fe2000f8e020b */
        /* <DEDUP_REMOVED lines=12> */
[----:B0-----:R-:W-:Y:S01]  /*0890*/  CS2R R14, SRZ ;  /* 0x00000000000e7805 */ /* 0x001fe2000001ff00 */
        /* <DEDUP_REMOVED lines=12> */
[----:B0-----:R-:W0:Y:S01]  /*0960*/  MUFU.RCP64H R3, R13 ;  /* 0x0000000d00037308 */ /* 0x001e220000001800 */
        /* <DEDUP_REMOVED lines=18> */
[----:B-12---:R-:W-:Y:S05]  /*0a90*/  CALL.REL.NOINC `($__internal_1_$__cuda_sm20_div_rn_f64_full) ;  /* 0x00000058000c7944 */ /* 0x006fea0003c00000 */
[----:B------:R-:W-:-:S07]  /*0aa0*/  MOV R5, R3 ;  /* 0x0000000300057202 */ /* 0x000fce0000000f00 */
.L_x_125:
[----:B-12---:R-:W-:Y:S05]  /*0ab0*/  BSYNC.RECONVERGENT B2 ;  /* 0x0000000000027941 */ /* 0x006fea0003800200 */
.L_x_124:
[----:B------:R-:W0:Y:S01]  /*0ac0*/  LDC.64 R2, c[0x0][0xf80] ;  /* 0x0003e000ff027b82 */ /* 0x000e220000000a00 */
[C---:B------:R-:W-:Y:S01]  /*0ad0*/  DMUL R6, R4.reuse, UR22 ;  /* 0x0000001604067c28 */ /* 0x040fe20008000000 */
[----:B------:R-:W-:Y:S01]  /*0ae0*/  IMAD.MOV.U32 R11, RZ, RZ, 0x8 ;  /* 0x00000008ff0b7424 */ /* 0x000fe200078e00ff */
[----:B------:R-:W-:-:S06]  /*0af0*/  DMUL R42, R4, UR24 ;  /* 0x00000018042a7c28 */ /* 0x000fcc0008000000 */
[----:B------:R-:W-:Y:S01]  /*0b00*/  DFMA R52, R52, UR20, R6 ;  /* 0x0000001434347c2b */ /* 0x000fe20008000006 */
[----:B0-----:R-:W-:-:S04]  /*0b10*/  FMUL.FTZ R2, R2, 1 ;  /* 0x3f80000002027820 */ /* 0x001fc80000410000 */
[----:B------:R-:W0:Y:S02]  /*0b20*/  F2F.F64.F32 R40, R2 ;  /* 0x0000000200287310 */ /* 0x000e240000201800 */
[----:B0-----:R-:W-:Y:S01]  /*0b30*/  DMUL R38, R40, R38 ;  /* 0x0000002628267228 */ /* 0x001fe20000000000 */
[----:B------:R-:W-:-:S07]  /*0b40*/  MOV R41, 0x8 ;  /* 0x0000000800297802 */ /* 0x000fce0000000f00 */
[----:B------:R-:W-:Y:S01]  /*0b50*/  DFMA R38, R42, R4, R38 ;  /* 0x000000042a26722b */ /* 0x000fe20000000026 */
[----:B------:R-:W-:-:S04]  /*0b60*/  IMAD.WIDE R4, R10, R11, UR8 ;  /* 0x000000080a047e25 */ /* 0x000fc8000f8e020b */
[----:B------:R-:W-:Y:S01]  /*0b70*/  IMAD.WIDE R42, R10, R41, UR10 ;  /* 0x0000000a0a2a7e25 */ /* 0x000fe2000f8e0229 */
[----:B------:R0:W-:Y:S04]  /*0b80*/  STG.E.64 desc[UR18][R4.64], R52 ;  /* 0x0000003404007986 */ /* 0x0001e8000c101b12 */
[----:B------:R1:W-:Y:S04]  /*0b90*/  STG.E.64 desc[UR18][R42.64], R38 ;  /* 0x000000262a007986 */ /* 0x0003e8000c101b12 */
[----:B------:R0:W2:Y:S01]  /*0ba0*/  LDG.E.64 R6, desc[UR18][R4.64] ;  /* 0x0000001204067981 */ /* 0x0000a2000c1e1b00 */
[----:B------:R-:W-:Y:S01]  /*0bb0*/  UMOV UR28, 0xf0000000 ;  /* 0xf0000000001c7882 */ /* 0x000fe20000000000 */
[----:B------:R-:W-:Y:S01]  /*0bc0*/  UMOV UR29, 0x380fffff ;  /* 0x380fffff001d7882 */ /* 0x000fe20000000000 */
[----:B------:R-:W3:Y:S01]  /*0bd0*/  F2F.F32.F64 R11, R38 ;  /* 0x00000026000b7310 */ /* 0x000ee20000301000 */
[----:B------:R-:W-:Y:S01]  /*0be0*/  DSETP.GEU.AND P0, PT, |R38|, UR28, PT ;  /* 0x0000001c26007e2a */ /* 0x000fe2000bf0e200 */
[----:B------:R-:W-:-:S13]  /*0bf0*/  BSSY.RECONVERGENT B2, `(.L_x_126) ;  /* 0x000001a000027945 */ /* 0x000fda0003800200 */
[----:B---3--:R-:W-:-:S04]  /*0c00*/  @!P0 FMUL R11, R11, 1.175494350822287508e-38 ;  /* 0x008000000b0b8820 */ /* 0x008fc80000400000 */
[----:B------:R-:W3:Y:S02]  /*0c10*/  MUFU.SQRT R2, R11 ;  /* 0x0000000b00027308 */ /* 0x000ee40000002000 */
[----:B---3--:R-:W-:-:S04]  /*0c20*/  FADD.FTZ R2, R2, R3 ;  /* 0x0000000302027221 */ /* 0x008fc80000010000 */
[----:B------:R-:W-:Y:S01]  /*0c30*/  FMUL.FTZ R40, R2, 1 ;  /* 0x3f80000002287820 */ /* 0x000fe20000410000 */
[----:B------:R-:W-:-:S05]  /*0c40*/  IMAD.MOV.U32 R2, RZ, RZ, 0x1 ;  /* 0x00000001ff027424 */ /* 0x000fca00078e00ff */
[----:B------:R-:W3:Y:S08]  /*0c50*/  F2F.F64.F32 R40, R40 ;  /* 0x0000002800287310 */ /* 0x000ef00000201800 */
[----:B---3--:R-:W0:Y:S02]  /*0c60*/  MUFU.RCP64H R3, R41 ;  /* 0x0000002900037308 */ /* 0x008e240000001800 */
[----:B0-----:R-:W-:-:S08]  /*0c70*/  DFMA R4, -R40, R2, 1 ;  /* 0x3ff000002804742b */ /* 0x001fd00000000102 */
[----:B------:R-:W-:-:S08]  /*0c80*/  DFMA R4, R4, R4, R4 ;  /* 0x000000040404722b */ /* 0x000fd00000000004 */
[----:B------:R-:W-:-:S08]  /*0c90*/  DFMA R4, R2, R4, R2 ;  /* 0x000000040204722b */ /* 0x000fd00000000002 */
[----:B------:R-:W-:-:S08]  /*0ca0*/  DFMA R2, -R40, R4, 1 ;  /* 0x3ff000002802742b */ /* 0x000fd00000000104 */
[----:B------:R-:W-:-:S08]  /*0cb0*/  DFMA R2, R4, R2, R4 ;  /* 0x000000020402722b */ /* 0x000fd00000000004 */
[----:B--2---:R-:W-:Y:S01]  /*0cc0*/  DMUL R4, R6, R2 ;  /* 0x0000000206047228 */ /* 0x004fe20000000000 */
        /* <DEDUP_REMOVED lines=10> */
[----:B------:R-:W-:Y:S05]  /*0d70*/  CALL.REL.NOINC `($__internal_1_$__cuda_sm20_div_rn_f64_full) ;  /* 0x0000005400547944 */ /* 0x000fea0003c00000 */
[----:B------:R-:W-:-:S07]  /*0d80*/  IMAD.MOV.U32 R5, RZ, RZ, R3 ;  /* 0x000000ffff057224 */ /* 0x000fce00078e0003 */
.L_x_127:
[----:B------:R-:W-:Y:S05]  /*0d90*/  BSYNC.RECONVERGENT B2 ;  /* 0x0000000000027941 */ /* 0x000fea0003800200 */
.L_x_126:
[----:B------:R-:W-:Y:S01]  /*0da0*/  DFMA R4, R54, UR26, R4 ;  /* 0x0000001a36047c2b */ /* 0x000fe20008000004 */
[----:B------:R-:W-:Y:S01]  /*0db0*/  UMOV UR28, 0xf0000000 ;  /* 0xf0000000001c7882 */ /* 0x000fe20000000000 */
[----:B------:R-:W-:Y:S01]  /*0dc0*/  UMOV UR29, 0x380fffff ;  /* 0x380fffff001d7882 */ /* 0x000fe20000000000 */
[----:B------:R-:W-:Y:S01]  /*0dd0*/  MOV R7, 0x8 ;  /* 0x0000000800077802 */ /* 0x000fe20000000f00 */
[----:B------:R-:W-:Y:S02]  /*0de0*/  IMAD.MOV.U32 R11, RZ, RZ, 0x8 ;  /* 0x00000008ff0b7424 */ /* 0x000fe400078e00ff */
[----:B------:R-:W0:Y:S02]  /*0df0*/  F2F.F32.F64 R2, R4 ;  /* 0x0000000400027310 */ /* 0x000e240000301000 */
[----:B------:R-:W-:Y:S01]  /*0e00*/  DSETP.GEU.AND P0, PT, |R4|, UR28, PT ;  /* 0x0000001c04007e2a */ /* 0x000fe2000bf0e200 */
[----:B------:R-:W-:-:S04]  /*0e10*/  IMAD.WIDE R6, R10, R7, UR6 ;  /* 0x000000060a067e25 */ /* 0x000fc8000f8e0207 */
[----:B------:R-:W-:-:S09]  /*0e20*/  IMAD.WIDE R10, R10, R11, UR14 ;  /* 0x0000000e0a0a7e25 */ /* 0x000fd2000f8e020b */
[----:B0-----:R-:W-:-:S04]  /*0e30*/  @!P0 FMUL R2, R2, 1.175494350822287508e-38 ;  /* 0x0080000002028820 */ /* 0x001fc80000400000 */
[----:B------:R-:W-:-:S04]  /*0e40*/  FMUL.FTZ R38, R2, UR16 ;  /* 0x0000001002267c20 */ /* 0x000fc80008410000 */
[----:B------:R-:W0:Y:S02]  /*0e50*/  F2F.F64.F32 R2, R38 ;  /* 0x0000002600027310 */ /* 0x000e240000201800 */
[----:B0-----:R-:W-:-:S07]  /*0e60*/  DADD R2, -R2, R54 ;  /* 0x0000000002027229 */ /* 0x001fce0000000136 */
[----:B------:R3:W-:Y:S04]  /*0e70*/  STG.E.64 desc[UR18][R6.64], R2 ;  /* 0x0000000206007986 */ /* 0x0007e8000c101b12 */
[----:B------:R3:W-:Y:S02]  /*0e80*/  STG.E.64 desc[UR18][R10.64], R2 ;  /* 0x000000020a007986 */ /* 0x0007e4000c101b12 */
.L_x_123:
[----:B-12---:R-:W-:Y:S05]  /*0e90*/  BSYNC.RECONVERGENT B1 ;  /* 0x0000000000017941 */ /* 0x006fea0003800200 */
.L_x_122:
[----:B0--3--:R-:W0:Y:S01]  /*0ea0*/  LDC R2, c[0x0][0xf80] ;  /* 0x0003e000ff027b82 */ /* 0x009e220000000800 */
[----:B------:R-:W-:Y:S01]  /*0eb0*/  ISETP.GE.AND P0, PT, R9, UR5, PT ;  /* 0x0000000509007c0c */ /* 0x000fe2000bf06270 */
[----:B------:R-:W-:Y:S01]  /*0ec0*/  BSSY.RECONVERGENT B1, `(.L_x_128) ;  /* 0x0000056000017945 */ /* 0x000fe20003800200 */
[----:B0-----:R-:W-:-:S04]  /*0ed0*/  FMUL.FTZ R2, R2, 1 ;  /* 0x3f80000002027820 */ /* 0x001fc80000410000 */
[----:B------:R0:W1:Y:S07]  /*0ee0*/  F2F.F64.F32 R10, R2 ;  /* 0x00000002000a7310 */ /* 0x00006e0000201800 */
[----:B------:R-:W-:Y:S05]  /*0ef0*/  @P0 BRA `(.L_x_129) ;  /* 0x0000000400480947 */ /* 0x000fea0003800000 */
[----:B------:R-:W2:Y:S01]  /*0f00*/  MUFU.RCP64H R3, R13 ;  /* 0x0000000d00037308 */ /* 0x000ea20000001800 */
        /* <DEDUP_REMOVED lines=19> */
[----:B-1----:R-:W-:Y:S05]  /*1040*/  CALL.REL.NOINC `($__internal_1_$__cuda_sm20_div_rn_f64_full) ;  /* 0x0000005000a07944 */ /* 0x002fea0003c00000 */
[----:B------:R-:W-:-:S07]  /*1050*/  IMAD.MOV.U32 R5, RZ, RZ, R3 ;  /* 0x000000ffff057224 */ /* 0x000fce00078e0003 */
.L_x_131:
[----:B------:R-:W-:Y:S05]  /*1060*/  BSYNC.RECONVERGENT B2 ;  /* 0x0000000000027941 */ /* 0x000fea0003800200 */
.L_x_130:
[----:B------:R-:W-:Y:S01]  /*1070*/  DMUL R2, R4, UR22 ;  /* 0x0000001604027c28 */ /* 0x000fe20008000000 */
[----:B------:R-:W-:Y:S01]  /*1080*/  MOV R30, 0x8 ;  /* 0x00000008001e7802 */ /* 0x000fe20000000f00 */
[----:B-1----:R-:W-:Y:S01]  /*1090*/  DMUL R32, R10, R32 ;  /* 0x000000200a207228 */ /* 0x002fe20000000000 */
[----:B------:R-:W-:Y:S01]  /*10a0*/  IMAD.MOV.U32 R38, RZ, RZ, 0x8 ;  /* 0x00000008ff267424 */ /* 0x000fe200078e00ff */
[----:B------:R-:W-:-:S04]  /*10b0*/  DMUL R6, R4, UR24 ;  /* 0x0000001804067c28 */ /* 0x000fc80008000000 */
[----:B------:R-:W-:Y:S01]  /*10c0*/  DFMA R2, R34, UR20, R2 ;  /* 0x0000001422027c2b */ /* 0x000fe20008000002 */
[----:B------:R-:W-:-:S03]  /*10d0*/  IMAD.WIDE R34, R9, R38, UR10 ;  /* 0x0000000a09227e25 */ /* 0x000fc6000f8e0226 */
        /* <DEDUP_REMOVED lines=34> */
[----:B------:R-:W-:Y:S05]  /*1300*/  CALL.REL.NOINC `($__internal_1_$__cuda_sm20_div_rn_f64_full) ;  /* 0x0000004c00f07944 */ /* 0x000fea0003c00000 */
[----:B------:R-:W-:-:S07]  /*1310*/  IMAD.MOV.U32 R5, RZ, RZ, R3 ;  /* 0x000000ffff057224 */ /* 0x000fce00078e0003 */
.L_x_133:
[----:B------:R-:W-:Y:S05]  /*1320*/  BSYNC.RECONVERGENT B2 ;  /* 0x0000000000027941 */ /* 0x000fea0003800200 */
.L_x_132:
        /* <DEDUP_REMOVED lines=15> */
.L_x_129:
[----:B------:R-:W-:Y:S05]  /*1420*/  BSYNC.RECONVERGENT B1 ;  /* 0x0000000000017941 */ /* 0x000fea0003800200 */
.L_x_128:
[----:B------:R-:W-:Y:S01]  /*1430*/  ISETP.GE.AND P0, PT, R8, UR5, PT ;  /* 0x0000000508007c0c */ /* 0x000fe2000bf06270 */
[----:B------:R-:W-:-:S12]  /*1440*/  BSSY.RECONVERGENT B1, `(.L_x_134) ;  /* 0x0000054000017945 */ /* 0x000fd80003800200 */
        /* <DEDUP_REMOVED lines=23> */
.L_x_137:
[----:B------:R-:W-:Y:S05]  /*15c0*/  BSYNC.RECONVERGENT B2 ;  /* 0x0000000000027941 */ /* 0x000fea0003800200 */
.L_x_136:
        /* <DEDUP_REMOVED lines=43> */
.L_x_139:
[----:B------:R-:W-:Y:S05]  /*1880*/  BSYNC.RECONVERGENT B2 ;  /* 0x0000000000027941 */ /* 0x000fea0003800200 */
.L_x_138:
        /* <DEDUP_REMOVED lines=15> */
.L_x_135:
[----:B------:R-:W-:Y:S05]  /*1980*/  BSYNC.RECONVERGENT B1 ;  /* 0x0000000000017941 */ /* 0x000fea0003800200 */
.L_x_134:
[----:B------:R-:W-:Y:S01]  /*1990*/  ISETP.GE.AND P0, PT, R0, UR5, PT ;  /* 0x0000000500007c0c */ /* 0x000fe2000bf06270 */
[----:B------:R-:W-:-:S12]  /*19a0*/  BSSY.RECONVERGENT B1, `(.L_x_140) ;  /* 0x0000054000017945 */ /* 0x000fd80003800200 */
[----:B------:R-:W-:Y:S05]  /*19b0*/  @P0 BRA `(.L_x_141) ;  /* 0x0000000400480947 */ /* 0x000fea0003800000 */
[----:B--23--:R-:W2:Y:S01]  /*19c0*/  MUFU.RCP64H R3, R13 ;  /* 0x0000000d00037308 */ /* 0x00cea20000001800 */
        /* <DEDUP_REMOVED lines=21> */
.L_x_143:
[----:B------:R-:W-:Y:S05]  /*1b20*/  BSYNC.RECONVERGENT B2 ;  /* 0x0000000000027941 */ /* 0x000fea0003800200 */
.L_x_142:
[----:B------:R-:W-:Y:S01]  /*1b30*/  DMUL R2, R4, UR22 ;  /* 0x0000001604027c28 */ /* 0x000fe20008000000 */
[----:B------:R-:W-:Y:S01]  /*1b40*/  MOV R9, 0x8 ;  /* 0x0000000800097802 */ /* 0x000fe20000000f00 */
[----:B-1----:R-:W-:Y:S01]  /*1b50*/  DMUL R16, R10, R16 ;  /* 0x000000100a107228 */ /* 0x002fe20000000000 */
        /* <DEDUP_REMOVED lines=40> */
.L_x_145:
[----:B------:R-:W-:Y:S05]  /*1de0*/  BSYNC.RECONVERGENT B2 ;  /* 0x0000000000027941 */ /* 0x000fea0003800200 */
.L_x_144:
        /* <DEDUP_REMOVED lines=15> */
.L_x_141:
[----:B------:R-:W-:Y:S05]  /*1ee0*/  BSYNC.RECONVERGENT B1 ;  /* 0x0000000000017941 */ /* 0x000fea0003800200 */
.L_x_140:
[----:B------:R-:W-:-:S04]  /*1ef0*/  ULEA UR4, UR17, UR4, 0x2 ;  /* 0x0000000411047291 */ /* 0x000fc8000f8e10ff */
[----:B------:R-:W-:-:S09]  /*1f00*/  UISETP.GE.AND UP0, UPT, UR4, UR5, UPT ;  /* 0x000000050400728c */ /* 0x000fd2000bf06270 */
[----:B------:R-:W-:Y:S05]  /*1f10*/  BRA.U !UP0, `(.L_x_146) ;  /* 0xffffffe508707547 */ /* 0x000fea000b83ffff */
[----:B------:R-:W-:Y:S05]  /*1f20*/  EXIT ;  /* 0x000000000000794d */ /* 0x000fea0003800000 */
.L_x_121:
[----:B------:R-:W1:Y:S01]  /*1f30*/  LDCU UR16, c[0x0][0xf8c] ;  /* 0x0001f180ff1077ac */ /* 0x000e620008000800 */
[----:B------:R-:W-:-:S05]  /*1f40*/  UMOV UR4, URZ ;  /* 0x000000ff00047c82 */ /* 0x000fca0008000000 */
.L_x_171:
[----:B--2---:R-:W2:Y:S01]  /*1f50*/  S2R R10, SR_TID.X ;  /* 0x00000000000a7919 */ /* 0x004ea20000002100 */
[----:B0---4-:R-:W-:Y:S02]  /*1f60*/  IMAD.MOV.U32 R3, RZ, RZ, 0x8 ;  /* 0x00000008ff037424 */ /* 0x011fe400078e00ff */
[----:B------:R-:W-:Y:S01]  /*1f70*/  HFMA2 R5, -RZ, RZ, 0, 4.76837158203125e-07 ;  /* 0x00000008ff057431 */ /* 0x000fe200000001ff */
[----:B------:R-:W-:Y:S01]  /*1f80*/  CS2R R54, SRZ ;  /* 0x0000000000367805 */ /* 0x000fe2000001ff00 */
[----:B------:R-:W-:Y:S02]  /*1f90*/  IMAD.MOV.U32 R15, RZ, RZ, 0x8 ;  /* 0x00000008ff0f7424 */ /* 0x000fe400078e00ff */
[----:B------:R-:W-:Y:S02]  /*1fa0*/  HFMA2 R18, -RZ, RZ, 0, 4.76837158203125e-07 ;  /* 0x00000008ff127431 */ /* 0x000fe400000001ff */
[----:B------:R-:W-:Y:S01]  /*1fb0*/  IMAD.MOV.U32 R11, RZ, RZ, 0x8 ;  /* 0x00000008ff0b7424 */ /* 0x000fe200078e00ff */
[----:B------:R-:W-:-:S02]  /*1fc0*/  CS2R R38, SRZ ;  /* 0x0000000000267805 */ /* 0x000fc4000001ff00 */
[----:B------:R-:W-:Y:S02]  /*1fd0*/  CS2R R52, SRZ ;  /* 0x0000000000347805 */ /* 0x000fe4000001ff00 */
[----:B------:R-:W-:Y:S02]  /*1fe0*/  CS2R R6, SRZ ;  /* 0x0000000000067805 */ /* 0x000fe4000001ff00 */
[----:B--2---:R-:W-:-:S04]  /*1ff0*/  IADD3 R10, PT, PT, R10, UR4, RZ ;  /* 0x000000040a0a7c10 */ /* 0x004fc8000fffe0ff */
[C---:B------:R-:W-:Y:S02]  /*2000*/  ISETP.GE.AND P0, PT, R10.reuse, UR5, PT ;  /* 0x000000050a007c0c */ /* 0x040fe4000bf06270 */
[----:B------:R-:W-:-:S04]  /*2010*/  IADD3 R9, PT, PT, R10, UR17, RZ ;  /* 0x000000110a097c10 */ /* 0x000fc8000fffe0ff */
[----:B------:R-:W-:-:S07]  /*2020*/  ISETP.GE.AND P1, PT, R9, UR5, PT ;  /* 0x0000000509007c0c */ /* 0x000fce000bf26270 */
[----:B-1----:R-:W-:Y:S01]  /*2030*/  @!P0 IMAD.WIDE R2, R10, R3, UR6 ;  /* 0x000000060a028e25 */ /* 0x002fe2000f8e0203 */
[----:B------:R-:W-:-:S03]  /*2040*/  MOV R0, 0x8 ;  /* 0x0000000800007802 */ /* 0x000fc60000000f00 */
[C---:B------:R-:W-:Y:S01]  /*2050*/  @!P0 IMAD.WIDE R14, R10.reuse, R15, UR10 ;  /* 0x0000000a0a0e8e25 */ /* 0x040fe2000f8e020f */
[----:B------:R2:W5:Y:S03]  /*2060*/  @!P0 LDG.E.64 R54, desc[UR18][R2.64] ;  /* 0x0000001202368981 */ /* 0x000566000c1e1b00 */
[----:B------:R-:W-:Y:S01]  /*2070*/  @!P0 IMAD.WIDE R4, R10, R5, UR8 ;  /* 0x000000080a048e25 */ /* 0x000fe2000f8e0205 */
[----:B---3--:R3:W5:Y:S03]  /*2080*/  @!P0 LDG.E.64 R38, desc[UR18][R14.64] ;  /* 0x000000120e268981 */ /* 0x008766000c1e1b00 */
[----:B------:R-:W-:Y:S01]  /*2090*/  IMAD.MOV.U32 R16, RZ, RZ, 0x8 ;  /* 0x00000008ff107424 */ /* 0x000fe200078e00ff */
[----:B------:R4:W5:Y:S01]  /*20a0*/  @!P0 LDG.E.64 R52, desc[UR18][R4.64] ;  /* 0x0000001204348981 */ /* 0x000962000c1e1b00 */
[----:B------:R-:W-:-:S02]  /*20b0*/  VIADD R8, R9, UR17 ;  /* 0x0000001109087c36 */ /* 0x000fc40008000000 */
[----:B--2---:R-:W-:Y:S01]  /*20c0*/  @!P0 IMAD.WIDE R2, R10, R11, UR12 ;  /* 0x0000000c0a028e25 */ /* 0x004fe2000f8e020b */
[----:B------:R-:W-:Y:S02]  /*20d0*/  CS2R R36, SRZ ;  /* 0x0000000000247805 */ /* 0x000fe4000001ff00 */
[----:B------:R-:W-:Y:S02]  /*20e0*/  CS2R R34, SRZ ;  /* 0x0000000000227805 */ /* 0x000fe4000001ff00 */
[----:B------:R-:W-:Y:S01]  /*20f0*/  CS2R R32, SRZ ;  /* 0x0000000000207805 */ /* 0x000fe2000001ff00 */
[C---:B---3--:R-:W-:Y:S01]  /*2100*/  @!P1 IMAD.WIDE R14, R9.reuse, R16, UR8 ;  /* 0x00000008090e9e25 */ /* 0x048fe2000f8e0210 */
[----:B------:R2:W5:Y:S01]  /*2110*/  @!P0 LDG.E.64 R6, desc[UR18][R2.64] ;  /* 0x0000001202068981 */ /* 0x000562000c1e1b00 */
[----:B------:R-:W-:Y:S02]  /*2120*/  CS2R R30, SRZ ;  /* 0x00000000001e7805 */ /* 0x000fe4000001ff00 */
[C---:B------:R-:W-:Y:S01]  /*2130*/  ISETP.GE.AND P2, PT, R8.reuse, UR5, PT ;  /* 0x0000000508007c0c */ /* 0x040fe2000bf46270 */
[C---:B----4-:R-:W-:Y:S01]  /*2140*/  @!P1 IMAD.WIDE R4, R9.reuse, R0, UR6 ;  /* 0x0000000609049e25 */ /* 0x050fe2000f8e0200 */
[----:B------:R-:W5:Y:S03]  /*2150*/  @!P1 LDG.E.64 R34, desc[UR18][R14.64] ;  /* 0x000000120e229981 */ /* 0x000f66000c1e1b00 */
[C---:B------:R-:W-:Y:S01]  /*2160*/  @!P1 IMAD.WIDE R16, R9.reuse, R18, UR10 ;  /* 0x0000000a09109e25 */ /* 0x040fe2000f8e0212 */
[----:B------:R3:W5:Y:S03]  /*2170*/  @!P1 LDG.E.64 R36, desc[UR18][R4.64] ;  /* 0x0000001204249981 */ /* 0x000766000c1e1b00 */
[----:B--2---:R-:W-:Y:S01]  /*2180*/  @!P1 IMAD.WIDE R2, R9, R0, UR12 ;  /* 0x0000000c09029e25 */ /* 0x004fe2000f8e0200 */
[----:B------:R-:W-:Y:S01]  /*2190*/  IADD3 R0, PT, PT, R8, UR17, RZ ;  /* 0x0000001108007c10 */ /* 0x000fe2000fffe0ff */
[----:B------:R2:W5:Y:S01]  /*21a0*/  @!P1 LDG.E.64 R32, desc[UR18][R16.64] ;  /* 0x0000001210209981 */ /* 0x000562000c1e1b00 */
[----:B------:R-:W-:-:S03]  /*21b0*/  MOV R19, 0x8 ;  /* 0x0000000800137802 */ /* 0x000fc60000000f00 */
[----:B------:R-:W5:Y:S01]  /*21c0*/  @!P1 LDG.E.64 R30, desc[UR18][R2.64] ;  /* 0x00000012021e9981 */ /* 0x000f62000c1e1b00 */
        /* <DEDUP_REMOVED lines=18> */
[----:B--2---:R-:W-:Y:S02]  /*22f0*/  CS2R R16, SRZ ;  /* 0x0000000000107805 */ /* 0x004fe4000001ff00 */
        /* <DEDUP_REMOVED lines=13> */
[----:B0-2---:R-:W0:Y:S01]  /*23d0*/  MUFU.RCP64H R3, R13 ;  /* 0x0000000d00037308 */ /* 0x005e220000001800 */
        /* <DEDUP_REMOVED lines=18> */
[----:B-1----:R-:W-:Y:S05]  /*2500*/  CALL.REL.NOINC `($__internal_1_$__cuda_sm20_div_rn_f64_full) ;  /* 0x0000003c00707944 */ /* 0x002fea0003c00000 */
[----:B------:R-:W-:-:S07]  /*2510*/  IMAD.MOV.U32 R5, RZ, RZ, R3 ;  /* 0x000000ffff057224 */ /* 0x000fce00078e0003 */
.L_x_150:
[----:B-1----:R-:W-:Y:S05]  /*2520*/  BSYNC.RECONVERGENT B2 ;  /* 0x0000000000027941 */ /* 0x002fea0003800200 */
.L_x_149:
[----:B------:R-:W0:Y:S01]  /*2530*/  LDC.64 R44, c[0x0][0xf80] ;  /* 0x0003e000ff2c7b82 */ /* 0x000e220000000a00 */
[C---:B------:R-:W-:Y:S01]  /*2540*/  DMUL R2, R4.reuse, UR22 ;  /* 0x0000001604027c28 */ /* 0x040fe20008000000 */
[----:B------:R-:W-:Y:S01]  /*2550*/  MOV R43, 0x8 ;  /* 0x00000008002b7802 */ /* 0x000fe20000000f00 */
[----:B------:R-:W-:-:S04]  /*2560*/  DMUL R6, R4, UR24 ;  /* 0x0000001804067c28 */ /* 0x000fc80008000000 */
[----:B------:R-:W-:Y:S02]  /*2570*/  IMAD.WIDE R42, R10, R43, UR8 ;  /* 0x000000080a2a7e25 */ /* 0x000fe4000f8e022b */
[----:B------:R-:W-:-:S07]  /*2580*/  DFMA R2, R52, UR20, R2 ;  /* 0x0000001434027c2b */ /* 0x000fce0008000002 */
[----:B------:R1:W-:Y:S01]  /*2590*/  STG.E.64 desc[UR18][R42.64], R2 ;  /* 0x000000022a007986 */ /* 0x0003e2000c101b12 */
[----:B0-----:R-:W-:-:S04]  /*25a0*/  FMUL.FTZ R44, R44, 1 ;  /* 0x3f8000002c2c7820 */ /* 0x001fc80000410000 */
[----:B------:R-:W0:Y:S02]  /*25b0*/  F2F.F64.F32 R40, R44 ;  /* 0x0000002c00287310 */ /* 0x000e240000201800 */
[----:B0-----:R-:W-:Y:S01]  /*25c0*/  DMUL R38, R40, R38 ;  /* 0x0000002628267228 */ /* 0x001fe20000000000 */
[----:B------:R-:W-:-:S04]  /*25d0*/  IMAD.MOV.U32 R41, RZ, RZ, 0x8 ;  /* 0x00000008ff297424 */ /* 0x000fc800078e00ff */
[----:B------:R-:W-:-:S03]  /*25e0*/  IMAD.WIDE R40, R10, R41, UR10 ;  /* 0x0000000a0a287e25 */ /* 0x000fc6000f8e0229 */
[----:B------:R-:W-:-:S07]  /*25f0*/  DFMA R38, R6, R4, R38 ;  /* 0x000000040626722b */ /* 0x000fce0000000026 */
[----:B------:R0:W-:Y:S04]  /*2600*/  STG.E.64 desc[UR18][R40.64], R38 ;  /* 0x0000002628007986 */ /* 0x0001e8000c101b12 */
[----:B------:R-:W2:Y:S01]  /*2610*/  LDG.E.64 R6, desc[UR18][R42.64] ;  /* 0x000000122a067981 */ /* 0x000ea2000c1e1b00 */
[----:B------:R-:W-:Y:S01]  /*2620*/  FMUL.FTZ R11, R45, 1 ;  /* 0x3f8000002d0b7820 */ /* 0x000fe20000410000 */
[----:B------:R-:W-:Y:S01]  /*2630*/  UMOV UR28, 0xf0000000 ;  /* 0xf0000000001c7882 */ /* 0x000fe20000000000 */
[----:B------:R-:W-:Y:S01]  /*2640*/  UMOV UR29, 0x380fffff ;  /* 0x380fffff001d7882 */ /* 0x000fe20000000000 */
[----:B-1----:R-:W-:Y:S01]  /*2650*/  MOV R2, 0x1 ;  /* 0x0000000100027802 */ /* 0x002fe20000000f00 */
[----:B------:R-:W1:Y:S01]  /*2660*/  F2F.F64.F32 R4, R11 ;  /* 0x0000000b00047310 */ /* 0x000e620000201800 */
[----:B------:R-:W-:Y:S01]  /*2670*/  BSSY.RECONVERGENT B2, `(.L_x_151) ;  /* 0x000001b000027945 */ /* 0x000fe20003800200 */
[----:B-1----:R-:W-:-:S06]  /*2680*/  DADD R4, R38, R4 ;  /* 0x0000000026047229 */ /* 0x002fcc0000000004 */
[----:B------:R-:W1:Y:S02]  /*2690*/  F2F.F32.F64 R44, R4 ;  /* 0x00000004002c7310 */ /* 0x000e640000301000 */
[----:B------:R-:W-:-:S14]  /*26a0*/  DSETP.GEU.AND P0, PT, |R4|, UR28, PT ;  /* 0x0000001c04007e2a */ /* 0x000fdc000bf0e200 */
[----:B-1----:R-:W-:-:S06]  /*26b0*/  @!P0 FMUL R44, R44, 1.175494350822287508e-38 ;  /* 0x008000002c2c8820 */ /* 0x002fcc0000400000 */
[----:B------:R-:W1:Y:S02]  /*26c0*/  MUFU.SQRT R44, R44 ;  /* 0x0000002c002c7308 */ /* 0x000e640000002000 */
[----:B-1----:R-:W-:-:S06]  /*26d0*/  FMUL.FTZ R45, R44, 1 ;  /* 0x3f8000002c2d7820 */ /* 0x002fcc0000410000 */
[----:B0-----:R-:W0:Y:S08]  /*26e0*/  F2F.F64.F32 R40, R45 ;  /* 0x0000002d00287310 */ /* 0x001e300000201800 */
[----:B0-----:R-:W0:Y:S02]  /*26f0*/  MUFU.RCP64H R3, R41 ;  /* 0x0000002900037308 */ /* 0x001e240000001800 */
[----:B0-----:R-:W-:-:S08]  /*2700*/  DFMA R38, -R40, R2, 1 ;  /* 0x3ff000002826742b */ /* 0x001fd00000000102 */
[----:B------:R-:W-:-:S08]  /*2710*/  DFMA R38, R38, R38, R38 ;  /* 0x000000262626722b */ /* 0x000fd00000000026 */
[----:B------:R-:W-:-:S08]  /*2720*/  DFMA R38, R2, R38, R2 ;  /* 0x000000260226722b */ /* 0x000fd00000000002 */
[----:B------:R-:W-:-:S08]  /*2730*/  DFMA R2, -R40, R38, 1 ;  /* 0x3ff000002802742b */ /* 0x000fd00000000126 */
[----:B------:R-:W-:-:S08]  /*2740*/  DFMA R2, R38, R2, R38 ;  /* 0x000000022602722b */ /* 0x000fd00000000026 */
[----:B--2---:R-:W-:Y:S01]  /*2750*/  DMUL R4, R6, R2 ;  /* 0x0000000206047228 */ /* 0x004fe20000000000 */
        /* <DEDUP_REMOVED lines=10> */
[----:B------:R-:W-:Y:S05]  /*2800*/  CALL.REL.NOINC `($__internal_1_$__cuda_sm20_div_rn_f64_full) ;  /* 0x0000003800b07944 */ /* 0x000fea0003c00000 */
[----:B------:R-:W-:-:S07]  /*2810*/  MOV R5, R3 ;  /* 0x0000000300057202 */ /* 0x000fce0000000f00 */
.L_x_152:
[----:B------:R-:W-:Y:S05]  /*2820*/  BSYNC.RECONVERGENT B2 ;  /* 0x0000000000027941 */ /* 0x000fea0003800200 */
.L_x_151:
[----:B------:R-:W-:Y:S01]  /*2830*/  DFMA R4, R54, UR26, R4 ;  /* 0x0000001a36047c2b */ /* 0x000fe20008000004 */
[----:B------:R-:W-:Y:S01]  /*2840*/  UMOV UR28, 0xf0000000 ;  /* 0xf0000000001c7882 */ /* 0x000fe20000000000 */
[----:B------:R-:W-:Y:S01]  /*2850*/  UMOV UR29, 0x380fffff ;  /* 0x380fffff001d7882 */ /* 0x000fe20000000000 */
[----:B------:R-:W-:Y:S01]  /*2860*/  IMAD.MOV.U32 R7, RZ, RZ, 0x8 ;  /* 0x00000008ff077424 */ /* 0x000fe200078e00ff */
[----:B------:R-:W-:Y:S02]  /*2870*/  MOV R11, 0x8 ;  /* 0x00000008000b7802 */ /* 0x000fe40000000f00 */
[----:B------:R-:W0:Y:S01]  /*2880*/  F2F.F32.F64 R2, R4 ;  /* 0x0000000400027310 */ /* 0x000e220000301000 */
[----:B------:R-:W-:Y:S01]  /*2890*/  IMAD.WIDE R6, R10, R7, UR6 ;  /* 0x000000060a067e25 */ /* 0x000fe2000f8e0207 */
[----:B------:R-:W-:-:S03]  /*28a0*/  DSETP.GEU.AND P0, PT, |R4|, UR28, PT ;  /* 0x0000001c04007e2a */ /* 0x000fc6000bf0e200 */
[----:B------:R-:W-:-:S11]  /*28b0*/  IMAD.WIDE R10, R10, R11, UR14 ;  /* 0x0000000e0a0a7e25 */ /* 0x000fd6000f8e020b */
[----:B0-----:R-:W-:-:S04]  /*28c0*/  @!P0 FMUL R2, R2, 1.175494350822287508e-38 ;  /* 0x0080000002028820 */ /* 0x001fc80000400000 */
[----:B------:R-:W-:-:S04]  /*28d0*/  FMUL.FTZ R38, R2, UR16 ;  /* 0x0000001002267c20 */ /* 0x000fc80008410000 */
[----:B------:R-:W0:Y:S02]  /*28e0*/  F2F.F64.F32 R2, R38 ;  /* 0x0000002600027310 */ /* 0x000e240000201800 */
[----:B0-----:R-:W-:-:S07]  /*28f0*/  DADD R2, -R2, R54 ;  /* 0x0000000002027229 */ /* 0x001fce0000000136 */
[----:B------:R3:W-:Y:S04]  /*2900*/  STG.E.64 desc[UR18][R6.64], R2 ;  /* 0x0000000206007986 */ /* 0x0007e8000c101b12 */
[----:B------:R3:W-:Y:S02]  /*2910*/  STG.E.64 desc[UR18][R10.64], R2 ;  /* 0x000000020a007986 */ /* 0x0007e4000c101b12 */
.L_x_148:
[----:B-1----:R-:W-:Y:S05]  /*2920*/  BSYNC.RECONVERGENT B1 ;  /* 0x0000000000017941 */ /* 0x002fea0003800200 */
.L_x_147:
[----:B--23--:R-:W1:Y:S01]  /*2930*/  LDC R2, c[0x0][0xf80] ;  /* 0x0003e000ff027b82 */ /* 0x00ce620000000800 */
[----:B------:R-:W-:Y:S01]  /*2940*/  ISETP.GE.AND P0, PT, R9, UR5, PT ;  /* 0x0000000509007c0c */ /* 0x000fe2000bf06270 */
[----:B------:R-:W-:Y:S01]  /*2950*/  BSSY.RECONVERGENT B1, `(.L_x_153) ;  /* 0x0000058000017945 */ /* 0x000fe20003800200 */
[----:B-1----:R-:W-:-:S04]  /*2960*/  FMUL.FTZ R2, R2, 1 ;  /* 0x3f80000002027820 */ /* 0x002fc80000410000 */
[----:B------:R1:W2:Y:S07]  /*2970*/  F2F.F64.F32 R10, R2 ;  /* 0x00000002000a7310 */ /* 0x0002ae0000201800 */
[----:B------:R-:W-:Y:S05]  /*2980*/  @P0 BRA `(.L_x_154) ;  /* 0x0000000400500947 */ /* 0x000fea0003800000 */
[----:B0-----:R-:W0:Y:S01]  /*2990*/  MUFU.RCP64H R3, R13 ;  /* 0x0000000d00037308 */ /* 0x001e220000001800 */
[----:B-1----:R-:W-:Y:S01]  /*29a0*/  IMAD.MOV.U32 R2, RZ, RZ, 0x1 ;  /* 0x00000001ff027424 */ /* 0x002fe200078e00ff */
        /* <DEDUP_REMOVED lines=18> */
[----:B--2---:R-:W-:Y:S05]  /*2ad0*/  CALL.REL.NOINC `($__internal_1_$__cuda_sm20_div_rn_f64_full) ;  /* 0x0000003400fc7944 */ /* 0x004fea0003c00000 */
[----:B------:R-:W-:-:S07]  /*2ae0*/  MOV R5, R3 ;  /* 0x0000000300057202 */ /* 0x000fce0000000f00 */
.L_x_156:
[----:B------:R-:W-:Y:S05]  /*2af0*/  BSYNC.RECONVERGENT B2 ;  /* 0x0000000000027941 */ /* 0x000fea0003800200 */
.L_x_155:
[----:B------:R-:W-:Y:S01]  /*2b00*/  DMUL R2, R4, UR22 ;  /* 0x0000001604027c28 */ /* 0x000fe20008000000 */
[----:B------:R-:W-:Y:S01]  /*2b10*/  IMAD.MOV.U32 R30, RZ, RZ, 0x8 ;  /* 0x00000008ff1e7424 */ /* 0x000fe200078e00ff */
[----:B--2---:R-:W-:Y:S01]  /*2b20*/  DMUL R32, R10, R32 ;  /* 0x000000200a207228 */ /* 0x004fe20000000000 */
[----:B------:R-:W-:Y:S01]  /*2b30*/  MOV R38, 0x8 ;  /* 0x0000000800267802 */ /* 0x000fe20000000f00 */
[----:B------:R-:W-:Y:S01]  /*2b40*/  DMUL R6, R4, UR24 ;  /* 0x0000001804067c28 */ /* 0x000fe20008000000 */
[----:B------:R-:W-:-:S03]  /*2b50*/  IMAD.WIDE R30, R9, R30, UR8 ;  /* 0x00000008091e7e25 */ /* 0x000fc6000f8e021e */
[----:B------:R-:W-:Y:S01]  /*2b60*/  DFMA R2, R34, UR20, R2 ;  /* 0x0000001422027c2b */ /* 0x000fe20008000002 */
[----:B------:R-:W-:-:S03]  /*2b70*/  IMAD.WIDE R34, R9, R38, UR10 ;  /* 0x0000000a09227e25 */ /* 0x000fc6000f8e0226 */
[----:B------:R-:W-:Y:S01]  /*2b80*/  DFMA R32, R6, R4, R32 ;  /* 0x000000040620722b */ /* 0x000fe20000000020 */
[----:B------:R-:W0:Y:S02]  /*2b90*/  LDC R4, c[0x0][0xf84] ;  /* 0x0003e100ff047b82 */ /* 0x000e240000000800 */
        /* <DEDUP_REMOVED lines=35> */
.L_x_158:
[----:B------:R-:W-:Y:S05]  /*2dd0*/  BSYNC.RECONVERGENT B2 ;  /* 0x0000000000027941 */ /* 0x000fea0003800200 */
.L_x_157:
        /* <DEDUP_REMOVED lines=15> */
.L_x_154:
[----:B------:R-:W-:Y:S05]  /*2ed0*/  BSYNC.RECONVERGENT B1 ;  /* 0x0000000000017941 */ /* 0x000fea0003800200 */
.L_x_153:
[----:B-1-3--:R-:W1:Y:S01]  /*2ee0*/  LDC R2, c[0x0][0xf84] ;  /* 0x0003e100ff027b82 */ /* 0x00ae620000000800 */
[----:B------:R-:W-:Y:S01]  /*2ef0*/  ISETP.GE.AND P0, PT, R8, UR5, PT ;  /* 0x0000000508007c0c */ /* 0x000fe2000bf06270 */
[----:B------:R-:W-:Y:S01]  /*2f00*/  BSSY.RECONVERGENT B1, `(.L_x_159) ;  /* 0x0000056000017945 */ /* 0x000fe20003800200 */
[----:B-1----:R-:W-:-:S04]  /*2f10*/  FMUL.FTZ R2, R2, 1 ;  /* 0x3f80000002027820 */ /* 0x002fc80000410000 */
[----:B-----5:R1:W3:Y:S07]  /*2f20*/  F2F.F64.F32 R30, R2 ;  /* 0x00000002001e7310 */ /* 0x0202ee0000201800 */
[----:B------:R-:W-:Y:S05]  /*2f30*/  @P0 BRA `(.L_x_160) ;  /* 0x0000000400480947 */ /* 0x000fea0003800000 */
[----:B0-----:R-:W0:Y:S01]  /*2f40*/  MUFU.RCP64H R3, R13 ;  /* 0x0000000d00037308 */ /* 0x001e220000001800 */
[----:B-1----:R-:W-:Y:S01]  /*2f50*/  MOV R2, 0x1 ;  /* 0x0000000100027802 */ /* 0x002fe20000000f00 */
[----:B------:R-:W-:Y:S01]  /*2f60*/  BSSY.RECONVERGENT B2, `(.L_x_161) ;  /* 0x0000014000027945 */ /* 0x000fe20003800200 */
[----:B------:R-:W-:-:S04]  /*2f70*/  FSETP.GEU.AND P1, PT, |R23|, 6.5827683646048100446e-37, PT ;  /* 0x036000001700780b */ /* 0x000fc80003f2e200 */
        /* <DEDUP_REMOVED lines=16> */
[----:B--23--:R-:W-:Y:S05]  /*3080*/  CALL.REL.NOINC `($__internal_1_$__cuda_sm20_div_rn_f64_full) ;  /* 0x0000003000907944 */ /* 0x00cfea0003c00000 */
[----:B------:R-:W-:-:S07]  /*3090*/  IMAD.MOV.U32 R5, RZ, RZ, R3 ;  /* 0x000000ffff057224 */ /* 0x000fce00078e0003 */
.L_x_162:
[----:B------:R-:W-:Y:S05]  /*30a0*/  BSYNC.RECONVERGENT B2 ;  /* 0x0000000000027941 */ /* 0x000fea0003800200 */
.L_x_161:
[----:B------:R-:W-:Y:S01]  /*30b0*/  DMUL R2, R4, UR22 ;  /* 0x0000001604027c28 */ /* 0x000fe20008000000 */
[----:B------:R-:W-:Y:S01]  /*30c0*/  MOV R9, 0x8 ;  /* 0x0000000800097802 */ /* 0x000fe20000000f00 */
[----:B--2---:R-:W-:Y:S01]  /*30d0*/  DMUL R24, R10, R24 ;  /* 0x000000180a187228 */ /* 0x004fe20000000000 */
        /* <DEDUP_REMOVED lines=8> */
[----:B------:R-:W2:Y:S01]  /*3160*/  LDG.E.64 R22, desc[UR18][R26.64] ;  /* 0x000000121a167981 */ /* 0x000ea2000c1e1b00 */
[----:B---3--:R-:W-:Y:S01]  /*3170*/  DADD R4, R30, R6 ;  /* 0x000000001e047229 */ /* 0x008fe20000000006 */
        /* <DEDUP_REMOVED lines=10> */
[----:B0-----:R-:W1:Y:S02]  /*3220*/  MUFU.RCP64H R3, R25 ;  /* 0x0000001900037308 */ /* 0x001e640000001800 */
[----:B-1----:R-:W-:-:S08]  /*3230*/  DFMA R6, -R24, R2, 1 ;  /* 0x3ff000001806742b */ /* 0x002fd00000000102 */
        /* <DEDUP_REMOVED lines=18> */
.L_x_164:
[----:B------:R-:W-:Y:S05]  /*3360*/  BSYNC.RECONVERGENT B2 ;  /* 0x0000000000027941 */ /* 0x000fea0003800200 */
.L_x_163:
        /* <DEDUP_REMOVED lines=15> */
.L_x_160:
[----:B------:R-:W-:Y:S05]  /*3460*/  BSYNC.RECONVERGENT B1 ;  /* 0x0000000000017941 */ /* 0x000fea0003800200 */
.L_x_159:
[----:B------:R-:W-:Y:S01]  /*3470*/  ISETP.GE.AND P0, PT, R0, UR5, PT ;  /* 0x0000000500007c0c */ /* 0x000fe2000bf06270 */
[----:B------:R-:W-:-:S12]  /*3480*/  BSSY.RECONVERGENT B1, `(.L_x_165) ;  /* 0x0000054000017945 */ /* 0x000fd80003800200 */
[----:B------:R-:W-:Y:S05]  /*3490*/  @P0 BRA `(.L_x_166) ;  /* 0x0000000400480947 */ /* 0x000fea0003800000 */
[----:B0---4-:R-:W0:Y:S01]  /*34a0*/  MUFU.RCP64H R3, R13 ;  /* 0x0000000d00037308 */ /* 0x011e220000001800 */
        /* <DEDUP_REMOVED lines=21> */
.L_x_168:
[----:B------:R-:W-:Y:S05]  /*3600*/  BSYNC.RECONVERGENT B2 ;  /* 0x0000000000027941 */ /* 0x000fea0003800200 */
.L_x_167:
[----:B------:R-:W-:Y:S01]  /*3610*/  DMUL R2, R4, UR22 ;  /* 0x0000001604027c28 */ /* 0x000fe20008000000 */
[----:B------:R-:W-:Y:S01]  /*3620*/  MOV R9, 0x8 ;  /* 0x0000000800097802 */ /* 0x000fe20000000f00 */
[----:B--2---:R-:W-:Y:S01]  /*3630*/  DMUL R16, R10, R16 ;  /* 0x000000100a107228 */ /* 0x004fe20000000000 */
        /* <DEDUP_REMOVED lines=8> */
[----:B------:R2:W4:Y:S01]  /*36c0*/  LDG.E.64 R8, desc[UR18][R4.64] ;  /* 0x0000001204087981 */ /* 0x000522000c1e1b00 */
        /* <DEDUP_REMOVED lines=17> */
[----:B----4-:R-:W-:Y:S01]  /*37e0*/  DMUL R4, R8, R2 ;  /* 0x0000000208047228 */ /* 0x010fe20000000000 */
        /* <DEDUP_REMOVED lines=13> */
.L_x_170:
[----:B------:R-:W-:Y:S05]  /*38c0*/  BSYNC.RECONVERGENT B2 ;  /* 0x0000000000027941 */ /* 0x000fea0003800200 */
.L_x_169:
        /* <DEDUP_REMOVED lines=15> */
.L_x_166:
[----:B------:R-:W-:Y:S05]  /*39c0*/  BSYNC.RECONVERGENT B1 ;  /* 0x0000000000017941 */ /* 0x000fea0003800200 */
.L_x_165:
[----:B------:R-:W-:-:S04]  /*39d0*/  ULEA UR4, UR17, UR4, 0x2 ;  /* 0x0000000411047291 */ /* 0x000fc8000f8e10ff */
[----:B------:R-:W-:-:S09]  /*39e0*/  UISETP.GE.AND UP0, UPT, UR4, UR5, UPT ;  /* 0x000000050400728c */ /* 0x000fd2000bf06270 */
[----:B------:R-:W-:Y:S05]  /*39f0*/  BRA.U !UP0, `(.L_x_171) ;  /* 0xffffffe508547547 */ /* 0x000fea000b83ffff */
[----:B------:R-:W-:Y:S05]  /*3a00*/  EXIT ;  /* 0x000000000000794d */ /* 0x000fea0003800000 */
.L_x_120:
[----:B------:R-:W0:Y:S01]  /*3a10*/  S2R R0, SR_TID.X ;  /* 0x0000000000007919 */ /* 0x000e220000002100 */
[----:B------:R-:W-:-:S04]  /*3a20*/  UISETP.LT.AND UP0, UPT, UR4, UR16, UPT ;  /* 0x000000100400728c */ /* 0x000fc8000bf01270 */
[----:B------:R-:W-:Y:S01]  /*3a30*/  USEL UR5, UR4, UR16, UP0 ;  /* 0x0000001004057287 */ /* 0x000fe20008000000 */
[----:B0-----:R-:W-:-:S05]  /*3a40*/  SHF.L.U32 R2, R0, 0x2, RZ ;  /* 0x0000000200027819 */ /* 0x001fca00000006ff */
[----:B------:R-:W-:-:S13]  /*3a50*/  ISETP.LT.AND P0, PT, R2, UR5, PT ;  /* 0x0000000502007c0c */ /* 0x000fda000bf01270 */
[----:B------:R-:W-:Y:S05]  /*3a60*/  @!P0 EXIT ;  /* 0x000000000000894d */ /* 0x000fea0003800000 */
[----:B------:R-:W0:Y:S01]  /*3a70*/  LDCU UR5, c[0x0][0xf90] ;  /* 0x0001f200ff0577ac */ /* 0x000e220008000800 */
[----:B------:R-:W-:Y:S01]  /*3a80*/  UISETP.LT.U32.AND UP0, UPT, UR4, UR16, UPT ;  /* 0x000000100400728c */ /* 0x000fe2000bf01070 */
[----:B------:R-:W1:Y:S03]  /*3a90*/  LDCU UR20, c[0x0][0xf8c] ;  /* 0x0001f180ff1477ac */ /* 0x000e660008000800 */
[----:B------:R-:W-:Y:S01]  /*3aa0*/  USEL UR4, UR4, UR16, UP0 ;  /* 0x0000001004047287 */ /* 0x000fe20008000000 */
[----:B------:R-:W2:Y:S01]  /*3ab0*/  LDCU UR21, c[0x0][0xf84] ;  /* 0x0001f080ff1577ac */ /* 0x000ea20008000800 */
[----:B0-----:R-:W-:-:S09]  /*3ac0*/  UISETP.NE.AND UP0, UPT, UR5, URZ, UPT ;  /* 0x000000ff0500728c */ /* 0x001fd2000bf05270 */
[----:B-12---:R-:W-:Y:S05]  /*3ad0*/  BRA.U !UP0, `(.L_x_172) ;  /* 0x0000001108f87547 */ /* 0x006fea000b800000 */
.L_x_189:
[----:B0-----:R-:W-:Y:S02]  /*3ae0*/  IMAD.MOV.U32 R9, RZ, RZ, 0x20 ;  /* 0x00000020ff097424 */ /* 0x001fe400078e00ff */
[----:B------:R-:W-:Y:S01]  /*3af0*/  HFMA2 R53, -RZ, RZ, 0, 1.9073486328125e-06 ;  /* 0x00000020ff357431 */ /* 0x000fe200000001ff */
[----:B------:R-:W-:Y:S01]  /*3b00*/  MOV R57, 0x20 ;  /* 0x0000002000397802 */ /* 0x000fe20000000f00 */
[----:B------:R-:W-:Y:S01]  /*3b10*/  IMAD.MOV.U32 R55, RZ, RZ, 0x20 ;  /* 0x00000020ff377424 */ /* 0x000fe200078e00ff */
[----:B------:R-:W0:Y:S01]  /*3b20*/  LDC R2, c[0x0][0xf88] ;  /* 0x0003e200ff027b82 */ /* 0x000e220000000800 */
        /* <DEDUP_REMOVED lines=24> */
[----:B-1----:R-:W-:Y:S05]  /*3cb0*/  @P0 BRA P1, `(.L_x_174) ;  /* 0x00000000001c0947 */ /* 0x002fea0000800000 */
[----:B------:R-:W-:Y:S01]  /*3cc0*/  MOV R3, R8 ;  /* 0x0000000800037202 */ /* 0x000fe20000000f00 */
[----:B------:R-:W-:Y:S01]  /*3cd0*/  IMAD.MOV.U32 R7, RZ, RZ, R9 ;  /* 0x000000ffff077224 */ /* 0x000fe200078e0009 */
[----:B------:R-:W-:Y:S01]  /*3ce0*/  MOV R5, R58 ;  /* 0x0000003a00057202 */ /* 0x000fe20000000f00 */
[----:B------:R-:W-:Y:S01]  /*3cf0*/  IMAD.MOV.U32 R4, RZ, RZ, R59 ;  /* 0x000000ffff047224 */ /* 0x000fe200078e003b */
[----:B------:R-:W-:-:S07]  /*3d00*/  MOV R2, 0x3d20 ;  /* 0x00003d2000027802 */ /* 0x000fce0000000f00 */
[----:B-----5:R-:W-:Y:S05]  /*3d10*/  CALL.REL.NOINC `($__internal_1_$__cuda_sm20_div_rn_f64_full) ;  /* 0x00000024006c7944 */ /* 0x020fea0003c00000 */
[----:B------:R-:W-:-:S07]  /*3d20*/  MOV R5, R3 ;  /* 0x0000000300057202 */ /* 0x000fce0000000f00 */
.L_x_174:
[----:B------:R-:W-:Y:S05]  /*3d30*/  BSYNC.RECONVERGENT B1 ;  /* 0x0000000000017941 */ /* 0x000fea0003800200 */
.L_x_173:
[----:B------:R-:W0:Y:S01]  /*3d40*/  LDC.64 R6, c[0x0][0xf80] ;  /* 0x0003e000ff067b82 */ /* 0x000e220000000a00 */
[----:B------:R-:W-:Y:S01]  /*3d50*/  UMOV UR16, 0xf0000000 ;  /* 0xf000000000107882 */ /* 0x000fe20000000000 */
[----:B------:R-:W-:Y:S01]  /*3d60*/  UMOV UR17, 0x380fffff ;  /* 0x380fffff00117882 */ /* 0x000fe20000000000 */
[----:B------:R-:W-:Y:S05]  /*3d70*/  BSSY.RECONVERGENT B1, `(.L_x_175) ;  /* 0x000002d000017945 */ /* 0x000fea0003800200 */
[----:B------:R-:W1:Y:S01]  /*3d80*/  LDC R41, c[0x0][0xf7c] ;  /* 0x0003df00ff297b82 */ /* 0x000e620000000800 */
[C---:B0-----:R-:W-:Y:S01]  /*3d90*/  FMUL.FTZ R62, R6.reuse, 1 ;  /* 0x3f800000063e7820 */ /* 0x041fe20000410000 */
[----:B------:R-:W-:-:S04]  /*3da0*/  FADD.FTZ R6, -R6, 1 ;  /* 0x3f80000006067421 */ /* 0x000fc80000010100 */
[----:B------:R-:W-:Y:S01]  /*3db0*/  FMUL.FTZ R6, R6, 1 ;  /* 0x3f80000006067820 */ /* 0x000fe20000410000 */
[----:B------:R-:W0:Y:S01]  /*3dc0*/  F2F.F64.F32 R62, R62 ;  /* 0x0000003e003e7310 */ /* 0x000e220000201800 */
[C---:B-1----:R-:W-:Y:S01]  /*3dd0*/  FMUL.FTZ R66, R41.reuse, 1 ;  /* 0x3f80000029427820 */ /* 0x042fe20000410000 */
[----:B------:R-:W-:-:S04]  /*3de0*/  FADD.FTZ R41, -R41, 1 ;  /* 0x3f80000029297421 */ /* 0x000fc80000010100 */
[----:B------:R-:W-:Y:S02]  /*3df0*/  FMUL.FTZ R41, R41, 1 ;  /* 0x3f80000029297820 */ /* 0x000fe40000410000 */
[----:B------:R1:W2:Y:S01]  /*3e00*/  F2F.F64.F32 R60, R6 ;  /* 0x00000006003c7310 */ /* 0x0002a20000201800 */
[----:B0----5:R-:W-:Y:S01]  /*3e10*/  DMUL R8, R62, R32 ;  /* 0x000000203e087228 */ /* 0x021fe20000000000 */
[----:B-1----:R-:W-:-:S06]  /*3e20*/  IMAD.MOV.U32 R6, RZ, RZ, 0x1 ;  /* 0x00000001ff067424 */ /* 0x002fcc00078e00ff */
[----:B------:R-:W0:Y:S01]  /*3e30*/  F2F.F64.F32 R66, R66 ;  /* 0x0000004200427310 */ /* 0x000e220000201800 */
[----:B--2---:R-:W-:-:S07]  /*3e40*/  DMUL R2, R60, R4 ;  /* 0x000000043c027228 */ /* 0x004fce0000000000 */
[----:B------:R-:W1:Y:S01]  /*3e50*/  F2F.F64.F32 R64, R41 ;  /* 0x0000002900407310 */ /* 0x000e620000201800 */
[----:B------:R-:W-:Y:S02]  /*3e60*/  DFMA R8, R2, R4, R8 ;  /* 0x000000040208722b */ /* 0x000fe40000000008 */
[----:B0-----:R-:W-:-:S05]  /*3e70*/  DMUL R24, R66, R24 ;  /* 0x0000001842187228 */ /* 0x001fca0000000000 */
[----:B------:R-:W0:Y:S01]  /*3e80*/  F2F.F32.F64 R40, R8 ;  /* 0x0000000800287310 */ /* 0x000e220000301000 */
        /* <DEDUP_REMOVED lines=25> */
[----:B------:R-:W-:Y:S05]  /*4020*/  CALL.REL.NOINC `($__internal_1_$__cuda_sm20_div_rn_f64_full) ;  /* 0x0000002000a87944 */ /* 0x000fea0003c00000 */
[----:B------:R-:W-:-:S07]  /*4030*/  MOV R5, R3 ;  /* 0x0000000300057202 */ /* 0x000fce0000000f00 */
.L_x_176:
[----:B------:R-:W-:Y:S05]  /*4040*/  BSYNC.RECONVERGENT B1 ;  /* 0x0000000000017941 */ /* 0x000fea0003800200 */
.L_x_175:
        /* <DEDUP_REMOVED lines=34> */
.L_x_178:
[----:B------:R-:W-:Y:S05]  /*4270*/  BSYNC.RECONVERGENT B1 ;  /* 0x0000000000017941 */ /* 0x000fea0003800200 */
.L_x_177:
        /* <DEDUP_REMOVED lines=36> */
.L_x_180:
[----:B------:R-:W-:Y:S05]  /*44c0*/  BSYNC.RECONVERGENT B1 ;  /* 0x0000000000017941 */ /* 0x000fea0003800200 */
.L_x_179:
        /* <DEDUP_REMOVED lines=31> */
.L_x_182:
[----:B------:R-:W-:Y:S05]  /*46c0*/  BSYNC.RECONVERGENT B1 ;  /* 0x0000000000017941 */ /* 0x000fea0003800200 */
.L_x_181:
        /* <DEDUP_REMOVED lines=36> */
.L_x_184:
[----:B------:R-:W-:Y:S05]  /*4910*/  BSYNC.RECONVERGENT B1 ;  /* 0x0000000000017941 */ /* 0x000fea0003800200 */
.L_x_183:
        /* <DEDUP_REMOVED lines=31> */
.L_x_186:
[----:B------:R-:W-:Y:S05]  /*4b10*/  BSYNC.RECONVERGENT B1 ;  /* 0x0000000000017941 */ /* 0x000fea0003800200 */
.L_x_185:
[----:B------:R-:W-:Y:S01]  /*4b20*/  DMUL R14, R62, R38 ;  /* 0x000000263e0e7228 */ /* 0x000fe20000000000 */
[----:B------:R-:W-:Y:S01]  /*4b30*/  UMOV UR16, 0xf0000000 ;  /* 0xf000000000107882 */ /* 0x000fe20000000000 */
[----:B------:R-:W-:Y:S01]  /*4b40*/  DMUL R60, R60, R4 ;  /* 0x000000043c3c7228 */ /* 0x000fe20000000000 */
[----:B------:R-:W-:Y:S01]  /*4b50*/  UMOV UR17, 0x380fffff ;  /* 0x380fffff00117882 */ /* 0x000fe20000000000 */
[----:B------:R-:W-:Y:S01]  /*4b60*/  DMUL R30, R66, R30 ;  /* 0x0000001e421e7228 */ /* 0x000fe20000000000 */
[----:B------:R-:W-:Y:S05]  /*4b70*/  BSSY.RECONVERGENT B1, `(.L_x_187) ;  /* 0x000001f000017945 */ /* 0x000fea0003800200 */
[----:B------:R-:W-:-:S02]  /*4b80*/  DFMA R14, R60, R4, R14 ;  /* 0x000000043c0e722b */ /* 0x000fc4000000000e */
[----:B------:R-:W-:-:S04]  /*4b90*/  DFMA R30, R64, R4, R30 ;  /* 0x00000004401e722b */ /* 0x000fc8000000001e */
[----:B------:R-:W0:Y:S02]  /*4ba0*/  F2F.F32.F64 R36, R14 ;  /* 0x0000000e00247310 */ /* 0x000e240000301000 */
[----:B------:R-:W-:-:S04]  /*4bb0*/  DSETP.GEU.AND P0, PT, |R14|, UR16, PT ;  /* 0x000000100e007e2a */ /* 0x000fc8000bf0e200 */
[----:B------:R-:W-:-:S10]  /*4bc0*/  FSETP.GEU.AND P1, PT, |R31|, 6.5827683646048100446e-37, PT ;  /* 0x036000001f00780b */ /* 0x000fd40003f2e200 */
[----:B0-----:R-:W-:-:S06]  /*4bd0*/  @!P0 FMUL R36, R36, 1.175494350822287508e-38 ;  /* 0x0080000024248820 */ /* 0x001fcc0000400000 */
[----:B------:R-:W0:Y:S02]  /*4be0*/  MUFU.SQRT R36, R36 ;  /* 0x0000002400247308 */ /* 0x000e240000002000 */
[----:B0-----:R-:W-:-:S04]  /*4bf0*/  FADD.FTZ R2, R36, UR21 ;  /* 0x0000001524027e21 */ /* 0x001fc80008010000 */
[----:B------:R-:W-:Y:S01]  /*4c00*/  FMUL.FTZ R34, R2, 1 ;  /* 0x3f80000002227820 */ /* 0x000fe20000410000 */
[----:B------:R-:W-:-:S05]  /*4c10*/  IMAD.MOV.U32 R2, RZ, RZ, 0x1 ;  /* 0x00000001ff027424 */ /* 0x000fca00078e00ff */
        /* <DEDUP_REMOVED lines=20> */
.L_x_188:
[----:B------:R-:W-:Y:S05]  /*4d60*/  BSYNC.RECONVERGENT B1 ;  /* 0x0000000000017941 */ /* 0x000fea0003800200 */
.L_x_187:
[----:B------:R-:W-:Y:S01]  /*4d70*/  DFMA R4, R32, R22, R4 ;  /* 0x000000162004722b */ /* 0x000fe20000000004 */
[----:B------:R-:W-:Y:S01]  /*4d80*/  UMOV UR16, 0xf0000000 ;  /* 0xf000000000107882 */ /* 0x000fe20000000000 */
[----:B------:R-:W-:Y:S01]  /*4d90*/  UMOV UR17, 0x380fffff ;  /* 0x380fffff00117882 */ /* 0x000fe20000000000 */
[----:B------:R-:W0:Y:S01]  /*4da0*/  LDCU UR5, c[0x0][0x360] ;  /* 0x00006c00ff0577ac */ /* 0x000e220008000800 */
[----:B------:R-:W-:Y:S02]  /*4db0*/  IMAD.MOV.U32 R7, RZ, RZ, 0x20 ;  /* 0x00000020ff077424 */ /* 0x000fe400078e00ff */
[----:B------:R-:W1:Y:S02]  /*4dc0*/  F2F.F32.F64 R2, R4 ;  /* 0x0000000400027310 */ /* 0x000e640000301000 */
[----:B------:R-:W-:-:S14]  /*4dd0*/  DSETP.GEU.AND P0, PT, |R4|, UR16, PT ;  /* 0x0000001004007e2a */ /* 0x000fdc000bf0e200 */
[----:B-1----:R-:W-:-:S04]  /*4de0*/  @!P0 FMUL R2, R2, 1.175494350822287508e-38 ;  /* 0x0080000002028820 */ /* 0x002fc80000400000 */
[----:B------:R-:W-:-:S04]  /*4df0*/  FMUL.FTZ R6, R2, UR20 ;  /* 0x0000001402067c20 */ /* 0x000fc80008410000 */
[----:B------:R-:W1:Y:S02]  /*4e00*/  F2F.F64.F32 R2, R6 ;  /* 0x0000000600027310 */ /* 0x000e640000201800 */
[----:B-1----:R-:W-:Y:S01]  /*4e10*/  DADD R22, R22, -R2 ;  /* 0x0000000016167229 */ /* 0x002fe20000000802 */
[C---:B------:R-:W-:Y:S01]  /*4e20*/  IMAD.WIDE R2, R0.reuse, R7, UR14 ;  /* 0x0000000e00027e25 */ /* 0x040fe2000f8e0207 */
[----:B0-----:R-:W-:-:S05]  /*4e30*/  IADD3 R0, PT, PT, R0, UR5, RZ ;  /* 0x0000000500007c10 */ /* 0x001fca000fffe0ff */
[----:B------:R0:W-:Y:S01]  /*4e40*/  STG.E.ENL2.256 desc[UR18][R56.64], R16, R20 ;  /* 0xf80000103814797f */ /* 0x0001e2000f121812 */
[----:B------:R-:W-:-:S03]  /*4e50*/  IMAD.SHL.U32 R4, R0, 0x4, RZ ;  /* 0x0000000400047824 */ /* 0x000fc600078e00ff */
[----:B------:R0:W-:Y:S02]  /*4e60*/  STG.E.ENL2.256 desc[UR18][R54.64], R24, R28 ;  /* 0xf8000018361c797f */ /* 0x0001e4000f121812 */
[----:B------:R-:W-:Y:S02]  /*4e70*/  ISETP.GE.AND P0, PT, R4, UR4, PT ;  /* 0x0000000404007c0c */ /* 0x000fe4000bf06270 */
[----:B------:R0:W-:Y:S04]  /*4e80*/  STG.E.ENL2.256 desc[UR18][R52.64], R8, R12 ;  /* 0xf8000008340c797f */ /* 0x0001e8000f121812 */
[----:B------:R0:W-:Y:S07]  /*4e90*/  STG.E.ENL2.256 desc[UR18][R2.64], R16, R20 ;  /* 0xf80000100214797f */ /* 0x0001ee000f121812 */
[----:B------:R-:W-:Y:S05]  /*4ea0*/  @!P0 BRA `(.L_x_189) ;  /* 0xffffffec000c8947 */ /* 0x000fea000383ffff */
[----:B------:R-:W-:Y:S05]  /*4eb0*/  EXIT ;  /* 0x000000000000794d */ /* 0x000fea0003800000 */
.L_x_172:
[----:B------:R-:W0:Y:S01]  /*4ec0*/  LDCU UR5, c[0x0][0x360] ;  /* 0x00006c00ff0577ac */ /* 0x000e220008000800 */
[----:B------:R-:W1:Y:S02]  /*4ed0*/  LDCU UR20, c[0x0][0xf8c] ;  /* 0x0001f180ff1477ac */ /* 0x000e640008000800 */
.L_x_206:
[----:B--2---:R-:W-:Y:S01]  /*4ee0*/  MOV R9, 0x20 ;  /* 0x0000002000097802 */ /* 0x004fe20000000f00 */
[----:B------:R-:W-:Y:S02]  /*4ef0*/  HFMA2 R55, -RZ, RZ, 0, 1.9073486328125e-06 ;  /* 0x00000020ff377431 */ /* 0x000fe400000001ff */
[----:B------:R-:W-:Y:S01]  /*4f00*/  IMAD.MOV.U32 R57, RZ, RZ, 0x20 ;  /* 0x00000020ff397424 */ /* 0x000fe200078e00ff */
[----:B------:R-:W2:Y:S01]  /*4f10*/  LDC R2, c[0x0][0xf88] ;  /* 0x0003e200ff027b82 */ /* 0x000ea20000000800 */
[----:B------:R-:W-:-:S06]  /*4f20*/  IMAD.WIDE R8, R0, R9, UR12 ;  /* 0x0000000c00087e25 */ /* 0x000fcc000f8e0209 */
[----:B------:R-:W3:Y:S01]  /*4f30*/  LDG.E.ENL2.256 R12, R8, desc[UR18][R8.64] ;  /* 0xfe0000120808797e */ /* 0x000ee2000812190c */
[----:B------:R-:W-:Y:S02]  /*4f40*/  IMAD.MOV.U32 R53, RZ, RZ, 0x20 ;  /* 0x00000020ff357424 */ /* 0x000fe400078e00ff */
[----:B------:R-:W-:-:S04]  /*4f50*/  IMAD.WIDE R56, R0, R57, UR6 ;  /* 0x0000000600387e25 */ /* 0x000fc8000f8e0239 */
[C---:B------:R-:W-:Y:S01]  /*4f60*/  IMAD.WIDE R54, R0.reuse, R55, UR8 ;  /* 0x0000000800367e25 */ /* 0x040fe2000f8e0237 */
[----:B------:R4:W5:Y:S03]  /*4f70*/  LDG.E.ENL2.256 R20, R16, desc[UR18][R56.64] ;  /* 0xfe0000123810797e */ /* 0x0009660008121914 */
[----:B------:R-:W-:Y:S01]  /*4f80*/  IMAD.WIDE R52, R0, R53, UR10 ;  /* 0x0000000a00347e25 */ /* 0x000fe2000f8e0235 */
[----:B------:R4:W5:Y:S04]  /*4f90*/  LDG.E.ENL2.256 R28, R24, desc[UR18][R54.64] ;  /* 0xfe0000123618797e */ /* 0x000968000812191c */
[----:B------:R4:W5:Y:S01]  /*4fa0*/  LDG.E.ENL2.256 R36, R32, desc[UR18][R52.64] ;  /* 0xfe0000123420797e */ /* 0x0009620008121924 */
[----:B--2---:R-:W-:-:S06]  /*4fb0*/  FMUL.FTZ R58, R2, 1 ;  /* 0x3f800000023a7820 */ /* 0x004fcc0000410000 */
[----:B------:R-:W2:Y:S01]  /*4fc0*/  F2F.F64.F32 R58, R58 ;  /* 0x0000003a003a7310 */ /* 0x000ea20000201800 */
[----:B------:R-:W-:-:S07]  /*4fd0*/  MOV R2, 0x1 ;  /* 0x0000000100027802 */ /* 0x000fce0000000f00 */
[----:B--2---:R-:W2:Y:S02]  /*4fe0*/  MUFU.RCP64H R3, R59 ;  /* 0x0000003b00037308 */ /* 0x004ea40000001800 */
[----:B--2---:R-:W-:-:S08]  /*4ff0*/  DFMA R4, -R58, R2, 1 ;  /* 0x3ff000003a04742b */ /* 0x004fd00000000102 */
        /* <DEDUP_REMOVED lines=11> */
[----:B----4-:R-:W-:Y:S05]  /*50b0*/  @P0 BRA P1, `(.L_x_191) ;  /* 0x00000000001c0947 */ /* 0x010fea0000800000 */
[----:B------:R-:W-:Y:S01]  /*50c0*/  IMAD.MOV.U32 R3, RZ, RZ, R8 ;  /* 0x000000ffff037224 */ /* 0x000fe200078e0008 */
[----:B------:R-:W-:Y:S01]  /*50d0*/  MOV R7, R9 ;  /* 0x0000000900077202 */ /* 0x000fe20000000f00 */
[----:B------:R-:W-:Y:S01]  /*50e0*/  IMAD.MOV.U32 R5, RZ, RZ, R58 ;  /* 0x000000ffff057224 */ /* 0x000fe200078e003a */
[----:B------:R-:W-:Y:S02]  /*50f0*/  MOV R4, R59 ;  /* 0x0000003b00047202 */ /* 0x000fe40000000f00 */
[----:B------:R-:W-:-:S07]  /*5100*/  MOV R2, 0x5120 ;  /* 0x0000512000027802 */ /* 0x000fce0000000f00 */
[----:B01---5:R-:W-:Y:S05]  /*5110*/  CALL.REL.NOINC `($__internal_1_$__cuda_sm20_div_rn_f64_full) ;  /* 0x00000010006c7944 */ /* 0x023fea0003c00000 */
[----:B------:R-:W-:-:S07]  /*5120*/  IMAD.MOV.U32 R5, RZ, RZ, R3 ;  /* 0x000000ffff057224 */ /* 0x000fce00078e0003 */
.L_x_191:
[----:B01----:R-:W-:Y:S05]  /*5130*/  BSYNC.RECONVERGENT B1 ;  /* 0x0000000000017941 */ /* 0x003fea0003800200 */
.L_x_190:
[----:B------:R-:W0:Y:S01]  /*5140*/  LDC.64 R2, c[0x0][0xf80] ;  /* 0x0003e000ff027b82 */ /* 0x000e220000000a00 */
[----:B------:R-:W-:Y:S01]  /*5150*/  UMOV UR16, 0xf0000000 ;  /* 0xf000000000107882 */ /* 0x000fe20000000000 */
[----:B------:R-:W-:Y:S01]  /*5160*/  UMOV UR17, 0x380fffff ;  /* 0x380fffff00117882 */ /* 0x000fe20000000000 */
[----:B------:R-:W-:Y:S05]  /*5170*/  BSSY.RECONVERGENT B1, `(.L_x_192) ;  /* 0x000002f000017945 */ /* 0x000fea0003800200 */
[----:B------:R-:W1:Y:S01]  /*5180*/  LDC R43, c[0x0][0xf7c] ;  /* 0x0003df00ff2b7b82 */ /* 0x000e620000000800 */
[C---:B0-----:R-:W-:Y:S01]  /*5190*/  FMUL.FTZ R64, R2.reuse, 1 ;  /* 0x3f80000002407820 */ /* 0x041fe20000410000 */
[----:B------:R-:W-:Y:S01]  /*51a0*/  FADD.FTZ R2, -R2, 1 ;  /* 0x3f80000002027421 */ /* 0x000fe20000010100 */
[----:B------:R-:W-:-:S03]  /*51b0*/  FMUL.FTZ R60, R3, 1 ;  /* 0x3f800000033c7820 */ /* 0x000fc60000410000 */
[----:B------:R-:W-:Y:S01]  /*51c0*/  FMUL.FTZ R62, R2, 1 ;  /* 0x3f800000023e7820 */ /* 0x000fe20000410000 */
[----:B------:R-:W0:Y:S01]  /*51d0*/  F2F.F64.F32 R64, R64 ;  /* 0x0000004000407310 */ /* 0x000e220000201800 */
[C---:B-1----:R-:W-:Y:S01]  /*51e0*/  FMUL.FTZ R68, R43.reuse, 1 ;  /* 0x3f8000002b447820 */ /* 0x042fe20000410000 */
[----:B------:R-:W-:-:S04]  /*51f0*/  FADD.FTZ R43, -R43, 1 ;  /* 0x3f8000002b2b7421 */ /* 0x000fc80000010100 */
[----:B------:R-:W-:Y:S02]  /*5200*/  FMUL.FTZ R43, R43, 1 ;  /* 0x3f8000002b2b7820 */ /* 0x000fe40000410000 */
[----:B------:R-:W1:Y:S01]  /*5210*/  F2F.F64.F32 R62, R62 ;  /* 0x0000003e003e7310 */ /* 0x000e620000201800 */
[----:B0----5:R-:W-:-:S07]  /*5220*/  DMUL R8, R64, R32 ;  /* 0x0000002040087228 */ /* 0x021fce0000000000 */
[----:B------:R-:W0:Y:S01]  /*5230*/  F2F.F64.F32 R60, R60 ;  /* 0x0000003c003c7310 */ /* 0x000e220000201800 */
[----:B------:R-:W-:Y:S01]  /*5240*/  MOV R32, 0x1 ;  /* 0x0000000100207802 */ /* 0x000fe20000000f00 */
[----:B-1----:R-:W-:-:S06]  /*5250*/  DMUL R2, R62, R4 ;  /* 0x000000043e027228 */ /* 0x002fcc0000000000 */
[----:B------:R-:W1:Y:S02]  /*5260*/  F2F.F64.F32 R68, R68 ;  /* 0x0000004400447310 */ /* 0x000e640000201800 */
[----:B------:R-:W-:-:S06]  /*5270*/  DFMA R8, R2, R4, R8 ;  /* 0x000000040208722b */ /* 0x000fcc0000000008 */
[----:B------:R-:W2:Y:S02]  /*5280*/  F2F.F64.F32 R66, R43 ;  /* 0x0000002b00427310 */ /* 0x000ea40000201800 */
[----:B0-----:R-:W-:Y:S02]  /*5290*/  DADD R6, R60, R8 ;  /* 0x000000003c067229 */ /* 0x001fe40000000008 */
[----:B-1----:R-:W-:-:S04]  /*52a0*/  DMUL R24, R68, R24 ;  /* 0x0000001844187228 */ /* 0x002fc80000000000 */
[----:B------:R-:W0:Y:S02]  /*52b0*/  F2F.F32.F64 R42, R6 ;  /* 0x00000006002a7310 */ /* 0x000e240000301000 */
[----:B------:R-:W-:Y:S02]  /*52c0*/  DSETP.GEU.AND P0, PT, |R6|, UR16, PT ;  /* 0x0000001006007e2a */ /* 0x000fe4000bf0e200 */
[----:B--2---:R-:W-:-:S10]  /*52d0*/  DFMA R24, R66, R4, R24 ;  /* 0x000000044218722b */ /* 0x004fd40000000018 */
        /* <DEDUP_REMOVED lines=24> */
.L_x_193:
[----:B------:R-:W-:Y:S05]  /*5460*/  BSYNC.RECONVERGENT B1 ;  /* 0x0000000000017941 */ /* 0x000fea0003800200 */
.L_x_192:
[----:B------:R-:W0:Y:S01]  /*5470*/  MUFU.RCP64H R3, R59 ;  /* 0x0000003b00037308 */ /* 0x000e220000001800 */
[----:B------:R-:W1:Y:S01]  /*5480*/  LDC R32, c[0x0][0xf94] ;  /* 0x0003e500ff207b82 */ /* 0x000e620000000800 */
[----:B------:R-:W-:Y:S01]  /*5490*/  MOV R2, 0x1 ;  /* 0x0000000100027802 */ /* 0x000fe20000000f00 */
        /* <DEDUP_REMOVED lines=31> */
.L_x_195:
[----:B------:R-:W-:Y:S05]  /*5690*/  BSYNC.RECONVERGENT B1 ;  /* 0x0000000000017941 */ /* 0x000fea0003800200 */
.L_x_194:
[----:B------:R-:W-:Y:S01]  /*56a0*/  DMUL R10, R64, R34 ;  /* 0x00000022400a7228 */ /* 0x000fe20000000000 */
[----:B------:R-:W-:Y:S01]  /*56b0*/  UMOV UR16, 0xf0000000 ;  /* 0xf000000000107882 */ /* 0x000fe20000000000 */
[----:B------:R-:W-:Y:S01]  /*56c0*/  DMUL R2, R62, R4 ;  /* 0x000000043e027228 */ /* 0x000fe20000000000 */
[----:B------:R-:W-:Y:S01]  /*56d0*/  UMOV UR17, 0x380fffff ;  /* 0x380fffff00117882 */ /* 0x000fe20000000000 */
[----:B------:R-:W-:Y:S01]  /*56e0*/  MOV R34, 0x1 ;  /* 0x0000000100227802 */ /* 0x000fe20000000f00 */
        /* <DEDUP_REMOVED lines=31> */
.L_x_197:
[----:B------:R-:W-:Y:S05]  /*58e0*/  BSYNC.RECONVERGENT B1 ;  /* 0x0000000000017941 */ /* 0x000fea0003800200 */
.L_x_196:
[----:B------:R-:W0:Y:S01]  /*58f0*/  MUFU.RCP64H R3, R59 ;  /* 0x0000003b00037308 */ /* 0x000e220000001800 */
[----:B------:R-:W-:Y:S01]  /*5900*/  MOV R2, 0x1 ;  /* 0x0000000100027802 */ /* 0x000fe20000000f00 */
        /* <DEDUP_REMOVED lines=29> */
.L_x_199:
[----:B------:R-:W-:Y:S05]  /*5ae0*/  BSYNC.RECONVERGENT B1 ;  /* 0x0000000000017941 */ /* 0x000fea0003800200 */
.L_x_198:
        /* <DEDUP_REMOVED lines=36> */
.L_x_201:
[----:B------:R-:W-:Y:S05]  /*5d30*/  BSYNC.RECONVERGENT B1 ;  /* 0x0000000000017941 */ /* 0x000fea0003800200 */
.L_x_200:
        /* <DEDUP_REMOVED lines=31> */
.L_x_203:
[----:B------:R-:W-:Y:S05]  /*5f30*/  BSYNC.RECONVERGENT B1 ;  /* 0x0000000000017941 */ /* 0x000fea0003800200 */
.L_x_202:
        /* <DEDUP_REMOVED lines=36> */
.L_x_205:
[----:B------:R-:W-:Y:S05]  /*6180*/  BSYNC.RECONVERGENT B1 ;  /* 0x0000000000017941 */ /* 0x000fea0003800200 */
.L_x_204:
[----:B------:R-:W-:Y:S01]  /*6190*/  DFMA R4, R32, R22, R4 ;  /* 0x000000162004722b */ /* 0x000fe20000000004 */
[----:B------:R-:W-:Y:S01]  /*61a0*/  UMOV UR16, 0xf0000000 ;  /* 0xf000000000107882 */ /* 0x000fe20000000000 */
[----:B------:R-:W-:Y:S01]  /*61b0*/  UMOV UR17, 0x380fffff ;  /* 0x380fffff00117882 */ /* 0x000fe20000000000 */
[----:B------:R-:W-:-:S03]  /*61c0*/  MOV R7, 0x20 ;  /* 0x0000002000077802 */ /* 0x000fc60000000f00 */
[----:B------:R-:W0:Y:S02]  /*61d0*/  F2F.F32.F64 R2, R4 ;  /* 0x0000000400027310 */ /* 0x000e240000301000 */
[----:B------:R-:W-:-:S14]  /*61e0*/  DSETP.GEU.AND P0, PT, |R4|, UR16, PT ;  /* 0x0000001004007e2a */ /* 0x000fdc000bf0e200 */
[----:B0-----:R-:W-:-:S04]  /*61f0*/  @!P0 FMUL R2, R2, 1.175494350822287508e-38 ;  /* 0x0080000002028820 */ /* 0x001fc80000400000 */
[----:B------:R-:W-:-:S04]  /*6200*/  FMUL.FTZ R6, R2, UR20 ;  /* 0x0000001402067c20 */ /* 0x000fc80008410000 */
[----:B------:R-:W0:Y:S02]  /*6210*/  F2F.F64.F32 R2, R6 ;  /* 0x0000000600027310 */ /* 0x000e240000201800 */
[----:B0-----:R-:W-:Y:S01]  /*6220*/  DADD R22, R22, -R2 ;  /* 0x0000000016167229 */ /* 0x001fe20000000802 */
[----:B------:R-:W-:-:S04]  /*6230*/  IMAD.WIDE R2, R0, R7, UR14 ;  /* 0x0000000e00027e25 */ /* 0x000fc8000f8e0207 */
[----:B------:R-:W-:Y:S02]  /*6240*/  VIADD R0, R0, UR5 ;  /* 0x0000000500007c36 */ /* 0x000fe40008000000 */
[----:B------:R2:W-:Y:S04]  /*6250*/  STG.E.ENL2.256 desc[UR18][R56.64], R16, R20 ;  /* 0xf80000103814797f */ /* 0x0005e8000f121812 */
[----:B------:R2:W-:Y:S01]  /*6260*/  STG.E.ENL2.256 desc[UR18][R54.64], R24, R28 ;  /* 0xf8000018361c797f */ /* 0x0005e2000f121812 */
[----:B------:R-:W-:-:S03]  /*6270*/  SHF.L.U32 R4, R0, 0x2, RZ ;  /* 0x0000000200047819 */ /* 0x000fc600000006ff */
[----:B------:R2:W-:Y:S01]  /*6280*/  STG.E.ENL2.256 desc[UR18][R52.64], R8, R12 ;  /* 0xf8000008340c797f */ /* 0x0005e2000f121812 */
[----:B------:R-:W-:-:S03]  /*6290*/  ISETP.GE.AND P0, PT, R4, UR4, PT ;  /* 0x0000000404007c0c */ /* 0x000fc6000bf06270 */
[----:B------:R2:W-:Y:S10]  /*62a0*/  STG.E.ENL2.256 desc[UR18][R2.64], R16, R20 ;  /* 0xf80000100214797f */ /* 0x0005f4000f121812 */
[----:B------:R-:W-:Y:S05]  /*62b0*/  @!P0 BRA `(.L_x_206) ;  /* 0xffffffec00088947 */ /* 0x000fea000383ffff */
[----:B------:R-:W-:Y:S05]  /*62c0*/  EXIT ;  /* 0x000000000000794d */ /* 0x000fea0003800000 */
        .weak           $__internal_1_$__cuda_sm20_div_rn_f64_full
        .type           $__internal_1_$__cuda_sm20_div_rn_f64_full,@function
        .size           $__internal_1_$__cuda_sm20_div_rn_f64_full,(.L_x_861 - $__internal_1_$__cuda_sm20_div_rn_f64_full)
$__internal_1_$__cuda_sm20_div_rn_f64_full:
        /* <DEDUP_REMOVED lines=72> */
.L_x_208:
        /* <DEDUP_REMOVED lines=13> */
[----:B------:R-:W-:Y:S02]  /*6820*/  @!P0 MOV R51, R3 ;  /* 0x0000000300338202 */ /* 0x000fe40000000f00 */
[----:B------:R-:W-:Y:S01]  /*6830*/  @P0 MOV R50, RZ ;  /* 0x000000ff00320202 */ /* 0x000fe20000000f00 */
[----:B------:R-:W-:Y:S01]  /*6840*/  @P0 IMAD.MOV.U32 R51, RZ, RZ, R4 ;  /* 0x000000ffff330224 */ /* 0x000fe200078e0004 */
[----:B------:R-:W-:Y:S06]  /*6850*/  BRA `(.L_x_209) ;  /* 0x00000000001c7947 */ /* 0x000fec0003800000 */
.L_x_211:
[----:B------:R-:W-:Y:S02]  /*6860*/  LOP3.LUT R3, R41, 0x80000, RZ, 0xfc, !PT ;  /* 0x0008000029037812 */ /* 0x000fe400078efcff */
[----:B------:R-:W-:Y:S02]  /*6870*/  MOV R50, R40 ;  /* 0x0000002800327202 */ /* 0x000fe40000000f00 */
[----:B------:R-:W-:Y:S01]  /*6880*/  MOV R51, R3 ;  /* 0x0000000300337202 */ /* 0x000fe20000000f00 */
[----:B------:R-:W-:Y:S06]  /*6890*/  BRA `(.L_x_209) ;  /* 0x00000000000c7947 */ /* 0x000fec0003800000 */
.L_x_210:
[----:B------:R-:W-:Y:S01]  /*68a0*/  LOP3.LUT R3, R45, 0x80000, RZ, 0xfc, !PT ;  /* 0x000800002d037812 */ /* 0x000fe200078efcff */
[----:B------:R-:W-:-:S03]  /*68b0*/  IMAD.MOV.U32 R50, RZ, RZ, R44 ;  /* 0x000000ffff327224 */ /* 0x000fc600078e002c */
[----:B------:R-:W-:-:S07]  /*68c0*/  MOV R51, R3 ;  /* 0x0000000300337202 */ /* 0x000fce0000000f00 */
.L_x_209:
[----:B------:R-:W-:Y:S05]  /*68d0*/  BSYNC.RECONVERGENT B0 ;  /* 0x0000000000007941 */ /* 0x000fea0003800200 */
.L_x_207:
[----:B------:R-:W-:Y:S01]  /*68e0*/  HFMA2 R7, -RZ, RZ, 0, 0 ;  /* 0x00000000ff077431 */ /* 0x000fe200000001ff */
[----:B------:R-:W-:Y:S01]  /*68f0*/  MOV R6, R2 ;  /* 0x0000000200067202 */ /* 0x000fe20000000f00 */
[----:B------:R-:W-:Y:S01]  /*6900*/  IMAD.MOV.U32 R3, RZ, RZ, R51 ;  /* 0x000000ffff037224 */ /* 0x000fe200078e0033 */
[----:B------:R-:W-:Y:S02]  /*6910*/  MOV R4, R50 ;  /* 0x0000003200047202 */ /* 0x000fe40000000f00 */
[----:B------:R-:W-:Y:S05]  /*6920*/  RET.REL.NODEC R6 `(_Z25multi_tensor_apply_kernelI18TensorListMetadataILi5EE11AdamFunctorILi5EddEJfffff10adamMode_tfEEvlPViT_T0_DpT1_) ;  /* 0xffffff9406b47950 */ /* 0x000fea0003c3ffff */
.L_x_212:
        /* <DEDUP_REMOVED lines=13> */
.L_x_861:


//--------------------- .text._Z25multi_tensor_apply_kernelI18TensorListMetadataILi4EE11AdamFunctorILi4EfN3c104HalfEEJfffff10adamMode_tfEEvlPViT_T0_DpT1_ --------------------------
	.section	.text._Z25multi_tensor_apply_kernelI18TensorListMetadataILi4EE11AdamFunctorILi4EfN3c104HalfEEJfffff10adamMode_tfEEvlPViT_T0_DpT1_,"ax",@progbits
	.align	128
        .global         _Z25multi_tensor_apply_kernelI18TensorListMetadataILi4EE11AdamFunctorILi4EfN3c104HalfEEJfffff10adamMode_tfEEvlPViT_T0_DpT1_
        .type           _Z25multi_tensor_apply_kernelI18TensorListMetadataILi4EE11AdamFunctorILi4EfN3c104HalfEEJfffff10adamMode_tfEEvlPViT_T0_DpT1_,@function
        .size           _Z25multi_tensor_apply_kernelI18TensorListMetadataILi4EE11AdamFunctorILi4EfN3c104HalfEEJfffff10adamMode_tfEEvlPViT_T0_DpT1_,(.L_x_876 - _Z25multi_tensor_apply_kernelI18TensorListMetadataILi4EE11AdamFunctorILi4EfN3c104HalfEEJfffff10adamMode_tfEEvlPViT_T0_DpT1_)
        .other          _Z25multi_tensor_apply_kernelI18TensorListMetadataILi4EE11AdamFunctorILi4EfN3c104HalfEEJfffff10adamMode_tfEEvlPViT_T0_DpT1_,@"STO_CUDA_ENTRY STV_DEFAULT"
_Z25multi_tensor_apply_kernelI18TensorListMetadataILi4EE11AdamFunctorILi4EfN3c104HalfEEJfffff10adamMode_tfEEvlPViT_T0_DpT1_:
.text._Z25multi_tensor_apply_kernelI18TensorListMetadataILi4EE11AdamFunctorILi4EfN3c104HalfEEJfffff10adamMode_tfEEvlPViT_T0_DpT1_:
        /* <DEDUP_REMOVED lines=9> */
[----:B0-----:R-:W-:-:S11]  /*0090*/  R2UR UR4, R2 ;  /* 0x00000000020472ca */ /* 0x001fd600000e0000 */
[----:B------:R-:W1:Y:S02]  /*00a0*/  LDCU UR6, c[0x0][UR5+0xa60] ;  /* 0x00014c00050677ac */ /* 0x000e640008000800 */
[----:B------:R-:W-:Y:S02]  /*00b0*/  ULEA UR7, UR4, UR7, 0x3 ;  /* 0x0000000704077291 */ /* 0x000fe4000f8e18ff */
[----:B-1----:R-:W-:-:S10]  /*00c0*/  UIMAD UR15, UR6, UR16, URZ ;  /* 0x00000010060f72a4 */ /* 0x002fd4000f8e02ff */
[----:B------:R-:W0:Y:S01]  /*00d0*/  LDCU.64 UR8, c[0x0][UR7+0x4a0] ;  /* 0x00009400070877ac */ /* 0x000e220008000a00 */
[----:B------:R-:W1:Y:S01]  /*00e0*/  LDCU.64 UR4, c[0x0][UR7+0x380] ;  /* 0x00007000070477ac */ /* 0x000e620008000a00 */
[----:B------:R-:W3:Y:S01]  /*00f0*/  LDCU UR14, c[0x0][UR7+0x800] ;  /* 0x00010000070e77ac */ /* 0x000ee20008000800 */
[----:B------:R-:W4:Y:S01]  /*0100*/  LDCU.64 UR10, c[0x0][UR7+0x5c0] ;  /* 0x0000b800070a77ac */ /* 0x000f220008000a00 */
[----:B------:R-:W5:Y:S01]  /*0110*/  LDCU.64 UR12, c[0x0][UR7+0x6e0] ;  /* 0x0000dc00070c77ac */ /* 0x000f620008000a00 */
[----:B0-----:R-:W-:Y:S02]  /*0120*/  UIMAD.WIDE UR8, UR15, 0x4, UR8 ;  /* 0x000000040f0878a5 */ /* 0x001fe4000f8e0208 */
[----:B-1----:R-:W-:Y:S02]  /*0130*/  UIMAD.WIDE UR6, UR15, 0x4, UR4 ;  /* 0x000000040f0678a5 */ /* 0x002fe4000f8e0204 */
[----:B---3--:R-:W-:Y:S02]  /*0140*/  UIADD3 UR14, UPT, UPT, UR14, -UR15, URZ ;  /* 0x8000000f0e0e7290 */ /* 0x008fe4000fffe0ff */
[----:B------:R-:W-:Y:S01]  /*0150*/  MOV R0, UR8 ;  /* 0x0000000800007c02 */ /* 0x000fe20008000f00 */
[----:B------:R-:W-:-:S02]  /*0160*/  ULOP3.LUT UP1, URZ, UR6, 0xf, URZ, 0xc0, !UPT ;  /* 0x0000000f06ff7892 */ /* 0x000fc4000f82c0ff */
[----:B----4-:R-:W-:Y:S01]  /*0170*/  UIMAD.WIDE UR10, UR15, 0x4, UR10 ;  /* 0x000000040f0a78a5 */ /* 0x010fe2000f8e020a */
[----:B------:R-:W-:Y:S01]  /*0180*/  LOP3.LUT P2, RZ, R0, 0xf, RZ, 0xc0, !PT ;  /* 0x0000000f00ff7812 */ /* 0x000fe2000784c0ff */
[----:B------:R-:W-:Y:S02]  /*0190*/  ULOP3.LUT UP0, URZ, UR14, 0x3, UR16, 0xc8, !UPT ;  /* 0x000000030eff7892 */ /* 0x000fe4000f80c810 */
[----:B-----5:R-:W-:Y:S01]  /*01a0*/  UIMAD.WIDE UR12, UR15, 0x2, UR12 ;  /* 0x000000020f0c78a5 */ /* 0x020fe2000f8e020c */
[----:B------:R-:W-:Y:S02]  /*01b0*/  PLOP3.LUT P3, PT, PT, PT, UP1, 0x80, 0x8 ;  /* 0x000000000008781c */ /* 0x000fe40003f6f018 */
[----:B------:R-:W-:Y:S02]  /*01c0*/  MOV R0, UR10 ;  /* 0x0000000a00007c02 */ /* 0x000fe40008000f00 */
[----:B------:R-:W-:Y:S02]  /*01d0*/  PLOP3.LUT P4, PT, PT, PT, UP0, 0x80, 0x8 ;  /* 0x000000000008781c */ /* 0x000fe40003f8f008 */
[----:B------:R-:W-:-:S02]  /*01e0*/  MOV R2, UR12 ;  /* 0x0000000c00027c02 */ /* 0x000fc40008000f00 */
[----:B------:R-:W-:Y:S02]  /*01f0*/  LOP3.LUT P0, RZ, R0, 0xf, RZ, 0xc0, !PT ;  /* 0x0000000f00ff7812 */ /* 0x000fe4000780c0ff */
[----:B------:R-:W-:Y:S02]  /*0200*/  LOP3.LUT P1, RZ, R2, 0x7, RZ, 0xc0, !PT ;  /* 0x0000000702ff7812 */ /* 0x000fe4000782c0ff */
        /* <DEDUP_REMOVED lines=8> */
[----:B------:R-:W0:Y:S01]  /*0290*/  LDCU UR4, c[0x0][0xf90] ;  /* 0x0001f200ff0477ac */ /* 0x000e220008000800 */
[----:B------:R-:W-:Y:S01]  /*02a0*/  UISETP.LT.U32.AND UP0, UPT, UR14, UR16, UPT ;  /* 0x000000100e00728c */ /* 0x000fe2000bf01070 */
[----:B------:R-:W1:Y:S03]  /*02b0*/  LDCU UR15, c[0x0][0x360] ;  /* 0x00006c00ff0f77ac */ /* 0x000e660008000800 */
[----:B------:R-:W-:Y:S02]  /*02c0*/  USEL UR5, UR14, UR16, UP0 ;  /* 0x000000100e057287 */ /* 0x000fe40008000000 */
[----:B0-----:R-:W-:-:S09]  /*02d0*/  UISETP.NE.AND UP0, UPT, UR4, URZ, UPT ;  /* 0x000000ff0400728c */ /* 0x001fd2000bf05270 */
[----:B-1----:R-:W-:Y:S05]  /*02e0*/  BRA.U !UP0, `(.L_x_214) ;  /* 0x0000000d083c7547 */ /* 0x002fea000b800000 */
[----:B------:R-:W0:Y:S01]  /*02f0*/  LDCU UR14, c[0x0][0xf94] ;  /* 0x0001f280ff0e77ac */ /* 0x000e220008000800 */
[----:B------:R-:W1:Y:S01]  /*0300*/  LDCU UR20, c[0x0][0xf84] ;  /* 0x0001f080ff1477ac */ /* 0x000e620008000800 */
[----:B------:R-:W2:Y:S01]  /*0310*/  LDCU.64 UR16, c[0x0][0xf88] ;  /* 0x0001f100ff1077ac */ /* 0x000ea20008000a00 */
[----:B------:R-:W-:-:S05]  /*0320*/  UMOV UR4, URZ ;  /* 0x000000ff00047c82 */ /* 0x000fca0008000000 */
.L_x_223:
[----:B------:R-:W3:Y:S01]  /*0330*/  S2R R0, SR_TID.X ;  /* 0x0000000000007919 */ /* 0x000ee20000002100 */
[----:B-1----:R-:W-:Y:S01]  /*0340*/  HFMA2 R12, -RZ, RZ, 0, 1.1920928955078125e-07 ;  /* 0x00000002ff0c7431 */ /* 0x002fe200000001ff */
[----:B--2---:R-:W-:Y:S01]  /*0350*/  MOV R9, 0x2 ;  /* 0x0000000200097802 */ /* 0x004fe20000000f00 */
[----:B------:R-:W-:Y:S02]  /*0360*/  HFMA2 R3, -RZ, RZ, 0, 1.1920928955078125e-07 ;  /* 0x00000002ff037431 */ /* 0x000fe400000001ff */
[----:B------:R-:W-:Y:S02]  /*0370*/  HFMA2 R5, -RZ, RZ, 0, 2.384185791015625e-07 ;  /* 0x00000004ff057431 */ /* 0x000fe400000001ff */
[----:B------:R-:W-:Y:S02]  /*0380*/  HFMA2 R7, -RZ, RZ, 0, 2.384185791015625e-07 ;  /* 0x00000004ff077431 */ /* 0x000fe400000001ff */
[----:B------:R-:W-:Y:S01]  /*0390*/  HFMA2 R11, -RZ, RZ, 0, 2.384185791015625e-07 ;  /* 0x00000004ff0b7431 */ /* 0x000fe200000001ff */
[----:B---3--:R-:W-:-:S04]  /*03a0*/  IADD3 R0, PT, PT, R0, UR4, RZ ;  /* 0x0000000400007c10 */ /* 0x008fc8000fffe0ff */
[C---:B------:R-:W-:Y:S02]  /*03b0*/  IADD3 R18, PT, PT, R0.reuse, UR15, RZ ;  /* 0x0000000f00127c10 */ /* 0x040fe4000fffe0ff */
[----:B------:R-:W-:Y:S02]  /*03c0*/  ISETP.GE.AND P0, PT, R0, UR5, PT ;  /* 0x0000000500007c0c */ /* 0x000fe4000bf06270 */
[C---:B------:R-:W-:Y:S02]  /*03d0*/  IADD3 R21, PT, PT, R18.reuse, UR15, RZ ;  /* 0x0000000f12157c10 */ /* 0x040fe4000fffe0ff */
[----:B------:R-:W-:Y:S02]  /*03e0*/  ISETP.GE.AND P1, PT, R18, UR5, PT ;  /* 0x0000000512007c0c */ /* 0x000fe4000bf26270 */
[----:B------:R-:W-:Y:S02]  /*03f0*/  ISETP.GE.AND P2, PT, R21, UR5, PT ;  /* 0x0000000515007c0c */ /* 0x000fe4000bf46270 */
[----:B------:R-:W-:-:S05]  /*0400*/  MOV R20, RZ ;  /* 0x000000ff00147202 */ /* 0x000fca0000000f00 */
[----:B------:R-:W-:-:S04]  /*0410*/  @!P0 IMAD.WIDE R2, R0, R3, UR12 ;  /* 0x0000000c00028e25 */ /* 0x000fc8000f8e0203 */
[----:B------:R-:W-:-:S04]  /*0420*/  @!P0 IMAD.WIDE R4, R0, R5, UR6 ;  /* 0x0000000600048e25 */ /* 0x000fc8000f8e0205 */
[----:B------:R-:W-:Y:S01]  /*0430*/  HFMA2 R17, -RZ, RZ, 0, 1.1920928955078125e-07 ;  /* 0x00000002ff117431 */ /* 0x000fe200000001ff */
[----:B------:R-:W-:Y:S01]  /*0440*/  MOV R24, RZ ;  /* 0x000000ff00187202 */ /* 0x000fe20000000f00 */
[----:B------:R-:W-:Y:S02]  /*0450*/  HFMA2 R10, -RZ, RZ, 0, 0 ;  /* 0x00000000ff0a7431 */ /* 0x000fe400000001ff */
[----:B------:R-:W-:Y:S01]  /*0460*/  @!P2 IMAD.WIDE R12, R21, R12, UR12 ;  /* 0x0000000c150cae25 */ /* 0x000fe2000f8e020c */
[----:B------:R-:W5:Y:S03]  /*0470*/  @!P0 LDG.E R20, desc[UR18][R4.64] ;  /* 0x0000001204148981 */ /* 0x000f66000c1e1900 */
[----:B------:R-:W-:Y:S01]  /*0480*/  @!P0 IMAD.WIDE R6, R0, R7, UR8 ;  /* 0x0000000800068e25 */ /* 0x000fe2000f8e0207 */
[----:B------:R3:W4:Y:S01]  /*0490*/  @!P2 LDG.E.U16 R25, desc[UR18][R12.64] ;  /* 0x000000120c19a981 */ /* 0x000722000c1e1500 */
[----:B------:R-:W-:-:S02]  /*04a0*/  MOV R15, 0x4 ;  /* 0x00000004000f7802 */ /* 0x000fc40000000f00 */
[----:B------:R-:W-:Y:S01]  /*04b0*/  HFMA2 R29, -RZ, RZ, 0, 2.384185791015625e-07 ;  /* 0x00000004ff1d7431 */ /* 0x000fe200000001ff */
[----:B0-----:R-:W-:Y:S01]  /*04c0*/  MOV R23, RZ ;  /* 0x000000ff00177202 */ /* 0x001fe20000000f00 */
[----:B------:R0:W5:Y:S01]  /*04d0*/  @!P0 LDG.E R24, desc[UR18][R6.64] ;  /* 0x0000001206188981 */ /* 0x000162000c1e1900 */
[----:B------:R-:W-:Y:S01]  /*04e0*/  @!P1 IMAD.WIDE R8, R18, R9, UR12 ;  /* 0x0000000c12089e25 */ /* 0x000fe2000f8e0209 */
[----:B------:R-:W-:Y:S02]  /*04f0*/  MOV R19, 0x4 ;  /* 0x0000000400137802 */ /* 0x000fe40000000f00 */
[----:B------:R1:W2:Y:S01]  /*0500*/  @!P0 LDG.E.U16 R26, desc[UR18][R2.64] ;  /* 0x00000012021a8981 */ /* 0x0002a2000c1e1500 */
[----:B---3--:R-:W-:Y:S01]  /*0510*/  @!P0 IMAD.WIDE R12, R0, R11, UR10 ;  /* 0x0000000a000c8e25 */ /* 0x008fe2000f8e020b */
[----:B------:R-:W-:-:S03]  /*0520*/  IADD3 R0, PT, PT, R21, UR15, RZ ;  /* 0x0000000f15007c10 */ /* 0x000fc6000fffe0ff */
[----:B------:R-:W-:Y:S01]  /*0530*/  HFMA2 R4, -RZ, RZ, 0, 2.384185791015625e-07 ;  /* 0x00000004ff047431 */ /* 0x000fe200000001ff */
[----:B------:R3:W2:Y:S01]  /*0540*/  @!P1 LDG.E.U16 R27, desc[UR18][R8.64] ;  /* 0x00000012081b9981 */ /* 0x0006a2000c1e1500 */
[----:B------:R-:W-:Y:S01]  /*0550*/  ISETP.GE.AND P3, PT, R0, UR5, PT ;  /* 0x0000000500007c0c */ /* 0x000fe2000bf66270 */
[C---:B------:R-:W-:Y:S01]  /*0560*/  @!P1 IMAD.WIDE R14, R18.reuse, R15, UR6 ;  /* 0x00000006120e9e25 */ /* 0x040fe2000f8e020f */
[----:B0-----:R-:W-:Y:S01]  /*0570*/  MOV R6, 0x4 ;  /* 0x0000000400067802 */ /* 0x001fe20000000f00 */
[----:B------:R0:W5:Y:S01]  /*0580*/  @!P0 LDG.E R23, desc[UR18][R12.64] ;  /* 0x000000120c178981 */ /* 0x000162000c1e1900 */
[----:B------:R-:W-:Y:S02]  /*0590*/  MOV R11, RZ ;  /* 0x000000ff000b7202 */ /* 0x000fe40000000f00 */
[----:B-1----:R-:W-:Y:S01]  /*05a0*/  CS2R R2, SRZ ;  /* 0x0000000000027805 */ /* 0x002fe2000001ff00 */
[----:B------:R-:W-:Y:S01]  /*05b0*/  @!P1 IMAD.WIDE R28, R18, R29, UR8 ;  /* 0x00000008121c9e25 */ /* 0x000fe2000f8e021d */
[----:B------:R1:W5:Y:S05]  /*05c0*/  @!P1 LDG.E R10, desc[UR18][R14.64] ;  /* 0x000000120e0a9981 */ /* 0x00036a000c1e1900 */
[----:B------:R-:W-:-:S04]  /*05d0*/  @!P3 IMAD.WIDE R16, R0, R17, UR12 ;  /* 0x0000000c0010be25 */ /* 0x000fc8000f8e0211 */
[----:B------:R-:W-:Y:S01]  /*05e0*/  HFMA2 R22, -RZ, RZ, 0, 2.384185791015625e-07 ;  /* 0x00000004ff167431 */ /* 0x000fe200000001ff */
[----:B---3--:R-:W-:Y:S01]  /*05f0*/  CS2R R8, SRZ ;  /* 0x0000000000087805 */ /* 0x008fe2000001ff00 */
[----:B------:R3:W5:Y:S01]  /*0600*/  @!P1 LDG.E R11, desc[UR18][R28.64] ;  /* 0x000000121c0b9981 */ /* 0x000762000c1e1900 */
[----:B0-----:R-:W-:-:S03]  /*0610*/  @!P2 IMAD.WIDE R12, R21, R4, UR6 ;  /* 0x00000006150cae25 */ /* 0x001fc6000f8e0204 */
[----:B------:R0:W5:Y:S01]  /*0620*/  @!P3 LDG.E.U16 R4, desc[UR18][R16.64] ;  /* 0x000000121004b981 */ /* 0x000162000c1e1500 */
[----:B-1----:R-:W-:Y:S01]  /*0630*/  @!P2 IMAD.WIDE R14, R21, R6, UR8 ;  /* 0x00000008150eae25 */ /* 0x002fe2000f8e0206 */
[----:B------:R-:W-:Y:S02]  /*0640*/  MOV R5, RZ ;  /* 0x000000ff00057202 */ /* 0x000fe40000000f00 */
[----:B------:R-:W5:Y:S01]  /*0650*/  @!P2 LDG.E R2, desc[UR18][R12.64] ;  /* 0x000000120c02a981 */ /* 0x000f62000c1e1900 */
[----:B------:R-:W-:Y:S01]  /*0660*/  @!P1 IMAD.WIDE R18, R18, R19, UR10 ;  /* 0x0000000a12129e25 */ /* 0x000fe2000f8e0213 */
[----:B---3--:R-:W-:Y:S02]  /*0670*/  MOV R29, 0x4 ;  /* 0x00000004001d7802 */ /* 0x008fe40000000f00 */
[----:B------:R1:W5:Y:S01]  /*0680*/  @!P2 LDG.E R3, desc[UR18][R14.64] ;  /* 0x000000120e03a981 */ /* 0x000362000c1e1900 */
[----:B0-----:R-:W-:Y:S01]  /*0690*/  HFMA2 R17, -RZ, RZ, 0, 2.384185791015625e-07 ;  /* 0x00000004ff117431 */ /* 0x001fe200000001ff */
[----:B------:R-:W-:-:S02]  /*06a0*/  CS2R R6, SRZ ;  /* 0x0000000000067805 */ /* 0x000fc4000001ff00 */
[----:B------:R0:W5:Y:S01]  /*06b0*/  @!P1 LDG.E R9, desc[UR18][R18.64] ;  /* 0x0000001212099981 */ /* 0x000162000c1e1900 */
[----:B-1----:R-:W-:Y:S01]  /*06c0*/  MOV R15, 0x4 ;  /* 0x00000004000f7802 */ /* 0x002fe20000000f00 */
[----:B------:R-:W-:-:S04]  /*06d0*/  @!P2 IMAD.WIDE R12, R21, R22, UR10 ;  /* 0x0000000a150cae25 */ /* 0x000fc8000f8e0216 */
[C---:B------:R-:W-:Y:S01]  /*06e0*/  @!P3 IMAD.WIDE R14, R0.reuse, R15, UR6 ;  /* 0x00000006000ebe25 */ /* 0x040fe2000f8e020f */
[----:B------:R1:W5:Y:S03]  /*06f0*/  @!P2 LDG.E R5, desc[UR18][R12.64] ;  /* 0x000000120c05a981 */ /* 0x000366000c1e1900 */
[C---:B------:R-:W-:Y:S01]  /*0700*/  @!P3 IMAD.WIDE R16, R0.reuse, R17, UR8 ;  /* 0x000000080010be25 */ /* 0x040fe2000f8e0211 */
[----:B------:R1:W5:Y:S03]  /*0710*/  @!P3 LDG.E R6, desc[UR18][R14.64] ;  /* 0x000000120e06b981 */ /* 0x000366000c1e1900 */
[----:B0-----:R-:W-:Y:S01]  /*0720*/  @!P3 IMAD.WIDE R18, R0, R29, UR10 ;  /* 0x0000000a0012be25 */ /* 0x001fe2000f8e021d */
[----:B------:R1:W5:Y:S04]  /*0730*/  @!P3 LDG.E R7, desc[UR18][R16.64] ;  /* 0x000000121007b981 */ /* 0x000368000c1e1900 */
[----:B------:R1:W5:Y:S01]  /*0740*/  @!P3 LDG.E R8, desc[UR18][R18.64] ;  /* 0x000000121208b981 */ /* 0x000362000c1e1900 */
[----:B------:R-:W-:-:S02]  /*0750*/  HFMA2 R22, -RZ, RZ, 0, 0 ;  /* 0x00000000ff167431 */ /* 0x000fc400000001ff */
[----:B------:R-:W-:Y:S01]  /*0760*/  HFMA2 R28, -RZ, RZ, 0, 0 ;  /* 0x00000000ff1c7431 */ /* 0x000fe200000001ff */
[----:B------:R-:W-:Y:S01]  /*0770*/  BSSY.RECONVERGENT B0, `(.L_x_215) ;  /* 0x0000024000007945 */ /* 0x000fe20003800200 */
[----:B------:R-:W-:Y:S01]  /*0780*/  MOV R21, RZ ;  /* 0x000000ff00157202 */ /* 0x000fe20000000f00 */
[----:B----4-:R-:W-:Y:S02]  /*0790*/  @!P2 HADD2.F32 R21, -RZ, R25.H0_H0 ;  /* 0x20000019ff15a230 */ /* 0x010fe40000004100 */
[----:B--2---:R-:W-:Y:S02]  /*07a0*/  @!P0 HADD2.F32 R28, -RZ, R26.H0_H0 ;  /* 0x2000001aff1c8230 */ /* 0x004fe40000004100 */
[----:B------:R-:W-:Y:S01]  /*07b0*/  @!P1 HADD2.F32 R22, -RZ, R27.H0_H0 ;  /* 0x2000001bff169230 */ /* 0x000fe20000004100 */
[----:B-1----:R-:W-:Y:S06]  /*07c0*/  @P0 BRA `(.L_x_216) ;  /* 0x0000000000780947 */ /* 0x002fec0003800000 */
[----:B------:R-:W0:Y:S01]  /*07d0*/  LDC.64 R12, c[0x0][0xf88] ;  /* 0x0003e200ff0c7b82 */ /* 0x000e220000000a00 */
[----:B------:R-:W1:Y:S07]  /*07e0*/  S2R R18, SR_TID.X ;  /* 0x0000000000127919 */ /* 0x000e6e0000002100 */
[----:B------:R-:W2:Y:S08]  /*07f0*/  LDC.64 R14, c[0x0][0xf80] ;  /* 0x0003e000ff0e7b82 */ /* 0x000eb00000000a00 */
[----:B------:R-:W3:Y:S01]  /*0800*/  LDC R19, c[0x0][0xf7c] ;  /* 0x0003df00ff137b82 */ /* 0x000ee20000000800 */
[----:B0-----:R-:W0:Y:S01]  /*0810*/  MUFU.RCP R17, R12 ;  /* 0x0000000c00117308 */ /* 0x001e220000001000 */
[----:B--2---:R-:W-:Y:S01]  /*0820*/  FADD.FTZ R27, -R14, 1 ;  /* 0x3f8000000e1b7421 */ /* 0x004fe20000010100 */
[----:B-----5:R-:W-:Y:S01]  /*0830*/  FMUL.FTZ R23, R23, R14 ;  /* 0x0000000e17177220 */ /* 0x020fe20000410000 */
[----:B-1----:R-:W-:Y:S01]  /*0840*/  IADD3 R14, PT, PT, R18, UR4, RZ ;  /* 0x00000004120e7c10 */ /* 0x002fe2000fffe0ff */
[----:B---3--:R-:W-:Y:S01]  /*0850*/  FMUL.FTZ R25, R24, R19 ;  /* 0x0000001318197220 */ /* 0x008fe20000410000 */
[----:B0-----:R-:W-:Y:S01]  /*0860*/  FMUL.FTZ R16, R17, R28 ;  /* 0x0000001c11107220 */ /* 0x001fe20000410000 */
[----:B------:R-:W-:Y:S01]  /*0870*/  MOV R17, 0x4 ;  /* 0x0000000400117802 */ /* 0x000fe20000000f00 */
[----:B------:R-:W-:-:S02]  /*0880*/  FADD.FTZ R19, -R19, 1 ;  /* 0x3f80000013137421 */ /* 0x000fc40000010100 */
[C---:B------:R-:W-:Y:S01]  /*0890*/  FMUL.FTZ R18, R16.reuse, R27 ;  /* 0x0000001b10127220 */ /* 0x040fe20000410000 */
[----:B------:R-:W-:Y:S01]  /*08a0*/  MOV R27, 0x4 ;  /* 0x00000004001b7802 */ /* 0x000fe20000000f00 */
[C---:B------:R-:W-:Y:S02]  /*08b0*/  FFMA.FTZ R25, R16.reuse, R19, R25 ;  /* 0x0000001310197223 */ /* 0x040fe40000010019 */
[----:B------:R-:W-:Y:S01]  /*08c0*/  FFMA.FTZ R23, R16, R18, R23 ;  /* 0x0000001210177223 */ /* 0x000fe20000010017 */
[----:B------:R-:W-:-:S04]  /*08d0*/  IMAD.WIDE R16, R14, R17, UR8 ;  /* 0x000000080e107e25 */ /* 0x000fc8000f8e0211 */
[----:B------:R-:W-:Y:S01]  /*08e0*/  IMAD.WIDE R18, R14, R27, UR10 ;  /* 0x0000000a0e127e25 */ /* 0x000fe2000f8e021b */
[----:B------:R0:W-:Y:S04]  /*08f0*/  STG.E desc[UR18][R16.64], R25 ;  /* 0x0000001910007986 */ /* 0x0001e8000c101912 */
[----:B------:R0:W-:Y:S04]  /*0900*/  STG.E desc[UR18][R18.64], R23 ;  /* 0x0000001712007986 */ /* 0x0001e8000c101912 */
[----:B------:R-:W2:Y:S01]  /*0910*/  LDG.E R24, desc[UR18][R16.64] ;  /* 0x0000001210187981 */ /* 0x000ea2000c1e1900 */
[----:B------:R-:W1:Y:S01]  /*0920*/  MUFU.SQRT R12, R23 ;  /* 0x00000017000c7308 */ /* 0x000e620000002000 */
[----:B------:R-:W-:Y:S01]  /*0930*/  MOV R29, 0x4 ;  /* 0x00000004001d7802 */ /* 0x000fe20000000f00 */
[----:B-1----:R-:W-:-:S06]  /*0940*/  FADD.FTZ R12, R12, R15 ;  /* 0x0000000f0c0c7221 */ /* 0x002fcc0000010000 */
[----:B------:R-:W2:Y:S02]  /*0950*/  MUFU.RCP R15, R12 ;  /* 0x0000000c000f7308 */ /* 0x000ea40000001000 */
[----:B--2---:R-:W-:-:S04]  /*0960*/  FMUL.FTZ R15, R24, R15 ;  /* 0x0000000f180f7220 */ /* 0x004fc80000410000 */
[----:B------:R-:W-:Y:S01]  /*0970*/  FFMA.FTZ R27, R20, UR14, R15 ;  /* 0x0000000e141b7c23 */ /* 0x000fe2000801000f */
[----:B------:R-:W-:-:S04]  /*0980*/  IMAD.WIDE R14, R14, R29, UR6 ;  /* 0x000000060e0e7e25 */ /* 0x000fc8000f8e021d */
[----:B------:R-:W-:-:S05]  /*0990*/  FFMA.FTZ R13, -R27, R13, R20 ;  /* 0x0000000d1b0d7223 */ /* 0x000fca0000010114 */
[----:B------:R0:W-:Y:S02]  /*09a0*/  STG.E desc[UR18][R14.64], R13 ;  /* 0x0000000d0e007986 */ /* 0x0001e4000c101912 */
.L_x_216:
[----:B------:R-:W-:Y:S05]  /*09b0*/  BSYNC.RECONVERGENT B0 ;  /* 0x0000000000007941 */ /* 0x000fea0003800200 */
.L_x_215:
[----:B-----5:R-:W1:Y:S01]  /*09c0*/  LDC R20, c[0x0][0xf80] ;  /* 0x0003e000ff147b82 */ /* 0x020e620000000800 */
[----:B0-----:R-:W0:Y:S01]  /*09d0*/  S2R R23, SR_TID.X ;  /* 0x0000000000177919 */ /* 0x001e220000002100 */
[----:B------:R-:W-:Y:S06]  /*09e0*/  BSSY.RECONVERGENT B0, `(.L_x_217) ;  /* 0x0000020000007945 */ /* 0x000fec0003800200 */
[----:B------:R-:W2:Y:S01]  /*09f0*/  LDC R24, c[0x0][0xf7c] ;  /* 0x0003df00ff187b82 */ /* 0x000ea20000000800 */
[----:B------:R-:W-:Y:S05]  /*0a00*/  @P1 BRA `(.L_x_218) ;  /* 0x0000000000741947 */ /* 0x000fea0003800000 */
[----:B------:R-:W3:Y:S01]  /*0a10*/  LDC.64 R12, c[0x0][0xf88] ;  /* 0x0003e200ff0c7b82 */ /* 0x000ee20000000a00 */
[----:B0-----:R-:W-:Y:S01]  /*0a20*/  IADD3 R16, PT, PT, R23, UR4, RZ ;  /* 0x0000000417107c10 */ /* 0x001fe2000fffe0ff */
[----:B------:R-:W-:Y:S01]  /*0a30*/  HFMA2 R25, -RZ, RZ, 0, 2.384185791015625e-07 ;  /* 0x00000004ff197431 */ /* 0x000fe200000001ff */
[----:B------:R-:W-:Y:S01]  /*0a40*/  MOV R19, 0x4 ;  /* 0x0000000400137802 */ /* 0x000fe20000000f00 */
[----:B--2---:R-:W-:Y:S01]  /*0a50*/  FMUL.FTZ R11, R11, R24 ;  /* 0x000000180b0b7220 */ /* 0x004fe20000410000 */
[----:B------:R-:W-:-:S03]  /*0a60*/  FADD.FTZ R18, -R24, 1 ;  /* 0x3f80000018127421 */ /* 0x000fc60000010100 */
[----:B------:R-:W0:Y:S01]  /*0a70*/  LDC.64 R14, c[0x0][0xf80] ;  /* 0x0003e000ff0e7b82 */ /* 0x000e220000000a00 */
[----:B---3--:R-:W2:Y:S01]  /*0a80*/  MUFU.RCP R17, R12 ;  /* 0x0000000c00117308 */ /* 0x008ea20000001000 */
[----:B0-----:R-:W-:Y:S01]  /*0a90*/  FMUL.FTZ R9, R9, R14 ;  /* 0x0000000e09097220 */ /* 0x001fe20000410000 */
[----:B--2---:R-:W-:Y:S01]  /*0aa0*/  FMUL.FTZ R22, R17, R22 ;  /* 0x0000001611167220 */ /* 0x004fe20000410000 */
[----:B------:R-:W-:Y:S01]  /*0ab0*/  FADD.FTZ R17, -R14, 1 ;  /* 0x3f8000000e117421 */ /* 0x000fe20000010100 */
[----:B------:R-:W-:Y:S02]  /*0ac0*/  IADD3 R14, PT, PT, R16, UR15, RZ ;  /* 0x0000000f100e7c10 */ /* 0x000fe4000fffe0ff */
[-C--:B------:R-:W-:Y:S01]  /*0ad0*/  FFMA.FTZ R11, R18, R22.reuse, R11 ;  /* 0x00000016120b7223 */ /* 0x080fe2000001000b */
[----:B------:R-:W-:-:S04]  /*0ae0*/  FMUL.FTZ R16, R17, R22 ;  /* 0x0000001611107220 */ /* 0x000fc80000410000 */
[----:B------:R-:W-:Y:S01]  /*0af0*/  FFMA.FTZ R9, R22, R16, R9 ;  /* 0x0000001016097223 */ /* 0x000fe20000010009 */
[----:B------:R-:W-:-:S04]  /*0b00*/  IMAD.WIDE R16, R14, R19, UR8 ;  /* 0x000000080e107e25 */ /* 0x000fc8000f8e0213 */
[----:B------:R-:W-:Y:S01]  /*0b10*/  IMAD.WIDE R18, R14, R25, UR10 ;  /* 0x0000000a0e127e25 */ /* 0x000fe2000f8e0219 */
[----:B------:R3:W-:Y:S04]  /*0b20*/  STG.E desc[UR18][R16.64], R11 ;  /* 0x0000000b10007986 */ /* 0x0007e8000c101912 */
[----:B------:R3:W-:Y:S04]  /*0b30*/  STG.E desc[UR18][R18.64], R9 ;  /* 0x0000000912007986 */ /* 0x0007e8000c101912 */
[----:B------:R-:W2:Y:S01]  /*0b40*/  LDG.E R22, desc[UR18][R16.64] ;  /* 0x0000001210167981 */ /* 0x000ea2000c1e1900 */
[----:B------:R-:W0:Y:S01]  /*0b50*/  MUFU.SQRT R12, R9 ;  /* 0x00000009000c7308 */ /* 0x000e220000002000 */
[----:B------:R-:W-:Y:S01]  /*0b60*/  MOV R27, 0x4 ;  /* 0x00000004001b7802 */ /* 0x000fe20000000f00 */
[----:B0-----:R-:W-:-:S06]  /*0b70*/  FADD.FTZ R12, R12, R15 ;  /* 0x0000000f0c0c7221 */ /* 0x001fcc0000010000 */
[----:B------:R-:W2:Y:S02]  /*0b80*/  MUFU.RCP R15, R12 ;  /* 0x0000000c000f7308 */ /* 0x000ea40000001000 */
[----:B--2---:R-:W-:-:S04]  /*0b90*/  FMUL.FTZ R15, R22, R15 ;  /* 0x0000000f160f7220 */ /* 0x004fc80000410000 */
[----:B------:R-:W-:Y:S01]  /*0ba0*/  FFMA.FTZ R25, R10, UR14, R15 ;  /* 0x0000000e0a197c23 */ /* 0x000fe2000801000f */
[----:B------:R-:W-:-:S04]  /*0bb0*/  IMAD.WIDE R14, R14, R27, UR6 ;  /* 0x000000060e0e7e25 */ /* 0x000fc8000f8e021b */
[----:B------:R-:W-:-:S05]  /*0bc0*/  FFMA.FTZ R13, -R25, R13, R10 ;  /* 0x0000000d190d7223 */ /* 0x000fca000001010a */
[----:B------:R3:W-:Y:S02]  /*0bd0*/  STG.E desc[UR18][R14.64], R13 ;  /* 0x0000000d0e007986 */ /* 0x0007e4000c101912 */
.L_x_218:
[----:B------:R-:W-:Y:S05]  /*0be0*/  BSYNC.RECONVERGENT B0 ;  /* 0x0000000000007941 */ /* 0x000fea0003800200 */
.L_x_217:
[----:B------:R-:W-:Y:S01]  /*0bf0*/  BSSY.RECONVERGENT B0, `(.L_x_219) ;  /* 0x000001f000007945 */ /* 0x000fe20003800200 */
[----:B---3--:R-:W-:Y:S02]  /*0c00*/  HFMA2 R9, -RZ, RZ, 0, 0 ;  /* 0x00000000ff097431 */ /* 0x008fe400000001ff */
[----:B--2---:R-:W-:Y:S01]  /*0c10*/  FADD.FTZ R14, -R24, 1 ;  /* 0x3f800000180e7421 */ /* 0x004fe20000010100 */
[----:B-1----:R-:W-:Y:S01]  /*0c20*/  FADD.FTZ R15, -R20, 1 ;  /* 0x3f800000140f7421 */ /* 0x002fe20000010100 */
[----:B------:R-:W-:Y:S06]  /*0c30*/  @P2 BRA `(.L_x_220) ;  /* 0x0000000000682947 */ /* 0x000fec0003800000 */
[----:B------:R-:W1:Y:S01]  /*0c40*/  MUFU.RCP R10, UR16 ;  /* 0x00000010000a7d08 */ /* 0x000e620008001000 */
[----:B0-----:R-:W-:Y:S01]  /*0c50*/  IADD3 R23, PT, PT, R23, UR4, RZ ;  /* 0x0000000417177c10 */ /* 0x001fe2000fffe0ff */
[----:B------:R-:W-:Y:S01]  /*0c60*/  FMUL.FTZ R11, R3, R24 ;  /* 0x00000018030b7220 */ /* 0x000fe20000410000 */
[----:B------:R-:W-:Y:S02]  /*0c70*/  MOV R16, 0x4 ;  /* 0x0000000400107802 */ /* 0x000fe40000000f00 */
[----:B------:R-:W-:Y:S02]  /*0c80*/  IADD3 R3, PT, PT, R23, UR15, RZ ;  /* 0x0000000f17037c10 */ /* 0x000fe4000fffe0ff */
[----:B------:R-:W-:Y:S02]  /*0c90*/  MOV R18, 0x4 ;  /* 0x0000000400127802 */ /* 0x000fe40000000f00 */
[----:B------:R-:W-:Y:S01]  /*0ca0*/  IADD3 R3, PT, PT, R3, UR15, RZ ;  /* 0x0000000f03037c10 */ /* 0x000fe2000fffe0ff */
[----:B-1----:R-:W-:Y:S01]  /*0cb0*/  FMUL.FTZ R21, R10, R21 ;  /* 0x000000150a157220 */ /* 0x002fe20000410000 */
[----:B------:R-:W-:-:S03]  /*0cc0*/  FMUL.FTZ R10, R5, R20 ;  /* 0x00000014050a7220 */ /* 0x000fc60000410000 */
[-C--:B------:R-:W-:Y:S01]  /*0cd0*/  FMUL.FTZ R12, R15, R21.reuse ;  /* 0x000000150f0c7220 */ /* 0x080fe20000410000 */
[----:B------:R-:W-:-:S03]  /*0ce0*/  FFMA.FTZ R5, R14, R21, R11 ;  /* 0x000000150e057223 */ /* 0x000fc6000001000b */
[----:B------:R-:W-:Y:S01]  /*0cf0*/  FFMA.FTZ R21, R21, R12, R10 ;  /* 0x0000000c15157223 */ /* 0x000fe2000001000a */
[----:B------:R-:W-:-:S04]  /*0d00*/  IMAD.WIDE R10, R3, R16, UR8 ;  /* 0x00000008030a7e25 */ /* 0x000fc8000f8e0210 */
[----:B------:R-:W-:Y:S01]  /*0d10*/  IMAD.WIDE R12, R3, R18, UR10 ;  /* 0x0000000a030c7e25 */ /* 0x000fe2000f8e0212 */
[----:B------:R1:W-:Y:S04]  /*0d20*/  STG.E desc[UR18][R10.64], R5 ;  /* 0x000000050a007986 */ /* 0x0003e8000c101912 */
[----:B------:R1:W-:Y:S04]  /*0d30*/  STG.E desc[UR18][R12.64], R21 ;  /* 0x000000150c007986 */ /* 0x0003e8000c101912 */
[----:B------:R-:W2:Y:S01]  /*0d40*/  LDG.E R17, desc[UR18][R10.64] ;  /* 0x000000120a117981 */ /* 0x000ea2000c1e1900 */
[----:B------:R-:W0:Y:S02]  /*0d50*/  MUFU.SQRT R16, R21 ;  /* 0x0000001500107308 */ /* 0x000e240000002000 */
[----:B0-----:R-:W-:Y:S01]  /*0d60*/  FADD.FTZ R18, R16, UR20 ;  /* 0x0000001410127e21 */ /* 0x001fe20008010000 */
[----:B------:R-:W-:-:S05]  /*0d70*/  MOV R16, 0x4 ;  /* 0x0000000400107802 */ /* 0x000fca0000000f00 */
[----:B------:R-:W2:Y:S02]  /*0d80*/  MUFU.RCP R18, R18 ;  /* 0x0000001200127308 */ /* 0x000ea40000001000 */
[----:B--2---:R-:W-:-:S04]  /*0d90*/  FMUL.FTZ R17, R17, R18 ;  /* 0x0000001211117220 */ /* 0x004fc80000410000 */
[----:B------:R-:W-:Y:S01]  /*0da0*/  FFMA.FTZ R19, R2, UR14, R17 ;  /* 0x0000000e02137c23 */ /* 0x000fe20008010011 */
[----:B------:R-:W-:-:S04]  /*0db0*/  IMAD.WIDE R16, R3, R16, UR6 ;  /* 0x0000000603107e25 */ /* 0x000fc8000f8e0210 */
[----:B------:R-:W-:-:S05]  /*0dc0*/  FFMA.FTZ R19, -R19, UR17, R2 ;  /* 0x0000001113137c23 */ /* 0x000fca0008010102 */
[----:B------:R1:W-:Y:S02]  /*0dd0*/  STG.E desc[UR18][R16.64], R19 ;  /* 0x0000001310007986 */ /* 0x0003e4000c101912 */
.L_x_220:
[----:B------:R-:W-:Y:S05]  /*0de0*/  BSYNC.RECONVERGENT B0 ;  /* 0x0000000000007941 */ /* 0x000fea0003800200 */
.L_x_219:
[----:B------:R-:W-:Y:S01]  /*0df0*/  BSSY.RECONVERGENT B0, `(.L_x_221) ;  /* 0x000001a000007945 */ /* 0x000fe20003800200 */
[----:B------:R-:W-:-:S03]  /*0e00*/  @!P3 HADD2.F32 R9, -RZ, R4.H0_H0 ;  /* 0x20000004ff09b230 */ /* 0x000fc60000004100 */
[----:B------:R-:W-:Y:S05]  /*0e10*/  @P3 BRA `(.L_x_222) ;  /* 0x00000000005c3947 */ /* 0x000fea0003800000 */
[----:B------:R-:W2:Y:S01]  /*0e20*/  MUFU.RCP R2, UR16 ;  /* 0x0000001000027d08 */ /* 0x000ea20008001000 */
[----:B-1----:R-:W-:Y:S01]  /*0e30*/  HFMA2 R5, -RZ, RZ, 0, 2.384185791015625e-07 ;  /* 0x00000004ff057431 */ /* 0x002fe200000001ff */
[----:B------:R-:W-:Y:S01]  /*0e40*/  MOV R3, 0x4 ;  /* 0x0000000400037802 */ /* 0x000fe20000000f00 */
[----:B------:R-:W-:Y:S01]  /*0e50*/  FMUL.FTZ R7, R7, R24 ;  /* 0x0000001807077220 */ /* 0x000fe20000410000 */
[----:B------:R-:W-:Y:S02]  /*0e60*/  FMUL.FTZ R8, R8, R20 ;  /* 0x0000001408087220 */ /* 0x000fe40000410000 */
[----:B------:R-:W-:-:S04]  /*0e70*/  IMAD.WIDE R4, R0, R5, UR10 ;  /* 0x0000000a00047e25 */ /* 0x000fc8000f8e0205 */
[----:B--2---:R-:W-:Y:S01]  /*0e80*/  FMUL.FTZ R9, R2, R9 ;  /* 0x0000000902097220 */ /* 0x004fe20000410000 */
[----:B------:R-:W-:-:S04]  /*0e90*/  IMAD.WIDE R2, R0, R3, UR8 ;  /* 0x0000000800027e25 */ /* 0x000fc8000f8e0203 */
[-C--:B------:R-:W-:Y:S01]  /*0ea0*/  FMUL.FTZ R15, R15, R9.reuse ;  /* 0x000000090f0f7220 */ /* 0x080fe20000410000 */
[----:B------:R-:W-:-:S03]  /*0eb0*/  FFMA.FTZ R7, R14, R9, R7 ;  /* 0x000000090e077223 */ /* 0x000fc60000010007 */
[----:B------:R-:W-:Y:S02]  /*0ec0*/  FFMA.FTZ R15, R9, R15, R8 ;  /* 0x0000000f090f7223 */ /* 0x000fe40000010008 */
[----:B------:R2:W-:Y:S04]  /*0ed0*/  STG.E desc[UR18][R2.64], R7 ;  /* 0x0000000702007986 */ /* 0x0005e8000c101912 */
[----:B------:R2:W-:Y:S04]  /*0ee0*/  STG.E desc[UR18][R4.64], R15 ;  /* 0x0000000f04007986 */ /* 0x0005e8000c101912 */
[----:B------:R-:W3:Y:S01]  /*0ef0*/  LDG.E R9, desc[UR18][R2.64] ;  /* 0x0000001202097981 */ /* 0x000ee2000c1e1900 */
[----:B------:R-:W1:Y:S01]  /*0f00*/  MUFU.SQRT R8, R15 ;  /* 0x0000000f00087308 */ /* 0x000e620000002000 */
[----:B------:R-:W-:Y:S01]  /*0f10*/  MOV R13, 0x4 ;  /* 0x00000004000d7802 */ /* 0x000fe20000000f00 */
[----:B-1----:R-:W-:-:S06]  /*0f20*/  FADD.FTZ R10, R8, UR20 ;  /* 0x00000014080a7e21 */ /* 0x002fcc0008010000 */
[----:B------:R-:W3:Y:S02]  /*0f30*/  MUFU.RCP R10, R10 ;  /* 0x0000000a000a7308 */ /* 0x000ee40000001000 */
[----:B---3--:R-:W-:-:S04]  /*0f40*/  FMUL.FTZ R9, R9, R10 ;  /* 0x0000000a09097220 */ /* 0x008fc80000410000 */
[----:B------:R-:W-:Y:S01]  /*0f50*/  FFMA.FTZ R11, R6, UR14, R9 ;  /* 0x0000000e060b7c23 */ /* 0x000fe20008010009 */
[----:B------:R-:W-:-:S04]  /*0f60*/  IMAD.WIDE R8, R0, R13, UR6 ;  /* 0x0000000600087e25 */ /* 0x000fc8000f8e020d */
[----:B------:R-:W-:-:S05]  /*0f70*/  FFMA.FTZ R11, -R11, UR17, R6 ;  /* 0x000000110b0b7c23 */ /* 0x000fca0008010106 */
[----:B------:R2:W-:Y:S02]  /*0f80*/  STG.E desc[UR18][R8.64], R11 ;  /* 0x0000000b08007986 */ /* 0x0005e4000c101912 */
.L_x_222:
[----:B------:R-:W-:Y:S05]  /*0f90*/  BSYNC.RECONVERGENT B0 ;  /* 0x0000000000007941 */ /* 0x000fea0003800200 */
.L_x_221:
[----:B------:R-:W-:-:S04]  /*0fa0*/  ULEA UR4, UR15, UR4, 0x2 ;  /* 0x000000040f047291 */ /* 0x000fc8000f8e10ff */
[----:B------:R-:W-:-:S09]  /*0fb0*/  UISETP.GE.AND UP0, UPT, UR4, UR5, UPT ;  /* 0x000000050400728c */ /* 0x000fd2000bf06270 */
[----:B------:R-:W-:Y:S05]  /*0fc0*/  BRA.U !UP0, `(.L_x_223) ;  /* 0xfffffff108d87547 */ /* 0x000fea000b83ffff */
[----:B------:R-:W-:Y:S05]  /*0fd0*/  EXIT ;  /* 0x000000000000794d */ /* 0x000fea0003800000 */
.L_x_214:
[----:B------:R-:W0:Y:S01]  /*0fe0*/  LDCU UR14, c[0x0][0xf94] ;  /* 0x0001f280ff0e77ac */ /* 0x000e220008000800 */
[----:B------:R-:W1:Y:S01]  /*0ff0*/  LDCU UR20, c[0x0][0xf84] ;  /* 0x0001f080ff1477ac */ /* 0x000e620008000800 */
[----:B------:R-:W2:Y:S01]  /*1000*/  LDCU.64 UR16, c[0x0][0xf88] ;  /* 0x0001f100ff1077ac */ /* 0x000ea20008000a00 */
[----:B------:R-:W-:-:S05]  /*1010*/  UMOV UR4, URZ ;  /* 0x000000ff00047c82 */ /* 0x000fca0008000000 */
.L_x_232:
        /* <DEDUP_REMOVED lines=24> */
[----:B0-----:R-:W-:Y:S01]  /*11a0*/  MOV R23, RZ ;  /* 0x000000ff00177202 */ /* 0x001fe20000000f00 */
[----:B------:R-:W-:Y:S01]  /*11b0*/  @!P1 IMAD.WIDE R8, R18, R9, UR12 ;  /* 0x0000000c12089e25 */ /* 0x000fe2000f8e0209 */
[----:B------:R0:W5:Y:S01]  /*11c0*/  @!P0 LDG.E R24, desc[UR18][R6.64] ;  /* 0x0000001206188981 */ /* 0x000162000c1e1900 */
[----:B------:R-:W-:-:S03]  /*11d0*/  MOV R29, 0x4 ;  /* 0x00000004001d7802 */ /* 0x000fc60000000f00 */
[----:B------:R1:W2:Y:S01]  /*11e0*/  @!P0 LDG.E.U16 R26, desc[UR18][R2.64] ;  /* 0x00000012021a8981 */ /* 0x0002a2000c1e1500 */
[----:B---3--:R-:W-:Y:S01]  /*11f0*/  @!P0 IMAD.WIDE R12, R0, R11, UR10 ;  /* 0x0000000a000c8e25 */ /* 0x008fe2000f8e020b */
[----:B------:R-:W-:-:S03]  /*1200*/  IADD3 R0, PT, PT, R21, UR15, RZ ;  /* 0x0000000f15007c10 */ /* 0x000fc6000fffe0ff */
[----:B------:R-:W-:Y:S01]  /*1210*/  HFMA2 R4, -RZ, RZ, 0, 2.384185791015625e-07 ;  /* 0x00000004ff047431 */ /* 0x000fe200000001ff */
[----:B------:R3:W2:Y:S01]  /*1220*/  @!P1 LDG.E.U16 R27, desc[UR18][R8.64] ;  /* 0x00000012081b9981 */ /* 0x0006a2000c1e1500 */
[----:B------:R-:W-:Y:S01]  /*1230*/  ISETP.GE.AND P3, PT, R0, UR5, PT ;  /* 0x0000000500007c0c */ /* 0x000fe2000bf66270 */
[----:B------:R-:W-:Y:S01]  /*1240*/  @!P1 IMAD.WIDE R14, R18, R15, UR6 ;  /* 0x00000006120e9e25 */ /* 0x000fe2000f8e020f */
[----:B0-----:R-:W-:Y:S01]  /*1250*/  MOV R6, 0x4 ;  /* 0x0000000400067802 */ /* 0x001fe20000000f00 */
[----:B------:R0:W5:Y:S01]  /*1260*/  @!P0 LDG.E R23, desc[UR18][R12.64] ;  /* 0x000000120c178981 */ /* 0x000162000c1e1900 */
[----:B-1----:R-:W-:Y:S01]  /*1270*/  CS2R R2, SRZ ;  /* 0x0000000000027805 */ /* 0x002fe2000001ff00 */
[----:B------:R-:W-:Y:S01]  /*1280*/  HFMA2 R11, -RZ, RZ, 0, 0 ;  /* 0x00000000ff0b7431 */ /* 0x000fe200000001ff */
[----:B------:R-:W-:Y:S01]  /*1290*/  MOV R19, 0x4 ;  /* 0x0000000400137802 */ /* 0x000fe20000000f00 */
[----:B------:R1:W5:Y:S01]  /*12a0*/  @!P1 LDG.E R10, desc[UR18][R14.64] ;  /* 0x000000120e0a9981 */ /* 0x000362000c1e1900 */
[----:B---3--:R-:W-:-:S05]  /*12b0*/  CS2R R8, SRZ ;  /* 0x0000000000087805 */ /* 0x008fca000001ff00 */
[----:B------:R-:W-:-:S04]  /*12c0*/  @!P3 IMAD.WIDE R16, R0, R17, UR12 ;  /* 0x0000000c0010be25 */ /* 0x000fc8000f8e0211 */
[----:B------:R-:W-:Y:S02]  /*12d0*/  HFMA2 R22, -RZ, RZ, 0, 2.384185791015625e-07 ;  /* 0x00000004ff167431 */ /* 0x000fe400000001ff */
[C---:B0-----:R-:W-:Y:S02]  /*12e0*/  @!P2 IMAD.WIDE R12, R21.reuse, R4, UR6 ;  /* 0x00000006150cae25 */ /* 0x041fe4000f8e0204 */
[----:B------:R0:W5:Y:S02]  /*12f0*/  @!P3 LDG.E.U16 R4, desc[UR18][R16.64] ;  /* 0x000000121004b981 */ /* 0x000164000c1e1500 */
[----:B------:R-:W-:Y:S01]  /*1300*/  @!P1 IMAD.WIDE R28, R18, R29, UR8 ;  /* 0x00000008121c9e25 */ /* 0x000fe2000f8e021d */
[----:B------:R-:W-:Y:S01]  /*1310*/  MOV R5, RZ ;  /* 0x000000ff00057202 */ /* 0x000fe20000000f00 */
[----:B------:R3:W5:Y:S02]  /*1320*/  @!P2 LDG.E R2, desc[UR18][R12.64] ;  /* 0x000000120c02a981 */ /* 0x000764000c1e1900 */
[----:B-1----:R-:W-:-:S02]  /*1330*/  @!P2 IMAD.WIDE R14, R21, R6, UR8 ;  /* 0x00000008150eae25 */ /* 0x002fc4000f8e0206 */
[----:B------:R1:W5:Y:S02]  /*1340*/  @!P1 LDG.E R9, desc[UR18][R28.64] ;  /* 0x000000121c099981 */ /* 0x000364000c1e1900 */
[----:B0-----:R-:W-:Y:S02]  /*1350*/  HFMA2 R17, -RZ, RZ, 0, 2.384185791015625e-07 ;  /* 0x00000004ff117431 */ /* 0x001fe400000001ff */
[----:B------:R-:W-:Y:S01]  /*1360*/  @!P1 IMAD.WIDE R18, R18, R19, UR10 ;  /* 0x0000000a12129e25 */ /* 0x000fe2000f8e0213 */
[----:B------:R0:W5:Y:S01]  /*1370*/  @!P2 LDG.E R3, desc[UR18][R14.64] ;  /* 0x000000120e03a981 */ /* 0x000162000c1e1900 */
[----:B------:R-:W-:Y:S02]  /*1380*/  CS2R R6, SRZ ;  /* 0x0000000000067805 */ /* 0x000fe4000001ff00 */
[----:B---3--:R-:W-:Y:S01]  /*1390*/  @!P2 IMAD.WIDE R12, R21, R22, UR10 ;  /* 0x0000000a150cae25 */ /* 0x008fe2000f8e0216 */
[----:B------:R3:W5:Y:S01]  /*13a0*/  @!P1 LDG.E R11, desc[UR18][R18.64] ;  /* 0x00000012120b9981 */ /* 0x000762000c1e1900 */
[----:B-1----:R-:W-:-:S02]  /*13b0*/  MOV R29, 0x4 ;  /* 0x00000004001d7802 */ /* 0x002fc40000000f00 */
[----:B------:R-:W-:Y:S01]  /*13c0*/  @!P3 IMAD.WIDE R16, R0, R17, UR8 ;  /* 0x000000080010be25 */ /* 0x000fe2000f8e0211 */
[----:B------:R1:W5:Y:S01]  /*13d0*/  @!P2 LDG.E R5, desc[UR18][R12.64] ;  /* 0x000000120c05a981 */ /* 0x000362000c1e1900 */
[----:B0-----:R-:W-:-:S03]  /*13e0*/  MOV R15, 0x4 ;  /* 0x00000004000f7802 */ /* 0x001fc60000000f00 */
[----:B------:R1:W5:Y:S01]  /*13f0*/  @!P3 LDG.E R7, desc[UR18][R16.64] ;  /* 0x000000121007b981 */ /* 0x000362000c1e1900 */
[----:B---3--:R-:W-:-:S04]  /*1400*/  @!P3 IMAD.WIDE R18, R0, R29, UR10 ;  /* 0x0000000a0012be25 */ /* 0x008fc8000f8e021d */
[----:B------:R-:W-:Y:S01]  /*1410*/  @!P3 IMAD.WIDE R14, R0, R15, UR6 ;  /* 0x00000006000ebe25 */ /* 0x000fe2000f8e020f */
[----:B------:R1:W5:Y:S04]  /*1420*/  @!P3 LDG.E R8, desc[UR18][R18.64] ;  /* 0x000000121208b981 */ /* 0x000368000c1e1900 */
[----:B------:R1:W5:Y:S01]  /*1430*/  @!P3 LDG.E R6, desc[UR18][R14.64] ;  /* 0x000000120e06b981 */ /* 0x000362000c1e1900 */
[----:B------:R-:W-:Y:S02]  /*1440*/  HFMA2 R22, -RZ, RZ, 0, 0 ;  /* 0x00000000ff167431 */ /* 0x000fe400000001ff */
[----:B------:R-:W-:Y:S01]  /*1450*/  HFMA2 R28, -RZ, RZ, 0, 0 ;  /* 0x00000000ff1c7431 */ /* 0x000fe200000001ff */
[----:B------:R-:W-:Y:S01]  /*1460*/  BSSY.RECONVERGENT B0, `(.L_x_224) ;  /* 0x0000024000007945 */ /* 0x000fe20003800200 */
[----:B------:R-:W-:Y:S01]  /*1470*/  MOV R21, RZ ;  /* 0x000000ff00157202 */ /* 0x000fe20000000f00 */
[----:B----4-:R-:W-:-:S02]  /*1480*/  @!P2 HADD2.F32 R21, -RZ, R25.H0_H0 ;  /* 0x20000019ff15a230 */ /* 0x010fc40000004100 */
        /* <DEDUP_REMOVED lines=14> */
[----:B------:R-:W-:Y:S01]  /*1570*/  FADD.FTZ R24, -R19, 1 ;  /* 0x3f80000013187421 */ /* 0x000fe20000010100 */
[----:B------:R-:W-:Y:S01]  /*1580*/  MOV R19, 0x4 ;  /* 0x0000000400137802 */ /* 0x000fe20000000f00 */
[----:B------:R-:W-:-:S02]  /*1590*/  FMUL.FTZ R18, R27, R16 ;  /* 0x000000101b127220 */ /* 0x000fc40000410000 */
[----:B------:R-:W-:Y:S02]  /*15a0*/  FFMA.FTZ R25, R24, R16, R25 ;  /* 0x0000001018197223 */ /* 0x000fe40000010019 */
[----:B------:R-:W-:Y:S01]  /*15b0*/  FFMA.FTZ R23, R16, R18, R23 ;  /* 0x0000001210177223 */ /* 0x000fe20000010017 */
[----:B------:R-:W-:-:S04]  /*15c0*/  IMAD.WIDE R16, R14, R17, UR8 ;  /* 0x000000080e107e25 */ /* 0x000fc8000f8e0211 */
[----:B------:R-:W-:Y:S01]  /*15d0*/  IMAD.WIDE R18, R14, R19, UR10 ;  /* 0x0000000a0e127e25 */ /* 0x000fe2000f8e0213 */
[----:B------:R0:W-:Y:S04]  /*15e0*/  STG.E desc[UR18][R16.64], R25 ;  /* 0x0000001910007986 */ /* 0x0001e8000c101912 */
[----:B------:R0:W-:Y:S04]  /*15f0*/  STG.E desc[UR18][R18.64], R23 ;  /* 0x0000001712007986 */ /* 0x0001e8000c101912 */
[----:B------:R-:W2:Y:S01]  /*1600*/  LDG.E R24, desc[UR18][R16.64] ;  /* 0x0000001210187981 */ /* 0x000ea2000c1e1900 */
[----:B------:R-:W-:Y:S01]  /*1610*/  FADD.FTZ R12, R23, R15 ;  /* 0x0000000f170c7221 */ /* 0x000fe20000010000 */
[----:B------:R-:W-:-:S05]  /*1620*/  MOV R29, 0x4 ;  /* 0x00000004001d7802 */ /* 0x000fca0000000f00 */
[----:B------:R-:W1:Y:S08]  /*1630*/  MUFU.SQRT R12, R12 ;  /* 0x0000000c000c7308 */ /* 0x000e700000002000 */
[----:B-1----:R-:W2:Y:S02]  /*1640*/  MUFU.RCP R15, R12 ;  /* 0x0000000c000f7308 */ /* 0x002ea40000001000 */
[----:B--2---:R-:W-:-:S04]  /*1650*/  FMUL.FTZ R15, R24, R15 ;  /* 0x0000000f180f7220 */ /* 0x004fc80000410000 */
[----:B------:R-:W-:Y:S01]  /*1660*/  FFMA.FTZ R27, R20, UR14, R15 ;  /* 0x0000000e141b7c23 */ /* 0x000fe2000801000f */
[----:B------:R-:W-:-:S04]  /*1670*/  IMAD.WIDE R14, R14, R29, UR6 ;  /* 0x000000060e0e7e25 */ /* 0x000fc8000f8e021d */
[----:B------:R-:W-:-:S05]  /*1680*/  FFMA.FTZ R13, -R27, R13, R20 ;  /* 0x0000000d1b0d7223 */ /* 0x000fca0000010114 */
[----:B------:R0:W-:Y:S02]  /*1690*/  STG.E desc[UR18][R14.64], R13 ;  /* 0x0000000d0e007986 */ /* 0x0001e4000c101912 */
.L_x_225:
[----:B------:R-:W-:Y:S05]  /*16a0*/  BSYNC.RECONVERGENT B0 ;  /* 0x0000000000007941 */ /* 0x000fea0003800200 */
.L_x_224:
        /* <DEDUP_REMOVED lines=27> */
[----:B------:R-:W0:Y:S08]  /*1860*/  MUFU.SQRT R12, R12 ;  /* 0x0000000c000c7308 */ /* 0x000e300000002000 */
[----:B0-----:R-:W2:Y:S02]  /*1870*/  MUFU.RCP R15, R12 ;  /* 0x0000000c000f7308 */ /* 0x001ea40000001000 */
[----:B--2---:R-:W-:-:S04]  /*1880*/  FMUL.FTZ R15, R22, R15 ;  /* 0x0000000f160f7220 */ /* 0x004fc80000410000 */
[----:B------:R-:W-:Y:S01]  /*1890*/  FFMA.FTZ R25, R10, UR14, R15 ;  /* 0x0000000e0a197c23 */ /* 0x000fe2000801000f */
[----:B------:R-:W-:-:S04]  /*18a0*/  IMAD.WIDE R14, R14, R27, UR6 ;  /* 0x000000060e0e7e25 */ /* 0x000fc8000f8e021b */
[----:B------:R-:W-:-:S05]  /*18b0*/  FFMA.FTZ R13, -R25, R13, R10 ;  /* 0x0000000d190d7223 */ /* 0x000fca000001010a */
[----:B------:R3:W-:Y:S02]  /*18c0*/  STG.E desc[UR18][R14.64], R13 ;  /* 0x0000000d0e007986 */ /* 0x0007e4000c101912 */
.L_x_227:
[----:B------:R-:W-:Y:S05]  /*18d0*/  BSYNC.RECONVERGENT B0 ;  /* 0x0000000000007941 */ /* 0x000fea0003800200 */
.L_x_226:
        /* <DEDUP_REMOVED lines=22> */
[----:B------:R-:W-:-:S06]  /*1a40*/  FADD.FTZ R18, R21, UR20 ;  /* 0x0000001415127e21 */ /* 0x000fcc0008010000 */
[----:B------:R-:W0:Y:S08]  /*1a50*/  MUFU.SQRT R18, R18 ;  /* 0x0000001200127308 */ /* 0x000e300000002000 */
[----:B0-----:R-:W2:Y:S02]  /*1a60*/  MUFU.RCP R17, R18 ;  /* 0x0000001200117308 */ /* 0x001ea40000001000 */
[----:B--2---:R-:W-:Y:S01]  /*1a70*/  FMUL.FTZ R17, R16, R17 ;  /* 0x0000001110117220 */ /* 0x004fe20000410000 */
[----:B------:R-:W-:-:S03]  /*1a80*/  MOV R16, 0x4 ;  /* 0x0000000400107802 */ /* 0x000fc60000000f00 */
[----:B------:R-:W-:Y:S02]  /*1a90*/  FFMA.FTZ R19, R2, UR14, R17 ;  /* 0x0000000e02137c23 */ /* 0x000fe40008010011 */
[----:B------:R-:W-:-:S04]  /*1aa0*/  IMAD.WIDE R16, R3, R16, UR6 ;  /* 0x0000000603107e25 */ /* 0x000fc8000f8e0210 */
[----:B------:R-:W-:-:S05]  /*1ab0*/  FFMA.FTZ R19, -R19, UR17, R2 ;  /* 0x0000001113137c23 */ /* 0x000fca0008010102 */
[----:B------:R1:W-:Y:S02]  /*1ac0*/  STG.E desc[UR18][R16.64], R19 ;  /* 0x0000001310007986 */ /* 0x0003e4000c101912 */
.L_x_229:
[----:B------:R-:W-:Y:S05]  /*1ad0*/  BSYNC.RECONVERGENT B0 ;  /* 0x0000000000007941 */ /* 0x000fea0003800200 */
.L_x_228:
        /* <DEDUP_REMOVED lines=17> */
[----:B------:R-:W-:Y:S01]  /*1bf0*/  FADD.FTZ R10, R15, UR20 ;  /* 0x000000140f0a7e21 */ /* 0x000fe20008010000 */
[----:B------:R-:W-:-:S05]  /*1c00*/  MOV R13, 0x4 ;  /* 0x00000004000d7802 */ /* 0x000fca0000000f00 */
[----:B------:R-:W1:Y:S08]  /*1c10*/  MUFU.SQRT R10, R10 ;  /* 0x0000000a000a7308 */ /* 0x000e700000002000 */
[----:B-1----:R-:W3:Y:S02]  /*1c20*/  MUFU.RCP R9, R10 ;  /* 0x0000000a00097308 */ /* 0x002ee40000001000 */
[----:B---3--:R-:W-:-:S04]  /*1c30*/  FMUL.FTZ R9, R8, R9 ;  /* 0x0000000908097220 */ /* 0x008fc80000410000 */
[----:B------:R-:W-:Y:S01]  /*1c40*/  FFMA.FTZ R11, R6, UR14, R9 ;  /* 0x0000000e060b7c23 */ /* 0x000fe20008010009 */
[----:B------:R-:W-:-:S04]  /*1c50*/  IMAD.WIDE R8, R0, R13, UR6 ;  /* 0x0000000600087e25 */ /* 0x000fc8000f8e020d */
[----:B------:R-:W-:-:S05]  /*1c60*/  FFMA.FTZ R11, -R11, UR17, R6 ;  /* 0x000000110b0b7c23 */ /* 0x000fca0008010106 */
[----:B------:R2:W-:Y:S02]  /*1c70*/  STG.E desc[UR18][R8.64], R11 ;  /* 0x0000000b08007986 */ /* 0x0005e4000c101912 */
.L_x_231:
[----:B------:R-:W-:Y:S05]  /*1c80*/  BSYNC.RECONVERGENT B0 ;  /* 0x0000000000007941 */ /* 0x000fea0003800200 */
.L_x_230:
[----:B------:R-:W-:-:S04]  /*1c90*/  ULEA UR4, UR15, UR4, 0x2 ;  /* 0x000000040f047291 */ /* 0x000fc8000f8e10ff */
[----:B------:R-:W-:-:S09]  /*1ca0*/  UISETP.GE.AND UP0, UPT, UR4, UR5, UPT ;  /* 0x000000050400728c */ /* 0x000fd2000bf06270 */
[----:B------:R-:W-:Y:S05]  /*1cb0*/  BRA.U !UP0, `(.L_x_232) ;  /* 0xfffffff108d87547 */ /* 0x000fea000b83ffff */
[----:B------:R-:W-:Y:S05]  /*1cc0*/  EXIT ;  /* 0x000000000000794d */ /* 0x000fea0003800000 */
.L_x_213:
        /* <DEDUP_REMOVED lines=8> */
[----:B------:R-:W1:Y:S01]  /*1d50*/  LDCU UR5, c[0x0][0xf94] ;  /* 0x0001f280ff0577ac */ /* 0x000e620008000800 */
[----:B------:R-:W2:Y:S02]  /*1d60*/  LDCU.128 UR20, c[0x0][0xf80] ;  /* 0x0001f000ff1477ac */ /* 0x000ea40008000c00 */
[----:B------:R-:W-:Y:S02]  /*1d70*/  USEL UR14, UR14, UR16, UP1 ;  /* 0x000000100e0e7287 */ /* 0x000fe40008800000 */
[----:B0-----:R-:W-:-:S09]  /*1d80*/  UISETP.NE.AND UP0, UPT, UR4, URZ, UPT ;  /* 0x000000ff0400728c */ /* 0x001fd2000bf05270 */
[----:B-12---:R-:W-:Y:S05]  /*1d90*/  BRA.U !UP0, `(.L_x_233) ;  /* 0x0000000508587547 */ /* 0x006fea000b800000 */
[----:B------:R-:W-:Y:S01]  /*1da0*/  BSSY.RECONVERGENT B0, `(.L_x_234) ;  /* 0x0000054000007945 */ /* 0x000fe20003800200 */
.L_x_235:
[----:B0-----:R-:W-:Y:S01]  /*1db0*/  HFMA2 R19, -RZ, RZ, 0, 4.76837158203125e-07 ;  /* 0x00000008ff137431 */ /* 0x001fe200000001ff */
[----:B------:R-:W-:-:S04]  /*1dc0*/  MOV R3, 0x10 ;  /* 0x0000001000037802 */ /* 0x000fc80000000f00 */
[----:B------:R-:W-:-:S06]  /*1dd0*/  IMAD.WIDE R18, R0, R19, UR12 ;  /* 0x0000000c00127e25 */ /* 0x000fcc000f8e0213 */
[----:B------:R-:W2:Y:S01]  /*1de0*/  LDG.E.64 R18, desc[UR18][R18.64] ;  /* 0x0000001212127981 */ /* 0x000ea2000c1e1b00 */
[----:B------:R-:W-:-:S05]  /*1df0*/  IMAD.WIDE R2, R0, R3, UR10 ;  /* 0x0000000a00027e25 */ /* 0x000fca000f8e0203 */
[----:B------:R-:W3:Y:S01]  /*1e00*/  LDG.E.128 R8, desc[UR18][R2.64] ;  /* 0x0000001202087981 */ /* 0x000ee2000c1e1d00 */
[----:B------:R-:W-:-:S05]  /*1e10*/  HFMA2 R13, -RZ, RZ, 0, 9.5367431640625e-07 ;  /* 0x00000010ff0d7431 */ /* 0x000fca00000001ff */
[----:B------:R-:W-:-:S06]  /*1e20*/  IMAD.WIDE R12, R0, R13, UR8 ;  /* 0x00000008000c7e25 */ /* 0x000fcc000f8e020d */
[----:B------:R-:W4:Y:S01]  /*1e30*/  LDG.E.128 R12, desc[UR18][R12.64] ;  /* 0x000000120c0c7981 */ /* 0x000f22000c1e1d00 */
[----:B------:R-:W-:-:S05]  /*1e40*/  MOV R5, 0x10 ;  /* 0x0000001000057802 */ /* 0x000fca0000000f00 */
[----:B------:R-:W-:-:S06]  /*1e50*/  IMAD.WIDE R4, R0, R5, UR6 ;  /* 0x0000000600047e25 */ /* 0x000fcc000f8e0205 */
[----:B------:R-:W5:Y:S01]  /*1e60*/  LDG.E.128 R4, desc[UR18][R4.64] ;  /* 0x0000001204047981 */ /* 0x000f62000c1e1d00 */
[----:B------:R-:W0:Y:S01]  /*1e70*/  MUFU.RCP R20, UR22 ;  /* 0x0000001600147d08 */ /* 0x000e220008001000 */
[----:B------:R-:W-:Y:S01]  /*1e80*/  MOV R23, UR20 ;  /* 0x0000001400177c02 */ /* 0x000fe20008000f00 */
[----:B------:R-:W1:Y:S04]  /*1e90*/  LDCU UR4, c[0x0][0x360] ;  /* 0x00006c00ff0477ac */ /* 0x000e680008000800 */
[----:B------:R-:W-:Y:S01]  /*1ea0*/  FADD.FTZ R23, -R23, 1 ;  /* 0x3f80000017177421 */ /* 0x000fe20000010100 */
[----:B--2---:R-:W-:Y:S01]  /*1eb0*/  HADD2.F32 R17, -RZ, R18.H0_H0 ;  /* 0x20000012ff117230 */ /* 0x004fe20000004100 */
[--C-:B------:R-:W-:Y:S02]  /*1ec0*/  SHF.R.U64 R18, R18, 0x10, R19.reuse ;  /* 0x0000001012127819 */ /* 0x100fe40000001213 */
[----:B------:R-:W-:-:S02]  /*1ed0*/  SHF.R.U32.HI R25, RZ, 0x10, R19 ;  /* 0x00000010ff197819 */ /* 0x000fc40000011613 */
[----:B0-----:R-:W-:Y:S01]  /*1ee0*/  FMUL.FTZ R16, R17, R20 ;  /* 0x0000001411107220 */ /* 0x001fe20000410000 */
[----:B------:R-:W-:Y:S02]  /*1ef0*/  HADD2.F32 R17, -RZ, R19.H0_H0 ;  /* 0x20000013ff117230 */ /* 0x000fe40000004100 */
[----:B---3--:R-:W-:Y:S01]  /*1f00*/  FMUL.FTZ R21, R8, UR20 ;  /* 0x0000001408157c20 */ /* 0x008fe20008410000 */
[----:B------:R-:W-:Y:S02]  /*1f10*/  HADD2.F32 R25, -RZ, R25.H0_H0 ;  /* 0x20000019ff197230 */ /* 0x000fe40000004100 */
[----:B------:R-:W-:Y:S01]  /*1f20*/  FMUL.FTZ R8, R23, R16 ;  /* 0x0000001017087220 */ /* 0x000fe20000410000 */
[----:B------:R-:W-:Y:S01]  /*1f30*/  FMUL.FTZ R10, R10, UR20 ;  /* 0x000000140a0a7c20 */ /* 0x000fe20008410000 */
[----:B------:R-:W-:Y:S01]  /*1f40*/  FMUL.FTZ R17, R17, R20 ;  /* 0x0000001411117220 */ /* 0x000fe20000410000 */
[----:B------:R-:W-:Y:S01]  /*1f50*/  FMUL.FTZ R11, R11, UR20 ;  /* 0x000000140b0b7c20 */ /* 0x000fe20008410000 */
[----:B------:R-:W-:Y:S01]  /*1f60*/  FFMA.FTZ R8, R16, R8, R21 ;  /* 0x0000000810087223 */ /* 0x000fe20000010015 */
[----:B------:R-:W-:-:S02]  /*1f70*/  HADD2.F32 R21, -RZ, R18.H0_H0 ;  /* 0x20000012ff157230 */ /* 0x000fc40000004100 */
[----:B------:R-:W-:Y:S01]  /*1f80*/  FMUL.FTZ R22, R23, R17 ;  /* 0x0000001117167220 */ /* 0x000fe20000410000 */
[----:B------:R-:W0:Y:S02]  /*1f90*/  MUFU.SQRT R18, R8 ;  /* 0x0000000800127308 */ /* 0x000e240000002000 */
[-C--:B------:R-:W-:Y:S01]  /*1fa0*/  FMUL.FTZ R21, R21, R20.reuse ;  /* 0x0000001415157220 */ /* 0x080fe20000410000 */
[----:B------:R-:W-:Y:S01]  /*1fb0*/  FMUL.FTZ R20, R25, R20 ;  /* 0x0000001419147220 */ /* 0x000fe20000410000 */
[----:B------:R-:W-:Y:S01]  /*1fc0*/  FFMA.FTZ R10, R17, R22, R10 ;  /* 0x00000016110a7223 */ /* 0x000fe2000001000a */
[----:B------:R-:W-:Y:S01]  /*1fd0*/  FMUL.FTZ R22, R9, UR20 ;  /* 0x0000001409167c20 */ /* 0x000fe20008410000 */
[C---:B------:R-:W-:Y:S01]  /*1fe0*/  FMUL.FTZ R9, R23.reuse, R21 ;  /* 0x0000001517097220 */ /* 0x040fe20000410000 */
[----:B------:R-:W-:Y:S01]  /*1ff0*/  FMUL.FTZ R23, R23, R20 ;  /* 0x0000001417177220 */ /* 0x000fe20000410000 */
[----:B------:R-:W2:Y:S02]  /*2000*/  MUFU.SQRT R19, R10 ;  /* 0x0000000a00137308 */ /* 0x000ea40000002000 */
[----:B------:R-:W-:Y:S01]  /*2010*/  FFMA.FTZ R9, R21, R9, R22 ;  /* 0x0000000915097223 */ /* 0x000fe20000010016 */
[----:B------:R-:W-:Y:S01]  /*2020*/  FFMA.FTZ R11, R20, R23, R11 ;  /* 0x00000017140b7223 */ /* 0x000fe2000001000b */
[----:B------:R-:W4:Y:S04]  /*2030*/  LDC R22, c[0x0][0xf7c] ;  /* 0x0003df00ff167b82 */ /* 0x000f280000000800 */
[----:B------:R-:W3:Y:S01]  /*2040*/  MUFU.SQRT R25, R9 ;  /* 0x0000000900197308 */ /* 0x000ee20000002000 */
[----:B0-----:R-:W-:-:S07]  /*2050*/  FADD.FTZ R23, R18, UR21 ;  /* 0x0000001512177e21 */ /* 0x001fce0008010000 */
[----:B------:R-:W0:Y:S01]  /*2060*/  MUFU.SQRT R24, R11 ;  /* 0x0000000b00187308 */ /* 0x000e220000002000 */
[----:B--2---:R-:W-:-:S07]  /*2070*/  FADD.FTZ R19, R19, UR21 ;  /* 0x0000001513137e21 */ /* 0x004fce0008010000 */
[----:B------:R-:W2:Y:S01]  /*2080*/  MUFU.RCP R23, R23 ;  /* 0x0000001700177308 */ /* 0x000ea20000001000 */
[----:B---3--:R-:W-:Y:S01]  /*2090*/  FADD.FTZ R18, R25, UR21 ;  /* 0x0000001519127e21 */ /* 0x008fe20008010000 */
[-C--:B----4-:R-:W-:Y:S01]  /*20a0*/  FMUL.FTZ R12, R12, R22.reuse ;  /* 0x000000160c0c7220 */ /* 0x090fe20000410000 */
[----:B------:R-:W-:Y:S01]  /*20b0*/  FADD.FTZ R25, -R22, 1 ;  /* 0x3f80000016197421 */ /* 0x000fe20000010100 */
[-C--:B------:R-:W-:Y:S01]  /*20c0*/  FMUL.FTZ R14, R14, R22.reuse ;  /* 0x000000160e0e7220 */ /* 0x080fe20000410000 */
[----:B------:R-:W-:-:S03]  /*20d0*/  FMUL.FTZ R15, R15, R22 ;  /* 0x000000160f0f7220 */ /* 0x000fc60000410000 */
[----:B------:R-:W3:Y:S01]  /*20e0*/  MUFU.RCP R19, R19 ;  /* 0x0000001300137308 */ /* 0x000ee20000001000 */
[----:B0-----:R-:W-:Y:S01]  /*20f0*/  FADD.FTZ R24, R24, UR21 ;  /* 0x0000001518187e21 */ /* 0x001fe20008010000 */
[----:B------:R-:W-:Y:S01]  /*2100*/  FFMA.FTZ R12, R25, R16, R12 ;  /* 0x00000010190c7223 */ /* 0x000fe2000001000c */
[----:B------:R-:W-:Y:S01]  /*2110*/  FMUL.FTZ R16, R13, R22 ;  /* 0x000000160d107220 */ /* 0x000fe20000410000 */
[C---:B------:R-:W-:Y:S01]  /*2120*/  FFMA.FTZ R14, R25.reuse, R17, R14 ;  /* 0x00000011190e7223 */ /* 0x040fe2000001000e */
[C---:B------:R-:W-:Y:S01]  /*2130*/  FFMA.FTZ R15, R25.reuse, R20, R15 ;  /* 0x00000014190f7223 */ /* 0x040fe2000001000f */
[----:B------:R-:W-:Y:S02]  /*2140*/  HFMA2 R17, -RZ, RZ, 0, 9.5367431640625e-07 ;  /* 0x00000010ff117431 */ /* 0x000fe400000001ff */
[----:B------:R-:W-:Y:S01]  /*2150*/  FFMA.FTZ R13, R25, R21, R16 ;  /* 0x00000015190d7223 */ /* 0x000fe20000010010 */
[----:B------:R-:W0:Y:S01]  /*2160*/  MUFU.RCP R18, R18 ;  /* 0x0000001200127308 */ /* 0x000e220000001000 */
[----:B--2---:R-:W-:Y:S01]  /*2170*/  FMUL.FTZ R27, R12, R23 ;  /* 0x000000170c1b7220 */ /* 0x004fe20000410000 */
[----:B------:R-:W-:-:S03]  /*2180*/  MOV R21, 0x10 ;  /* 0x0000001000157802 */ /* 0x000fc60000000f00 */
[----:B-----5:R-:W-:-:S03]  /*2190*/  FFMA.FTZ R27, R4, UR5, R27 ;  /* 0x00000005041b7c23 */ /* 0x020fc6000801001b */
[----:B------:R-:W2:Y:S01]  /*21a0*/  MUFU.RCP R24, R24 ;  /* 0x0000001800187308 */ /* 0x000ea20000001000 */
[----:B---3--:R-:W-:Y:S01]  /*21b0*/  FMUL.FTZ R19, R14, R19 ;  /* 0x000000130e137220 */ /* 0x008fe20000410000 */
[----:B------:R-:W-:Y:S01]  /*21c0*/  FFMA.FTZ R4, -R27, UR23, R4 ;  /* 0x000000171b047c23 */ /* 0x000fe20008010104 */
[----:B------:R-:W-:-:S04]  /*21d0*/  IMAD.WIDE R16, R0, R17, UR6 ;  /* 0x0000000600107e25 */ /* 0x000fc8000f8e0211 */
[----:B------:R-:W-:Y:S01]  /*21e0*/  FFMA.FTZ R19, R6, UR5, R19 ;  /* 0x0000000506137c23 */ /* 0x000fe20008010013 */
[----:B0-----:R-:W-:-:S03]  /*21f0*/  FMUL.FTZ R18, R13, R18 ;  /* 0x000000120d127220 */ /* 0x001fc60000410000 */
[----:B------:R-:W-:Y:S01]  /*2200*/  FFMA.FTZ R6, -R19, UR23, R6 ;  /* 0x0000001713067c23 */ /* 0x000fe20008010106 */
[----:B------:R-:W-:Y:S01]  /*2210*/  FFMA.FTZ R18, R5, UR5, R18 ;  /* 0x0000000505127c23 */ /* 0x000fe20008010012 */
[----:B--2---:R-:W-:-:S03]  /*2220*/  FMUL.FTZ R24, R15, R24 ;  /* 0x000000180f187220 */ /* 0x004fc60000410000 */
[----:B------:R-:W-:Y:S01]  /*2230*/  FFMA.FTZ R5, -R18, UR23, R5 ;  /* 0x0000001712057c23 */ /* 0x000fe20008010105 */
[C---:B------:R-:W-:Y:S01]  /*2240*/  IMAD.WIDE R18, R0.reuse, R21, UR8 ;  /* 0x0000000800127e25 */ /* 0x040fe2000f8e0215 */
[----:B-1----:R-:W-:-:S03]  /*2250*/  IADD3 R0, PT, PT, R0, UR4, RZ ;  /* 0x0000000400007c10 */ /* 0x002fc6000fffe0ff */
[----:B------:R-:W-:Y:S01]  /*2260*/  FFMA.FTZ R24, R7, UR5, R24 ;  /* 0x0000000507187c23 */ /* 0x000fe20008010018 */
[----:B------:R-:W-:-:S03]  /*2270*/  SHF.L.U32 R20, R0, 0x2, RZ ;  /* 0x0000000200147819 */ /* 0x000fc600000006ff */
[----:B------:R-:W-:Y:S01]  /*2280*/  FFMA.FTZ R7, -R24, UR23, R7 ;  /* 0x0000001718077c23 */ /* 0x000fe20008010107 */
[----:B------:R-:W-:-:S04]  /*2290*/  ISETP.GE.AND P0, PT, R20, UR14, PT ;  /* 0x0000000e14007c0c */ /* 0x000fc8000bf06270 */
[----:B------:R0:W-:Y:S04]  /*22a0*/  STG.E.128 desc[UR18][R16.64], R4 ;  /* 0x0000000410007986 */ /* 0x0001e8000c101d12 */
[----:B------:R0:W-:Y:S04]  /*22b0*/  STG.E.128 desc[UR18][R18.64], R12 ;  /* 0x0000000c12007986 */ /* 0x0001e8000c101d12 */
[----:B------:R0:W-:Y:S01]  /*22c0*/  STG.E.128 desc[UR18][R2.64], R8 ;  /* 0x0000000802007986 */ /* 0x0001e2000c101d12 */
[----:B------:R-:W-:Y:S05]  /*22d0*/  @!P0 BRA `(.L_x_235) ;  /* 0xfffffff800b48947 */ /* 0x000fea000383ffff */
[----:B------:R-:W-:Y:S05]  /*22e0*/  BSYNC.RECONVERGENT B0 ;  /* 0x0000000000007941 */ /* 0x000fea0003800200 */
.L_x_234:
[----:B------:R-:W-:Y:S05]  /*22f0*/  EXIT ;  /* 0x000000000000794d */ /* 0x000fea0003800000 */
.L_x_233:
[----:B------:R-:W-:Y:S01]  /*2300*/  BSSY.RECONVERGENT B0, `(.L_x_236) ;  /* 0x0000056000007945 */ /* 0x000fe20003800200 */
[----:B------:R-:W0:Y:S01]  /*2310*/  LDCU UR4, c[0x0][0x360] ;  /* 0x00006c00ff0477ac */ /* 0x000e220008000800 */
[----:B------:R-:W1:Y:S01]  /*2320*/  LDCU UR5, c[0x0][0xf94] ;  /* 0x0001f280ff0577ac */ /* 0x000e620008000800 */
[----:B------:R-:W2:Y:S02]  /*2330*/  LDCU.128 UR20, c[0x0][0xf80] ;  /* 0x0001f000ff1477ac */ /* 0x000ea40008000c00 */
.L_x_237:
[----:B---3--:R-:W-:Y:S01]  /*2340*/  HFMA2 R19, -RZ, RZ, 0, 4.76837158203125e-07 ;  /* 0x00000008ff137431 */ /* 0x008fe200000001ff */
[----:B------:R-:W-:-:S04]  /*2350*/  MOV R3, 0x10 ;  /* 0x0000001000037802 */ /* 0x000fc80000000f00 */
[----:B------:R-:W-:-:S06]  /*2360*/  IMAD.WIDE R18, R0, R19, UR12 ;  /* 0x0000000c00127e25 */ /* 0x000fcc000f8e0213 */
[----:B------:R-:W3:Y:S01]  /*2370*/  LDG.E.64 R18, desc[UR18][R18.64] ;  /* 0x0000001212127981 */ /* 0x000ee2000c1e1b00 */
[----:B------:R-:W-:-:S05]  /*2380*/  IMAD.WIDE R2, R0, R3, UR10 ;  /* 0x0000000a00027e25 */ /* 0x000fca000f8e0203 */
[----:B------:R-:W4:Y:S01]  /*2390*/  LDG.E.128 R8, desc[UR18][R2.64] ;  /* 0x0000001202087981 */ /* 0x000f22000c1e1d00 */
[----:B------:R-:W-:-:S05]  /*23a0*/  HFMA2 R13, -RZ, RZ, 0, 9.5367431640625e-07 ;  /* 0x00000010ff0d7431 */ /* 0x000fca00000001ff */
[----:B------:R-:W-:-:S06]  /*23b0*/  IMAD.WIDE R12, R0, R13, UR8 ;  /* 0x00000008000c7e25 */ /* 0x000fcc000f8e020d */
[----:B------:R-:W5:Y:S01]  /*23c0*/  LDG.E.128 R12, desc[UR18][R12.64] ;  /* 0x000000120c0c7981 */ /* 0x000f62000c1e1d00 */
[----:B------:R-:W-:-:S05]  /*23d0*/  MOV R5, 0x10 ;  /* 0x0000001000057802 */ /* 0x000fca0000000f00 */
[----:B------:R-:W-:-:S06]  /*23e0*/  IMAD.WIDE R4, R0, R5, UR6 ;  /* 0x0000000600047e25 */ /* 0x000fcc000f8e0205 */
[----:B------:R-:W1:Y:S01]  /*23f0*/  LDG.E.128 R4, desc[UR18][R4.64] ;  /* 0x0000001204047981 */ /* 0x000e62000c1e1d00 */
[----:B--2---:R-:W2:Y:S01]  /*2400*/  MUFU.RCP R21, UR22 ;  /* 0x0000001600157d08 */ /* 0x004ea20008001000 */
[----:B------:R-:W-:-:S05]  /*2410*/  MOV R20, UR20 ;  /* 0x0000001400147c02 */ /* 0x000fca0008000f00 */
[----:B------:R-:W-:Y:S01]  /*2420*/  FADD.FTZ R20, -R20, 1 ;  /* 0x3f80000014147421 */ /* 0x000fe20000010100 */
[----:B---3--:R-:W-:Y:S01]  /*2430*/  HADD2.F32 R16, -RZ, R18.H0_H0 ;  /* 0x20000012ff107230 */ /* 0x008fe20000004100 */
[--C-:B------:R-:W-:Y:S01]  /*2440*/  SHF.R.U64 R18, R18, 0x10, R19.reuse ;  /* 0x0000001012127819 */ /* 0x100fe20000001213 */
[----:B------:R-:W-:Y:S01]  /*2450*/  HADD2.F32 R22, -RZ, R19.H0_H0 ;  /* 0x20000013ff167230 */ /* 0x000fe20000004100 */
[----:B------:R-:W-:Y:S02]  /*2460*/  SHF.R.U32.HI R26, RZ, 0x10, R19 ;  /* 0x00000010ff1a7819 */ /* 0x000fe40000011613 */
[-C--:B--2---:R-:W-:Y:S01]  /*2470*/  FMUL.FTZ R16, R16, R21.reuse ;  /* 0x0000001510107220 */ /* 0x084fe20000410000 */
[----:B------:R-:W-:Y:S02]  /*2480*/  HADD2.F32 R18, -RZ, R18.H0_H0 ;  /* 0x20000012ff127230 */ /* 0x000fe40000004100 */
[----:B------:R-:W-:Y:S01]  /*2490*/  FMUL.FTZ R17, R22, R21 ;  /* 0x0000001516117220 */ /* 0x000fe20000410000 */
[----:B------:R-:W-:-:S02]  /*24a0*/  HADD2.F32 R26, -RZ, R26.H0_H0 ;  /* 0x2000001aff1a7230 */ /* 0x000fc40000004100 */
[----:B----4-:R-:W-:Y:S01]  /*24b0*/  FMUL.FTZ R10, R10, UR20 ;  /* 0x000000140a0a7c20 */ /* 0x010fe20008410000 */
[----:B------:R-:W-:Y:S01]  /*24c0*/  FMUL.FTZ R23, R8, UR20 ;  /* 0x0000001408177c20 */ /* 0x000fe20008410000 */
[----:B------:R-:W-:Y:S01]  /*24d0*/  FMUL.FTZ R22, R20, R17 ;  /* 0x0000001114167220 */ /* 0x000fe20000410000 */
[-C--:B------:R-:W-:Y:S01]  /*24e0*/  FMUL.FTZ R18, R18, R21.reuse ;  /* 0x0000001512127220 */ /* 0x080fe20000410000 */
[----:B------:R-:W-:Y:S01]  /*24f0*/  FMUL.FTZ R19, R26, R21 ;  /* 0x000000151a137220 */ /* 0x000fe20000410000 */
[C---:B------:R-:W-:Y:S01]  /*2500*/  FMUL.FTZ R8, R20.reuse, R16 ;  /* 0x0000001014087220 */ /* 0x040fe20000410000 */
[----:B------:R-:W-:Y:S01]  /*2510*/  FFMA.FTZ R10, R17, R22, R10 ;  /* 0x00000016110a7223 */ /* 0x000fe2000001000a */
[----:B------:R-:W-:Y:S01]  /*2520*/  FMUL.FTZ R28, R11, UR20 ;  /* 0x000000140b1c7c20 */ /* 0x000fe20008410000 */
[----:B------:R-:W-:Y:S01]  /*2530*/  FMUL.FTZ R9, R9, UR20 ;  /* 0x0000001409097c20 */ /* 0x000fe20008410000 */
[C---:B------:R-:W-:Y:S01]  /*2540*/  FMUL.FTZ R22, R20.reuse, R18 ;  /* 0x0000001214167220 */ /* 0x040fe20000410000 */
[----:B------:R-:W-:Y:S01]  /*2550*/  FMUL.FTZ R11, R20, R19 ;  /* 0x00000013140b7220 */ /* 0x000fe20000410000 */
[----:B------:R-:W-:Y:S01]  /*2560*/  FFMA.FTZ R8, R16, R8, R23 ;  /* 0x0000000810087223 */ /* 0x000fe20000010017 */
[----:B------:R-:W-:Y:S01]  /*2570*/  FADD.FTZ R24, R10, UR21 ;  /* 0x000000150a187e21 */ /* 0x000fe20008010000 */
[----:B------:R-:W-:Y:S01]  /*2580*/  FFMA.FTZ R9, R18, R22, R9 ;  /* 0x0000001612097223 */ /* 0x000fe20000010009 */
[----:B------:R-:W-:Y:S01]  /*2590*/  FFMA.FTZ R11, R19, R11, R28 ;  /* 0x0000000b130b7223 */ /* 0x000fe2000001001c */
[----:B------:R-:W-:Y:S01]  /*25a0*/  FADD.FTZ R25, R8, UR21 ;  /* 0x0000001508197e21 */ /* 0x000fe20008010000 */
[----:B------:R-:W5:Y:S01]  /*25b0*/  LDC R23, c[0x0][0xf7c] ;  /* 0x0003df00ff177b82 */ /* 0x000f620000000800 */
[----:B------:R-:W-:Y:S01]  /*25c0*/  FADD.FTZ R26, R9, UR21 ;  /* 0x00000015091a7e21 */ /* 0x000fe20008010000 */
[----:B------:R-:W-:Y:S01]  /*25d0*/  FADD.FTZ R28, R11, UR21 ;  /* 0x000000150b1c7e21 */ /* 0x000fe20008010000 */
[----:B------:R2:W-:Y:S08]  /*25e0*/  MUFU.SQRT R21, R24 ;  /* 0x0000001800157308 */ /* 0x0005f00000002000 */
[----:B------:R-:W3:Y:S08]  /*25f0*/  MUFU.SQRT R25, R25 ;  /* 0x0000001900197308 */ /* 0x000ef00000002000 */
[----:B------:R-:W4:Y:S01]  /*2600*/  MUFU.SQRT R20, R26 ;  /* 0x0000001a00147308 */ /* 0x000f220000002000 */
[-C--:B-----5:R-:W-:Y:S01]  /*2610*/  FMUL.FTZ R27, R12, R23.reuse ;  /* 0x000000170c1b7220 */ /* 0x0a0fe20000410000 */
[----:B--2---:R-:W-:Y:S01]  /*2620*/  FADD.FTZ R24, -R23, 1 ;  /* 0x3f80000017187421 */ /* 0x004fe20000010100 */
[----:B------:R-:W-:-:S05]  /*2630*/  FMUL.FTZ R29, R14, R23 ;  /* 0x000000170e1d7220 */ /* 0x000fca0000410000 */
[----:B------:R-:W-:Y:S01]  /*2640*/  MUFU.SQRT R22, R28 ;  /* 0x0000001c00167308 */ /* 0x000fe20000002000 */
[-C--:B------:R-:W-:Y:S01]  /*2650*/  FMUL.FTZ R13, R13, R23.reuse ;  /* 0x000000170d0d7220 */ /* 0x080fe20000410000 */
[C---:B------:R-:W-:Y:S01]  /*2660*/  FFMA.FTZ R12, R24.reuse, R16, R27 ;  /* 0x00000010180c7223 */ /* 0x040fe2000001001b */
[----:B------:R-:W-:Y:S01]  /*2670*/  FMUL.FTZ R16, R15, R23 ;  /* 0x000000170f107220 */ /* 0x000fe20000410000 */
[C---:B------:R-:W-:Y:S01]  /*2680*/  FFMA.FTZ R14, R24.reuse, R17, R29 ;  /* 0x00000011180e7223 */ /* 0x040fe2000001001d */
[C---:B------:R-:W-:Y:S01]  /*2690*/  FFMA.FTZ R13, R24.reuse, R18, R13 ;  /* 0x00000012180d7223 */ /* 0x040fe2000001000d */
[----:B------:R-:W-:Y:S02]  /*26a0*/  HFMA2 R17, -RZ, RZ, 0, 9.5367431640625e-07 ;  /* 0x00000010ff117431 */ /* 0x000fe400000001ff */
[----:B------:R-:W-:Y:S01]  /*26b0*/  FFMA.FTZ R15, R24, R19, R16 ;  /* 0x00000013180f7223 */ /* 0x000fe20000010010 */
[----:B---3--:R-:W2:Y:S01]  /*26c0*/  MUFU.RCP R25, R25 ;  /* 0x0000001900197308 */ /* 0x008ea20000001000 */
[----:B------:R-:W-:-:S05]  /*26d0*/  MOV R19, 0x10 ;  /* 0x0000001000137802 */ /* 0x000fca0000000f00 */
[C---:B------:R-:W-:Y:S02]  /*26e0*/  IMAD.WIDE R18, R0.reuse, R19, UR8 ;  /* 0x0000000800127e25 */ /* 0x040fe4000f8e0213 */
[----:B------:R-:W3:Y:S02]  /*26f0*/  MUFU.RCP R21, R21 ;  /* 0x0000001500157308 */ /* 0x000ee40000001000 */
[C---:B------:R-:W-:Y:S01]  /*2700*/  IMAD.WIDE R16, R0.reuse, R17, UR6 ;  /* 0x0000000600107e25 */ /* 0x040fe2000f8e0211 */
[----:B0-----:R-:W-:-:S05]  /*2710*/  IADD3 R0, PT, PT, R0, UR4, RZ ;  /* 0x0000000400007c10 */ /* 0x001fca000fffe0ff */
[----:B----4-:R-:W0:Y:S01]  /*2720*/  MUFU.RCP R20, R20 ;  /* 0x0000001400147308 */ /* 0x010e220000001000 */
[----:B--2---:R-:W-:-:S04]  /*2730*/  FMUL.FTZ R27, R12, R25 ;  /* 0x000000190c1b7220 */ /* 0x004fc80000410000 */
[----:B-1----:R-:W-:-:S03]  /*2740*/  FFMA.FTZ R27, R4, UR5, R27 ;  /* 0x00000005041b7c23 */ /* 0x002fc6000801001b */
[----:B------:R-:W1:Y:S01]  /*2750*/  MUFU.RCP R22, R22 ;  /* 0x0000001600167308 */ /* 0x000e620000001000 */
[----:B---3--:R-:W-:Y:S01]  /*2760*/  FMUL.FTZ R21, R14, R21 ;  /* 0x000000150e157220 */ /* 0x008fe20000410000 */
[----:B------:R-:W-:-:S03]  /*2770*/  FFMA.FTZ R4, -R27, UR23, R4 ;  /* 0x000000171b047c23 */ /* 0x000fc60008010104 */
[----:B------:R-:W-:Y:S01]  /*2780*/  FFMA.FTZ R21, R6, UR5, R21 ;  /* 0x0000000506157c23 */ /* 0x000fe20008010015 */
[----:B0-----:R-:W-:-:S03]  /*2790*/  FMUL.FTZ R20, R13, R20 ;  /* 0x000000140d147220 */ /* 0x001fc60000410000 */
[----:B------:R-:W-:Y:S01]  /*27a0*/  FFMA.FTZ R6, -R21, UR23, R6 ;  /* 0x0000001715067c23 */ /* 0x000fe20008010106 */
[----:B------:R-:W-:Y:S01]  /*27b0*/  FFMA.FTZ R20, R5, UR5, R20 ;  /* 0x0000000505147c23 */ /* 0x000fe20008010014 */
[----:B-1----:R-:W-:-:S03]  /*27c0*/  FMUL.FTZ R22, R15, R22 ;  /* 0x000000160f167220 */ /* 0x002fc60000410000 */
[----:B------:R-:W-:Y:S01]  /*27d0*/  FFMA.FTZ R5, -R20, UR23, R5 ;  /* 0x0000001714057c23 */ /* 0x000fe20008010105 */
[----:B------:R-:W-:Y:S01]  /*27e0*/  SHF.L.U32 R20, R0, 0x2, RZ ;  /* 0x0000000200147819 */ /* 0x000fe200000006ff */
[----:B------:R-:W-:-:S03]  /*27f0*/  FFMA.FTZ R22, R7, UR5, R22 ;  /* 0x0000000507167c23 */ /* 0x000fc60008010016 */
[----:B------:R-:W-:Y:S01]  /*2800*/  ISETP.GE.AND P0, PT, R20, UR14, PT ;  /* 0x0000000e14007c0c */ /* 0x000fe2000bf06270 */
[----:B------:R-:W-:-:S05]  /*2810*/  FFMA.FTZ R7, -R22, UR23, R7 ;  /* 0x0000001716077c23 */ /* 0x000fca0008010107 */
[----:B------:R3:W-:Y:S04]  /*2820*/  STG.E.128 desc[UR18][R16.64], R4 ;  /* 0x0000000410007986 */ /* 0x0007e8000c101d12 */
[----:B------:R3:W-:Y:S04]  /*2830*/  STG.E.128 desc[UR18][R18.64], R12 ;  /* 0x0000000c12007986 */ /* 0x0007e8000c101d12 */
[----:B------:R3:W-:Y:S01]  /*2840*/  STG.E.128 desc[UR18][R2.64], R8 ;  /* 0x0000000802007986 */ /* 0x0007e2000c101d12 */
[----:B------:R-:W-:Y:S05]  /*2850*/  @!P0 BRA `(.L_x_237) ;  /* 0xfffffff800b88947 */ /* 0x000fea000383ffff */
[----:B------:R-:W-:Y:S05]  /*2860*/  BSYNC.RECONVERGENT B0 ;  /* 0x0000000000007941 */ /* 0x000fea0003800200 */
.L_x_236:
[----:B------:R-:W-:Y:S05]  /*2870*/  EXIT ;  /* 0x000000000000794d */ /* 0x000fea0003800000 */
.L_x_238:
        /* <DEDUP_REMOVED lines=16> */
.L_x_876:


//--------------------- .text._Z25multi_tensor_apply_kernelI18TensorListMetadataILi4EE11AdamFunctorILi4EffEJfffff10adamMode_tfEEvlPViT_T0_DpT1_ --------------------------
	.section	.text._Z25multi_tensor_apply_kernelI18TensorListMetadataILi4EE11AdamFunctorILi4EffEJfffff10adamMode_tfEEvlPViT_T0_DpT1_,"ax",@progbits
	.align	128
        .global         _Z25multi_tensor_apply_kernelI18TensorListMetadataILi4EE11AdamFunctorILi4EffEJfffff10adamMode_tfEEvlPViT_T0_DpT1_
        .type           _Z25multi_tensor_apply_kernelI18TensorListMetadataILi4EE11AdamFunctorILi4EffEJfffff10adamMode_tfEEvlPViT_T0_DpT1_,@function
        .size           _Z25multi_tensor_apply_kernelI18TensorListMetadataILi4EE11AdamFunctorILi4EffEJfffff10adamMode_tfEEvlPViT_T0_DpT1_,(.L_x_877 - _Z25multi_tensor_apply_kernelI18TensorListMetadataILi4EE11AdamFunctorILi4EffEJfffff10adamMode_tfEEvlPViT_T0_DpT1_)
        .other          _Z25multi_tensor_apply_kernelI18TensorListMetadataILi4EE11AdamFunctorILi4EffEJfffff10adamMode_tfEEvlPViT_T0_DpT1_,@"STO_CUDA_ENTRY STV_DEFAULT"
_Z25multi_tensor_apply_kernelI18TensorListMetadataILi4EE11AdamFunctorILi4EffEJfffff10adamMode_tfEEvlPViT_T0_DpT1_:
.text._Z25multi_tensor_apply_kernelI18TensorListMetadataILi4EE11AdamFunctorILi4EffEJfffff10adamMode_tfEEvlPViT_T0_DpT1_:
        /* <DEDUP_REMOVED lines=51> */
.L_x_249:
[----:B0-----:R-:W3:Y:S01]  /*0330*/  S2R R14, SR_TID.X ;  /* 0x00000000000e7919 */ /* 0x001ee20000002100 */
[----:B-1----:R-:W-:Y:S01]  /*0340*/  HFMA2 R13, -RZ, RZ, 0, 2.384185791015625e-07 ;  /* 0x00000004ff0d7431 */ /* 0x002fe200000001ff */
[----:B------:R-:W-:Y:S01]  /*0350*/  CS2R R24, SRZ ;  /* 0x0000000000187805 */ /* 0x000fe2000001ff00 */
[----:B--2---:R-:W-:Y:S01]  /*0360*/  HFMA2 R11, -RZ, RZ, 0, 2.384185791015625e-07 ;  /* 0x00000004ff0b7431 */ /* 0x004fe200000001ff */
[----:B------:R-:W-:Y:S01]  /*0370*/  MOV R9, 0x4 ;  /* 0x0000000400097802 */ /* 0x000fe20000000f00 */
[----:B------:R-:W-:Y:S01]  /*0380*/  HFMA2 R7, -RZ, RZ, 0, 2.384185791015625e-07 ;  /* 0x00000004ff077431 */ /* 0x000fe200000001ff */
[----:B------:R-:W-:Y:S02]  /*0390*/  MOV R15, 0x4 ;  /* 0x00000004000f7802 */ /* 0x000fe40000000f00 */
[----:B------:R-:W-:Y:S01]  /*03a0*/  CS2R R2, SRZ ;  /* 0x0000000000027805 */ /* 0x000fe2000001ff00 */
[----:B------:R-:W-:Y:S01]  /*03b0*/  HFMA2 R19, -RZ, RZ, 0, 2.384185791015625e-07 ;  /* 0x00000004ff137431 */ /* 0x000fe200000001ff */
[----:B------:R-:W-:-:S02]  /*03c0*/  CS2R R22, SRZ ;  /* 0x0000000000167805 */ /* 0x000fc4000001ff00 */
[----:B---3--:R-:W-:-:S04]  /*03d0*/  IADD3 R14, PT, PT, R14, UR4, RZ ;  /* 0x000000040e0e7c10 */ /* 0x008fc8000fffe0ff */
[C---:B------:R-:W-:Y:S02]  /*03e0*/  ISETP.GE.AND P0, PT, R14.reuse, UR5, PT ;  /* 0x000000050e007c0c */ /* 0x040fe4000bf06270 */
[----:B------:R-:W-:-:S04]  /*03f0*/  IADD3 R0, PT, PT, R14, UR15, RZ ;  /* 0x0000000f0e007c10 */ /* 0x000fc8000fffe0ff */
[----:B------:R-:W-:-:S07]  /*0400*/  ISETP.GE.AND P1, PT, R0, UR5, PT ;  /* 0x0000000500007c0c */ /* 0x000fce000bf26270 */
[----:B------:R-:W-:Y:S01]  /*0410*/  @!P0 IMAD.WIDE R12, R14, R13, UR10 ;  /* 0x0000000a0e0c8e25 */ /* 0x000fe2000f8e020d */
[----:B------:R-:W-:-:S03]  /*0420*/  MOV R17, 0x4 ;  /* 0x0000000400117802 */ /* 0x000fc60000000f00 */
[----:B------:R-:W-:Y:S01]  /*0430*/  @!P0 IMAD.WIDE R6, R14, R7, UR6 ;  /* 0x000000060e068e25 */ /* 0x000fe2000f8e0207 */
[----:B------:R3:W5:Y:S03]  /*0440*/  @!P0 LDG.E R25, desc[UR18][R12.64] ;  /* 0x000000120c198981 */ /* 0x000766000c1e1900 */
[----:B------:R-:W-:Y:S01]  /*0450*/  @!P1 IMAD.WIDE R10, R0, R11, UR6 ;  /* 0x00000006000a9e25 */ /* 0x000fe2000f8e020b */
[----:B------:R-:W-:Y:S02]  /*0460*/  CS2R R4, SRZ ;  /* 0x0000000000047805 */ /* 0x000fe4000001ff00 */
[----:B------:R-:W-:Y:S02]  /*0470*/  MOV R21, 0x4 ;  /* 0x0000000400157802 */ /* 0x000fe40000000f00 */
[----:B------:R-:W-:Y:S01]  /*0480*/  MOV R27, 0x4 ;  /* 0x00000004001b7802 */ /* 0x000fe20000000f00 */
[----:B------:R-:W-:Y:S01]  /*0490*/  @!P0 IMAD.WIDE R8, R14, R9, UR8 ;  /* 0x000000080e088e25 */ /* 0x000fe2000f8e0209 */
[----:B------:R4:W5:Y:S01]  /*04a0*/  @!P1 LDG.E R2, desc[UR18][R10.64] ;  /* 0x000000120a029981 */ /* 0x000962000c1e1900 */
[----:B---3--:R-:W-:-:S02]  /*04b0*/  IADD3 R12, PT, PT, R0, UR15, RZ ;  /* 0x0000000f000c7c10 */ /* 0x008fc4000fffe0ff */
[----:B------:R-:W-:-:S04]  /*04c0*/  @!P0 IMAD.WIDE R14, R14, R15, UR12 ;  /* 0x0000000c0e0e8e25 */ /* 0x000fc8000f8e020f */
[----:B------:R-:W-:Y:S01]  /*04d0*/  HFMA2 R13, -RZ, RZ, 0, 2.384185791015625e-07 ;  /* 0x00000004ff0d7431 */ /* 0x000fe200000001ff */
[C---:B------:R-:W-:Y:S01]  /*04e0*/  ISETP.GE.AND P2, PT, R12.reuse, UR5, PT ;  /* 0x000000050c007c0c */ /* 0x040fe2000bf46270 */
[----:B------:R-:W-:Y:S01]  /*04f0*/  HFMA2 R26, -RZ, RZ, 0, 2.384185791015625e-07 ;  /* 0x00000004ff1a7431 */ /* 0x000fe200000001ff */
[----:B------:R3:W5:Y:S01]  /*0500*/  @!P0 LDG.E R22, desc[UR18][R6.64] ;  /* 0x0000001206168981 */ /* 0x000762000c1e1900 */
[----:B----4-:R-:W-:Y:S01]  /*0510*/  IADD3 R10, PT, PT, R12, UR15, RZ ;  /* 0x0000000f0c0a7c10 */ /* 0x010fe2000fffe0ff */
[----:B------:R-:W-:Y:S02]  /*0520*/  HFMA2 R11, -RZ, RZ, 0, 2.384185791015625e-07 ;  /* 0x00000004ff0b7431 */ /* 0x000fe400000001ff */
[----:B------:R4:W5:Y:S01]  /*0530*/  @!P0 LDG.E R24, desc[UR18][R14.64] ;  /* 0x000000120e188981 */ /* 0x000962000c1e1900 */
[----:B------:R-:W-:Y:S01]  /*0540*/  ISETP.GE.AND P3, PT, R10, UR5, PT ;  /* 0x000000050a007c0c */ /* 0x000fe2000bf66270 */
[----:B------:R-:W-:Y:S02]  /*0550*/  @!P1 IMAD.WIDE R20, R0, R21, UR12 ;  /* 0x0000000c00149e25 */ /* 0x000fe4000f8e0215 */
[----:B------:R0:W5:Y:S01]  /*0560*/  @!P0 LDG.E R23, desc[UR18][R8.64] ;  /* 0x0000001208178981 */ /* 0x000162000c1e1900 */
[----:B---3--:R-:W-:-:S02]  /*0570*/  CS2R R6, SRZ ;  /* 0x0000000000067805 */ /* 0x008fc4000001ff00 */
[----:B------:R-:W-:Y:S02]  /*0580*/  MOV R29, 0x4 ;  /* 0x00000004001d7802 */ /* 0x000fe40000000f00 */
[----:B------:R-:W-:Y:S01]  /*0590*/  MOV R28, 0x4 ;  /* 0x00000004001c7802 */ /* 0x000fe20000000f00 */
[----:B------:R3:W5:Y:S01]  /*05a0*/  @!P1 LDG.E R4, desc[UR18][R20.64] ;  /* 0x0000001214049981 */ /* 0x000762000c1e1900 */
[----:B----4-:R-:W-:-:S04]  /*05b0*/  @!P1 IMAD.WIDE R14, R0, R17, UR8 ;  /* 0x00000008000e9e25 */ /* 0x010fc8000f8e0211 */
[-C--:B------:R-:W-:Y:S01]  /*05c0*/  @!P1 IMAD.WIDE R16, R0, R19.reuse, UR10 ;  /* 0x0000000a00109e25 */ /* 0x080fe2000f8e0213 */
[----:B------:R4:W5:Y:S01]  /*05d0*/  @!P1 LDG.E R3, desc[UR18][R14.64] ;  /* 0x000000120e039981 */ /* 0x000962000c1e1900 */
[----:B0-----:R-:W-:Y:S02]  /*05e0*/  CS2R R8, SRZ ;  /* 0x0000000000087805 */ /* 0x001fe4000001ff00 */
[C---:B------:R-:W-:Y:S01]  /*05f0*/  @!P2 IMAD.WIDE R18, R12.reuse, R19, UR6 ;  /* 0x000000060c12ae25 */ /* 0x040fe2000f8e0213 */
[----:B------:R0:W5:Y:S01]  /*0600*/  @!P1 LDG.E R5, desc[UR18][R16.64] ;  /* 0x0000001210059981 */ /* 0x000162000c1e1900 */
[----:B------:R-:W-:Y:S02]  /*0610*/  MOV R0, RZ ;  /* 0x000000ff00007202 */ /* 0x000fe40000000f00 */
[----:B---3--:R-:W-:Y:S01]  /*0620*/  CS2R R20, SRZ ;  /* 0x0000000000147805 */ /* 0x008fe2000001ff00 */
[----:B------:R3:W5:Y:S01]  /*0630*/  @!P2 LDG.E R6, desc[UR18][R18.64] ;  /* 0x000000121206a981 */ /* 0x000762000c1e1900 */
[----:B----4-:R-:W-:-:S04]  /*0640*/  @!P2 IMAD.WIDE R14, R12, R27, UR10 ;  /* 0x0000000a0c0eae25 */ /* 0x010fc8000f8e021b */
[C---:B0-----:R-:W-:Y:S01]  /*0650*/  @!P2 IMAD.WIDE R16, R12.reuse, R13, UR8 ;  /* 0x000000080c10ae25 */ /* 0x041fe2000f8e020d */
[----:B------:R0:W5:Y:S03]  /*0660*/  @!P2 LDG.E R8, desc[UR18][R14.64] ;  /* 0x000000120e08a981 */ /* 0x000166000c1e1900 */
[----:B------:R-:W-:-:S04]  /*0670*/  @!P2 IMAD.WIDE R12, R12, R11, UR12 ;  /* 0x0000000c0c0cae25 */ /* 0x000fc8000f8e020b */
[----:B------:R-:W-:Y:S01]  /*0680*/  HFMA2 R11, -RZ, RZ, 0, 0 ;  /* 0x00000000ff0b7431 */ /* 0x000fe200000001ff */
[----:B------:R4:W5:Y:S01]  /*0690*/  @!P2 LDG.E R7, desc[UR18][R16.64] ;  /* 0x000000121007a981 */ /* 0x000962000c1e1900 */
[----:B---3--:R-:W-:-:S03]  /*06a0*/  @!P3 IMAD.WIDE R18, R10, R27, UR6 ;  /* 0x000000060a12be25 */ /* 0x008fc6000f8e021b */
[----:B------:R3:W5:Y:S01]  /*06b0*/  @!P2 LDG.E R9, desc[UR18][R12.64] ;  /* 0x000000120c09a981 */ /* 0x000762000c1e1900 */
[----:B0-----:R-:W-:-:S03]  /*06c0*/  @!P3 IMAD.WIDE R14, R10, R28, UR12 ;  /* 0x0000000c0a0ebe25 */ /* 0x001fc6000f8e021c */
[----:B------:R0:W5:Y:S01]  /*06d0*/  @!P3 LDG.E R0, desc[UR18][R18.64] ;  /* 0x000000121200b981 */ /* 0x000162000c1e1900 */
[----:B----4-:R-:W-:-:S03]  /*06e0*/  @!P3 IMAD.WIDE R16, R10, R29, UR8 ;  /* 0x000000080a10be25 */ /* 0x010fc6000f8e021d */
[----:B------:R0:W5:Y:S01]  /*06f0*/  @!P3 LDG.E R21, desc[UR18][R14.64] ;  /* 0x000000120e15b981 */ /* 0x000162000c1e1900 */
[----:B---3--:R-:W-:-:S03]  /*0700*/  @!P3 IMAD.WIDE R12, R10, R26, UR10 ;  /* 0x0000000a0a0cbe25 */ /* 0x008fc6000f8e021a */
[----:B------:R0:W5:Y:S04]  /*0710*/  @!P3 LDG.E R11, desc[UR18][R16.64] ;  /* 0x00000012100bb981 */ /* 0x000168000c1e1900 */
[----:B------:R0:W5:Y:S01]  /*0720*/  @!P3 LDG.E R20, desc[UR18][R12.64] ;  /* 0x000000120c14b981 */ /* 0x000162000c1e1900 */
[----:B------:R-:W-:Y:S04]  /*0730*/  BSSY.RECONVERGENT B0, `(.L_x_241) ;  /* 0x0000020000007945 */ /* 0x000fe80003800200 */
[----:B------:R-:W-:Y:S05]  /*0740*/  @P0 BRA `(.L_x_242) ;  /* 0x0000000000780947 */ /* 0x000fea0003800000 */
[----:B0-----:R-:W0:Y:S01]  /*0750*/  LDC.64 R12, c[0x0][0xf88] ;  /* 0x0003e200ff0c7b82 */ /* 0x001e220000000a00 */
[----:B------:R-:W3:Y:S07]  /*0760*/  S2R R18, SR_TID.X ;  /* 0x0000000000127919 */ /* 0x000eee0000002100 */
[----:B------:R-:W4:Y:S08]  /*0770*/  LDC.64 R14, c[0x0][0xf80] ;  /* 0x0003e000ff0e7b82 */ /* 0x000f300000000a00 */
[----:B------:R-:W1:Y:S01]  /*0780*/  LDC R16, c[0x0][0xf7c] ;  /* 0x0003df00ff107b82 */ /* 0x000e620000000800 */
[----:B0-----:R-:W0:Y:S01]  /*0790*/  MUFU.RCP R17, R12 ;  /* 0x0000000c00117308 */ /* 0x001e220000001000 */
[----:B----4-:R-:W-:Y:S01]  /*07a0*/  FADD.FTZ R19, -R14, 1 ;  /* 0x3f8000000e137421 */ /* 0x010fe20000010100 */
[----:B-----5:R-:W-:Y:S01]  /*07b0*/  FMUL.FTZ R25, R25, R14 ;  /* 0x0000000e19197220 */ /* 0x020fe20000410000 */
[----:B---3--:R-:W-:Y:S01]  /*07c0*/  IADD3 R14, PT, PT, R18, UR4, RZ ;  /* 0x00000004120e7c10 */ /* 0x008fe2000fffe0ff */
[----:B-1----:R-:W-:Y:S01]  /*07d0*/  FMUL.FTZ R23, R23, R16 ;  /* 0x0000001017177220 */ /* 0x002fe20000410000 */
[----:B0-----:R-:W-:Y:S01]  /*07e0*/  FMUL.FTZ R24, R17, R24 ;  /* 0x0000001811187220 */ /* 0x001fe20000410000 */
[----:B------:R-:W-:Y:S01]  /*07f0*/  MOV R17, 0x4 ;  /* 0x0000000400117802 */ /* 0x000fe20000000f00 */
[----:B------:R-:W-:-:S02]  /*0800*/  FADD.FTZ R16, -R16, 1 ;  /* 0x3f80000010107421 */ /* 0x000fc40000010100 */
[C---:B------:R-:W-:Y:S01]  /*0810*/  FMUL.FTZ R18, R24.reuse, R19 ;  /* 0x0000001318127220 */ /* 0x040fe20000410000 */
[----:B------:R-:W-:Y:S01]  /*0820*/  MOV R19, 0x4 ;  /* 0x0000000400137802 */ /* 0x000fe20000000f00 */
[----:B------:R-:W-:Y:S01]  /*0830*/  FFMA.FTZ R23, R24, R16, R23 ;  /* 0x0000001018177223 */ /* 0x000fe20000010017 */
[----:B------:R-:W-:-:S04]  /*0840*/  IMAD.WIDE R16, R14, R17, UR8 ;  /* 0x000000080e107e25 */ /* 0x000fc8000f8e0211 */
[----:B------:R-:W-:Y:S01]  /*0850*/  FFMA.FTZ R25, R24, R18, R25 ;  /* 0x0000001218197223 */ /* 0x000fe20000010019 */
[----:B------:R-:W-:Y:S01]  /*0860*/  IMAD.WIDE R18, R14, R19, UR10 ;  /* 0x0000000a0e127e25 */ /* 0x000fe2000f8e0213 */
[----:B------:R3:W-:Y:S04]  /*0870*/  STG.E desc[UR18][R16.64], R23 ;  /* 0x0000001710007986 */ /* 0x0007e8000c101912 */
[----:B------:R3:W-:Y:S04]  /*0880*/  STG.E desc[UR18][R18.64], R25 ;  /* 0x0000001912007986 */ /* 0x0007e8000c101912 */
[----:B------:R-:W4:Y:S01]  /*0890*/  LDG.E R24, desc[UR18][R16.64] ;  /* 0x0000001210187981 */ /* 0x000f22000c1e1900 */
[----:B------:R-:W0:Y:S01]  /*08a0*/  MUFU.SQRT R12, R25 ;  /* 0x00000019000c7308 */ /* 0x000e220000002000 */
[----:B------:R-:W-:Y:S01]  /*08b0*/  MOV R29, 0x4 ;  /* 0x00000004001d7802 */ /* 0x000fe20000000f00 */
[----:B0-----:R-:W-:-:S06]  /*08c0*/  FADD.FTZ R12, R12, R15 ;  /* 0x0000000f0c0c7221 */ /* 0x001fcc0000010000 */
[----:B------:R-:W4:Y:S02]  /*08d0*/  MUFU.RCP R15, R12 ;  /* 0x0000000c000f7308 */ /* 0x000f240000001000 */
[----:B----4-:R-:W-:-:S04]  /*08e0*/  FMUL.FTZ R15, R24, R15 ;  /* 0x0000000f180f7220 */ /* 0x010fc80000410000 */
[----:B------:R-:W-:Y:S01]  /*08f0*/  FFMA.FTZ R27, R22, UR14, R15 ;  /* 0x0000000e161b7c23 */ /* 0x000fe2000801000f */
[----:B------:R-:W-:-:S04]  /*0900*/  IMAD.WIDE R14, R14, R29, UR6 ;  /* 0x000000060e0e7e25 */ /* 0x000fc8000f8e021d */
[----:B------:R-:W-:-:S05]  /*0910*/  FFMA.FTZ R13, -R27, R13, R22 ;  /* 0x0000000d1b0d7223 */ /* 0x000fca0000010116 */
[----:B------:R3:W-:Y:S02]  /*0920*/  STG.E desc[UR18][R14.64], R13 ;  /* 0x0000000d0e007986 */ /* 0x0007e4000c101912 */
.L_x_242:
[----:B-12---:R-:W-:Y:S05]  /*0930*/  BSYNC.RECONVERGENT B0 ;  /* 0x0000000000007941 */ /* 0x006fea0003800200 */
.L_x_241:
[----:B0--3--:R-:W0:Y:S01]  /*0940*/  LDC R18, c[0x0][0xf7c] ;  /* 0x0003df00ff127b82 */ /* 0x009e220000000800 */
[----:B-----5:R-:W1:Y:S01]  /*0950*/  S2R R23, SR_TID.X ;  /* 0x0000000000177919 */ /* 0x020e620000002100 */
[----:B------:R-:W-:Y:S06]  /*0960*/  BSSY.RECONVERGENT B0, `(.L_x_243) ;  /* 0x0000021000007945 */ /* 0x000fec0003800200 */
[----:B------:R-:W2:Y:S01]  /*0970*/  LDC R19, c[0x0][0xf80] ;  /* 0x0003e000ff137b82 */ /* 0x000ea20000000800 */
[----:B0-----:R-:W-:Y:S01]  /*0980*/  FADD.FTZ R22, -R18, 1 ;  /* 0x3f80000012167421 */ /* 0x001fe20000010100 */
[----:B-1----:R-:W-:Y:S06]  /*0990*/  @P1 BRA `(.L_x_244) ;  /* 0x0000000000741947 */ /* 0x002fec0003800000 */
[----:B------:R-:W0:Y:S01]  /*09a0*/  LDC.64 R12, c[0x0][0xf88] ;  /* 0x0003e200ff0c7b82 */ /* 0x000e220000000a00 */
[----:B------:R-:W-:Y:S01]  /*09b0*/  IADD3 R16, PT, PT, R23, UR4, RZ ;  /* 0x0000000417107c10 */ /* 0x000fe2000fffe0ff */
[----:B------:R-:W-:Y:S02]  /*09c0*/  HFMA2 R27, -RZ, RZ, 0, 2.384185791015625e-07 ;  /* 0x00000004ff1b7431 */ /* 0x000fe400000001ff */
[----:B------:R-:W-:Y:S01]  /*09d0*/  FMUL.FTZ R3, R3, R18 ;  /* 0x0000001203037220 */ /* 0x000fe20000410000 */
[----:B------:R-:W-:-:S03]  /*09e0*/  FADD.FTZ R24, -R18, 1 ;  /* 0x3f80000012187421 */ /* 0x000fc60000010100 */
[----:B------:R-:W1:Y:S01]  /*09f0*/  LDC.64 R14, c[0x0][0xf80] ;  /* 0x0003e000ff0e7b82 */ /* 0x000e620000000a00 */
[----:B0-----:R-:W0:Y:S01]  /*0a00*/  MUFU.RCP R17, R12 ;  /* 0x0000000c00117308 */ /* 0x001e220000001000 */
[----:B-1----:R-:W-:Y:S01]  /*0a10*/  FMUL.FTZ R5, R5, R14 ;  /* 0x0000000e05057220 */ /* 0x002fe20000410000 */
[----:B0-----:R-:W-:Y:S01]  /*0a20*/  FMUL.FTZ R4, R17, R4 ;  /* 0x0000000411047220 */ /* 0x001fe20000410000 */
[----:B------:R-:W-:Y:S01]  /*0a30*/  FADD.FTZ R17, -R14, 1 ;  /* 0x3f8000000e117421 */ /* 0x000fe20000010100 */
[----:B------:R-:W-:Y:S02]  /*0a40*/  IADD3 R14, PT, PT, R16, UR15, RZ ;  /* 0x0000000f100e7c10 */ /* 0x000fe4000fffe0ff */
[-C--:B------:R-:W-:Y:S01]  /*0a50*/  FFMA.FTZ R3, R24, R4.reuse, R3 ;  /* 0x0000000418037223 */ /* 0x080fe20000010003 */
[----:B------:R-:W-:Y:S01]  /*0a60*/  FMUL.FTZ R16, R17, R4 ;  /* 0x0000000411107220 */ /* 0x000fe20000410000 */
[----:B------:R-:W-:-:S03]  /*0a70*/  MOV R17, 0x4 ;  /* 0x0000000400117802 */ /* 0x000fc60000000f00 */
[----:B------:R-:W-:Y:S01]  /*0a80*/  FFMA.FTZ R25, R4, R16, R5 ;  /* 0x0000001004197223 */ /* 0x000fe20000010005 */
[----:B------:R-:W-:-:S04]  /*0a90*/  IMAD.WIDE R4, R14, R27, UR8 ;  /* 0x000000080e047e25 */ /* 0x000fc8000f8e021b */
[----:B------:R-:W-:Y:S01]  /*0aa0*/  IMAD.WIDE R16, R14, R17, UR10 ;  /* 0x0000000a0e107e25 */ /* 0x000fe2000f8e0211 */
[----:B------:R0:W-:Y:S04]  /*0ab0*/  STG.E desc[UR18][R4.64], R3 ;  /* 0x0000000304007986 */ /* 0x0001e8000c101912 */
[----:B------:R0:W-:Y:S04]  /*0ac0*/  STG.E desc[UR18][R16.64], R25 ;  /* 0x0000001910007986 */ /* 0x0001e8000c101912 */
[----:B------:R-:W3:Y:S01]  /*0ad0*/  LDG.E R24, desc[UR18][R4.64] ;  /* 0x0000001204187981 */ /* 0x000ee2000c1e1900 */
[----:B------:R-:W1:Y:S01]  /*0ae0*/  MUFU.SQRT R12, R25 ;  /* 0x00000019000c7308 */ /* 0x000e620000002000 */
[----:B------:R-:W-:-:S02]  /*0af0*/  HFMA2 R29, -RZ, RZ, 0, 2.384185791015625e-07 ;  /* 0x00000004ff1d7431 */ /* 0x000fc400000001ff */
[----:B-1----:R-:W-:-:S05]  /*0b00*/  FADD.FTZ R12, R12, R15 ;  /* 0x0000000f0c0c7221 */ /* 0x002fca0000010000 */
[----:B------:R-:W3:Y:S02]  /*0b10*/  MUFU.RCP R15, R12 ;  /* 0x0000000c000f7308 */ /* 0x000ee40000001000 */
[----:B---3--:R-:W-:-:S04]  /*0b20*/  FMUL.FTZ R15, R24, R15 ;  /* 0x0000000f180f7220 */ /* 0x008fc80000410000 */
[----:B------:R-:W-:Y:S01]  /*0b30*/  FFMA.FTZ R27, R2, UR14, R15 ;  /* 0x0000000e021b7c23 */ /* 0x000fe2000801000f */
[----:B------:R-:W-:-:S04]  /*0b40*/  IMAD.WIDE R14, R14, R29, UR6 ;  /* 0x000000060e0e7e25 */ /* 0x000fc8000f8e021d */
[----:B------:R-:W-:-:S05]  /*0b50*/  FFMA.FTZ R13, -R27, R13, R2 ;  /* 0x0000000d1b0d7223 */ /* 0x000fca0000010102 */
[----:B------:R0:W-:Y:S02]  /*0b60*/  STG.E desc[UR18][R14.64], R13 ;  /* 0x0000000d0e007986 */ /* 0x0001e4000c101912 */
.L_x_244:
[----:B------:R-:W-:Y:S05]  /*0b70*/  BSYNC.RECONVERGENT B0 ;  /* 0x0000000000007941 */ /* 0x000fea0003800200 */
.L_x_243:
[----:B------:R-:W-:Y:S01]  /*0b80*/  BSSY.RECONVERGENT B0, `(.L_x_245) ;  /* 0x000001d000007945 */ /* 0x000fe20003800200 */
[----:B--2---:R-:W-:-:S03]  /*0b90*/  FADD.FTZ R12, -R19, 1 ;  /* 0x3f800000130c7421 */ /* 0x004fc60000010100 */
[----:B------:R-:W-:Y:S05]  /*0ba0*/  @P2 BRA `(.L_x_246) ;  /* 0x0000000000682947 */ /* 0x000fea0003800000 */
[----:B------:R-:W1:Y:S01]  /*0bb0*/  MUFU.RCP R2, UR16 ;  /* 0x0000001000027d08 */ /* 0x000e620008001000 */
[----:B------:R-:W-:Y:S01]  /*0bc0*/  IADD3 R23, PT, PT, R23, UR4, RZ ;  /* 0x0000000417177c10 */ /* 0x000fe2000fffe0ff */
[----:B0-----:R-:W-:Y:S01]  /*0bd0*/  FMUL.FTZ R3, R7, R18 ;  /* 0x0000001207037220 */ /* 0x001fe20000410000 */
[----:B------:R-:W-:Y:S02]  /*0be0*/  HFMA2 R14, -RZ, RZ, 0, 2.384185791015625e-07 ;  /* 0x00000004ff0e7431 */ /* 0x000fe400000001ff */
[----:B------:R-:W-:Y:S01]  /*0bf0*/  FMUL.FTZ R8, R8, R19 ;  /* 0x0000001308087220 */ /* 0x000fe20000410000 */
[----:B------:R-:W-:Y:S02]  /*0c00*/  IADD3 R7, PT, PT, R23, UR15, RZ ;  /* 0x0000000f17077c10 */ /* 0x000fe4000fffe0ff */
[----:B------:R-:W-:Y:S02]  /*0c10*/  MOV R4, 0x4 ;  /* 0x0000000400047802 */ /* 0x000fe40000000f00 */
[----:B------:R-:W-:Y:S01]  /*0c20*/  IADD3 R7, PT, PT, R7, UR15, RZ ;  /* 0x0000000f07077c10 */ /* 0x000fe2000fffe0ff */
[----:B-1----:R-:W-:-:S04]  /*0c30*/  FMUL.FTZ R9, R2, R9 ;  /* 0x0000000902097220 */ /* 0x002fc80000410000 */
        /* <DEDUP_REMOVED lines=17> */
.L_x_246:
[----:B------:R-:W-:Y:S05]  /*0d50*/  BSYNC.RECONVERGENT B0 ;  /* 0x0000000000007941 */ /* 0x000fea0003800200 */
.L_x_245:
[----:B------:R-:W-:Y:S04]  /*0d60*/  BSSY.RECONVERGENT B0, `(.L_x_247) ;  /* 0x0000019000007945 */ /* 0x000fe80003800200 */
[----:B------:R-:W-:Y:S05]  /*0d70*/  @P3 BRA `(.L_x_248) ;  /* 0x00000000005c3947 */ /* 0x000fea0003800000 */
[----:B-1----:R-:W1:Y:S01]  /*0d80*/  MUFU.RCP R2, UR16 ;  /* 0x0000001000027d08 */ /* 0x002e620008001000 */
[----:B0-----:R-:W-:Y:S02]  /*0d90*/  HFMA2 R3, -RZ, RZ, 0, 2.384185791015625e-07 ;  /* 0x00000004ff037431 */ /* 0x001fe400000001ff */
[----:B------:R-:W-:Y:S01]  /*0da0*/  FMUL.FTZ R11, R11, R18 ;  /* 0x000000120b0b7220 */ /* 0x000fe20000410000 */
[----:B------:R-:W-:Y:S01]  /*0db0*/  MOV R5, 0x4 ;  /* 0x0000000400057802 */ /* 0x000fe20000000f00 */
[----:B------:R-:W-:-:S04]  /*0dc0*/  FMUL.FTZ R20, R20, R19 ;  /* 0x0000001314147220 */ /* 0x000fc80000410000 */
[----:B------:R-:W-:-:S04]  /*0dd0*/  IMAD.WIDE R4, R10, R5, UR10 ;  /* 0x0000000a0a047e25 */ /* 0x000fc8000f8e0205 */
[----:B-1----:R-:W-:Y:S01]  /*0de0*/  FMUL.FTZ R21, R2, R21 ;  /* 0x0000001502157220 */ /* 0x002fe20000410000 */
[----:B------:R-:W-:-:S04]  /*0df0*/  IMAD.WIDE R2, R10, R3, UR8 ;  /* 0x000000080a027e25 */ /* 0x000fc8000f8e0203 */
[-C--:B------:R-:W-:Y:S01]  /*0e00*/  FMUL.FTZ R12, R12, R21.reuse ;  /* 0x000000150c0c7220 */ /* 0x080fe20000410000 */
[----:B------:R-:W-:-:S03]  /*0e10*/  FFMA.FTZ R7, R22, R21, R11 ;  /* 0x0000001516077223 */ /* 0x000fc6000001000b */
[----:B------:R-:W-:Y:S02]  /*0e20*/  FFMA.FTZ R21, R21, R12, R20 ;  /* 0x0000000c15157223 */ /* 0x000fe40000010014 */
[----:B------:R2:W-:Y:S04]  /*0e30*/  STG.E desc[UR18][R2.64], R7 ;  /* 0x0000000702007986 */ /* 0x0005e8000c101912 */
[----:B------:R2:W-:Y:S04]  /*0e40*/  STG.E desc[UR18][R4.64], R21 ;  /* 0x0000001504007986 */ /* 0x0005e8000c101912 */
[----:B------:R-:W3:Y:S01]  /*0e50*/  LDG.E R8, desc[UR18][R2.64] ;  /* 0x0000001202087981 */ /* 0x000ee2000c1e1900 */
[----:B------:R-:W0:Y:S01]  /*0e60*/  MUFU.SQRT R6, R21 ;  /* 0x0000001500067308 */ /* 0x000e220000002000 */
[----:B------:R-:W-:-:S05]  /*0e70*/  HFMA2 R11, -RZ, RZ, 0, 2.384185791015625e-07 ;  /* 0x00000004ff0b7431 */ /* 0x000fca00000001ff */
[----:B------:R-:W-:-:S04]  /*0e80*/  IMAD.WIDE R10, R10, R11, UR6 ;  /* 0x000000060a0a7e25 */ /* 0x000fc8000f8e020b */
[----:B0-----:R-:W-:-:S04]  /*0e90*/  FADD.FTZ R6, R6, UR20 ;  /* 0x0000001406067e21 */ /* 0x001fc80008010000 */
[----:B------:R-:W3:Y:S02]  /*0ea0*/  MUFU.RCP R9, R6 ;  /* 0x0000000600097308 */ /* 0x000ee40000001000 */
[----:B---3--:R-:W-:-:S04]  /*0eb0*/  FMUL.FTZ R9, R8, R9 ;  /* 0x0000000908097220 */ /* 0x008fc80000410000 */
[----:B------:R-:W-:-:S04]  /*0ec0*/  FFMA.FTZ R9, R0, UR14, R9 ;  /* 0x0000000e00097c23 */ /* 0x000fc80008010009 */
[----:B------:R-:W-:-:S05]  /*0ed0*/  FFMA.FTZ R9, -R9, UR17, R0 ;  /* 0x0000001109097c23 */ /* 0x000fca0008010100 */
[----:B------:R2:W-:Y:S02]  /*0ee0*/  STG.E desc[UR18][R10.64], R9 ;  /* 0x000000090a007986 */ /* 0x0005e4000c101912 */
.L_x_248:
[----:B------:R-:W-:Y:S05]  /*0ef0*/  BSYNC.RECONVERGENT B0 ;  /* 0x0000000000007941 */ /* 0x000fea0003800200 */
.L_x_247:
[----:B------:R-:W-:-:S04]  /*0f00*/  ULEA UR4, UR15, UR4, 0x2 ;  /* 0x000000040f047291 */ /* 0x000fc8000f8e10ff */
[----:B------:R-:W-:-:S09]  /*0f10*/  UISETP.GE.AND UP0, UPT, UR4, UR5, UPT ;  /* 0x000000050400728c */ /* 0x000fd2000bf06270 */
[----:B------:R-:W-:Y:S05]  /*0f20*/  BRA.U !UP0, `(.L_x_249) ;  /* 0xfffffff508007547 */ /* 0x000fea000b83ffff */
[----:B------:R-:W-:Y:S05]  /*0f30*/  EXIT ;  /* 0x000000000000794d */ /* 0x000fea0003800000 */
.L_x_240:
[----:B------:R-:W0:Y:S01]  /*0f40*/  LDCU UR14, c[0x0][0xf94] ;  /* 0x0001f280ff0e77ac */ /* 0x000e220008000800 */
[----:B------:R-:W1:Y:S01]  /*0f50*/  LDCU UR20, c[0x0][0xf84] ;  /* 0x0001f080ff1477ac */ /* 0x000e620008000800 */
[----:B------:R-:W2:Y:S01]  /*0f60*/  LDCU.64 UR16, c[0x0][0xf88] ;  /* 0x0001f100ff1077ac */ /* 0x000ea20008000a00 */
[----:B------:R-:W-:-:S05]  /*0f70*/  UMOV UR4, URZ ;  /* 0x000000ff00047c82 */ /* 0x000fca0008000000 */
.L_x_258:
[----:B------:R-:W3:Y:S01]  /*0f80*/  S2R R14, SR_TID.X ;  /* 0x00000000000e7919 */ /* 0x000ee20000002100 */
[----:B0-----:R-:W-:Y:S01]  /*0f90*/  HFMA2 R13, -RZ, RZ, 0, 2.384185791015625e-07 ;  /* 0x00000004ff0d7431 */ /* 0x001fe200000001ff */
[----:B------:R-:W-:Y:S01]  /*0fa0*/  CS2R R24, SRZ ;  /* 0x0000000000187805 */ /* 0x000fe2000001ff00 */
[----:B-1----:R-:W-:Y:S01]  /*0fb0*/  HFMA2 R11, -RZ, RZ, 0, 2.384185791015625e-07 ;  /* 0x00000004ff0b7431 */ /* 0x002fe200000001ff */
        /* <DEDUP_REMOVED lines=72> */
[----:B------:R-:W-:Y:S01]  /*1440*/  FADD.FTZ R18, -R16, 1 ;  /* 0x3f80000010127421 */ /* 0x000fe20000010100 */
[----:B------:R-:W-:-:S02]  /*1450*/  MOV R17, 0x4 ;  /* 0x0000000400117802 */ /* 0x000fc40000000f00 */
[-C--:B------:R-:W-:Y:S01]  /*1460*/  FMUL.FTZ R16, R19, R24.reuse ;  /* 0x0000001813107220 */ /* 0x080fe20000410000 */
[----:B------:R-:W-:Y:S01]  /*1470*/  MOV R19, 0x4 ;  /* 0x0000000400137802 */ /* 0x000fe20000000f00 */
[----:B------:R-:W-:Y:S02]  /*1480*/  FFMA.FTZ R23, R18, R24, R23 ;  /* 0x0000001812177223 */ /* 0x000fe40000010017 */
[----:B------:R-:W-:Y:S01]  /*1490*/  FFMA.FTZ R25, R24, R16, R25 ;  /* 0x0000001018197223 */ /* 0x000fe20000010019 */
[----:B------:R-:W-:-:S04]  /*14a0*/  IMAD.WIDE R16, R14, R17, UR8 ;  /* 0x000000080e107e25 */ /* 0x000fc8000f8e0211 */
[----:B------:R-:W-:Y:S01]  /*14b0*/  IMAD.WIDE R18, R14, R19, UR10 ;  /* 0x0000000a0e127e25 */ /* 0x000fe2000f8e0213 */
[----:B------:R3:W-:Y:S04]  /*14c0*/  STG.E desc[UR18][R16.64], R23 ;  /* 0x0000001710007986 */ /* 0x0007e8000c101912 */
[----:B------:R3:W-:Y:S04]  /*14d0*/  STG.E desc[UR18][R18.64], R25 ;  /* 0x0000001912007986 */ /* 0x0007e8000c101912 */
[----:B------:R-:W4:Y:S01]  /*14e0*/  LDG.E R24, desc[UR18][R16.64] ;  /* 0x0000001210187981 */ /* 0x000f22000c1e1900 */
[----:B------:R-:W-:Y:S01]  /*14f0*/  FADD.FTZ R12, R25, R15 ;  /* 0x0000000f190c7221 */ /* 0x000fe20000010000 */
[----:B------:R-:W-:-:S05]  /*1500*/  MOV R29, 0x4 ;  /* 0x00000004001d7802 */ /* 0x000fca0000000f00 */
[----:B------:R-:W0:Y:S08]  /*1510*/  MUFU.SQRT R12, R12 ;  /* 0x0000000c000c7308 */ /* 0x000e300000002000 */
[----:B0-----:R-:W4:Y:S02]  /*1520*/  MUFU.RCP R15, R12 ;  /* 0x0000000c000f7308 */ /* 0x001f240000001000 */
[----:B----4-:R-:W-:-:S04]  /*1530*/  FMUL.FTZ R15, R24, R15 ;  /* 0x0000000f180f7220 */ /* 0x010fc80000410000 */
[----:B------:R-:W-:Y:S01]  /*1540*/  FFMA.FTZ R27, R22, UR14, R15 ;  /* 0x0000000e161b7c23 */ /* 0x000fe2000801000f */
[----:B------:R-:W-:-:S04]  /*1550*/  IMAD.WIDE R14, R14, R29, UR6 ;  /* 0x000000060e0e7e25 */ /* 0x000fc8000f8e021d */
[----:B------:R-:W-:-:S05]  /*1560*/  FFMA.FTZ R13, -R27, R13, R22 ;  /* 0x0000000d1b0d7223 */ /* 0x000fca0000010116 */
[----:B------:R3:W-:Y:S02]  /*1570*/  STG.E desc[UR18][R14.64], R13 ;  /* 0x0000000d0e007986 */ /* 0x0007e4000c101912 */
.L_x_251:
[----:B-12---:R-:W-:Y:S05]  /*1580*/  BSYNC.RECONVERGENT B0 ;  /* 0x0000000000007941 */ /* 0x006fea0003800200 */
.L_x_250:
        /* <DEDUP_REMOVED lines=26> */
[----:B------:R-:W-:Y:S01]  /*1730*/  FADD.FTZ R24, R12, R15 ;  /* 0x0000000f0c187221 */ /* 0x000fe20000010000 */
[----:B------:R-:W-:-:S05]  /*1740*/  HFMA2 R15, -RZ, RZ, 0, 2.384185791015625e-07 ;  /* 0x00000004ff0f7431 */ /* 0x000fca00000001ff */
[----:B------:R-:W1:Y:S01]  /*1750*/  MUFU.SQRT R24, R24 ;  /* 0x0000001800187308 */ /* 0x000e620000002000 */
[----:B------:R-:W-:-:S07]  /*1760*/  IMAD.WIDE R14, R14, R15, UR6 ;  /* 0x000000060e0e7e25 */ /* 0x000fce000f8e020f */
[----:B-1----:R-:W3:Y:S02]  /*1770*/  MUFU.RCP R26, R24 ;  /* 0x00000018001a7308 */ /* 0x002ee40000001000 */
[----:B---3--:R-:W-:-:S04]  /*1780*/  FMUL.FTZ R25, R25, R26 ;  /* 0x0000001a19197220 */ /* 0x008fc80000410000 */
[----:B------:R-:W-:-:S04]  /*1790*/  FFMA.FTZ R25, R2, UR14, R25 ;  /* 0x0000000e02197c23 */ /* 0x000fc80008010019 */
[----:B------:R-:W-:-:S05]  /*17a0*/  FFMA.FTZ R13, -R25, R13, R2 ;  /* 0x0000000d190d7223 */ /* 0x000fca0000010102 */
[----:B------:R0:W-:Y:S02]  /*17b0*/  STG.E desc[UR18][R14.64], R13 ;  /* 0x0000000d0e007986 */ /* 0x0001e4000c101912 */
.L_x_253:
[----:B------:R-:W-:Y:S05]  /*17c0*/  BSYNC.RECONVERGENT B0 ;  /* 0x0000000000007941 */ /* 0x000fea0003800200 */
.L_x_252:
[----:B------:R-:W-:Y:S01]  /*17d0*/  BSSY.RECONVERGENT B0, `(.L_x_254) ;  /* 0x000001d000007945 */ /* 0x000fe20003800200 */
[----:B0-2---:R-:W-:-:S03]  /*17e0*/  FADD.FTZ R12, -R19, 1 ;  /* 0x3f800000130c7421 */ /* 0x005fc60000010100 */
[----:B------:R-:W-:Y:S05]  /*17f0*/  @P2 BRA `(.L_x_255) ;  /* 0x0000000000682947 */ /* 0x000fea0003800000 */
[----:B------:R-:W0:Y:S01]  /*1800*/  MUFU.RCP R2, UR16 ;  /* 0x0000001000027d08 */ /* 0x000e220008001000 */
[----:B------:R-:W-:Y:S01]  /*1810*/  IADD3 R23, PT, PT, R23, UR4, RZ ;  /* 0x0000000417177c10 */ /* 0x000fe2000fffe0ff */
[----:B------:R-:W-:Y:S01]  /*1820*/  FMUL.FTZ R3, R7, R18 ;  /* 0x0000001207037220 */ /* 0x000fe20000410000 */
[----:B------:R-:W-:Y:S02]  /*1830*/  HFMA2 R14, -RZ, RZ, 0, 2.384185791015625e-07 ;  /* 0x00000004ff0e7431 */ /* 0x000fe400000001ff */
[----:B------:R-:W-:Y:S01]  /*1840*/  FMUL.FTZ R8, R8, R19 ;  /* 0x0000001308087220 */ /* 0x000fe20000410000 */
[----:B------:R-:W-:Y:S02]  /*1850*/  IADD3 R7, PT, PT, R23, UR15, RZ ;  /* 0x0000000f17077c10 */ /* 0x000fe4000fffe0ff */
[----:B------:R-:W-:Y:S02]  /*1860*/  MOV R4, 0x4 ;  /* 0x0000000400047802 */ /* 0x000fe40000000f00 */
[----:B------:R-:W-:Y:S01]  /*1870*/  IADD3 R7, PT, PT, R7, UR15, RZ ;  /* 0x0000000f07077c10 */ /* 0x000fe2000fffe0ff */
[----:B0-----:R-:W-:-:S04]  /*1880*/  FMUL.FTZ R9, R2, R9 ;  /* 0x0000000902097220 */ /* 0x001fc80000410000 */
        /* <DEDUP_REMOVED lines=9> */
[----:B------:R-:W1:Y:S08]  /*1920*/  MUFU.SQRT R14, R14 ;  /* 0x0000000e000e7308 */ /* 0x000e700000002000 */
[----:B-1----:R-:W2:Y:S02]  /*1930*/  MUFU.RCP R9, R14 ;  /* 0x0000000e00097308 */ /* 0x002ea40000001000 */
[----:B--2---:R-:W-:Y:S01]  /*1940*/  FMUL.FTZ R9, R8, R9 ;  /* 0x0000000908097220 */ /* 0x004fe20000410000 */
[----:B------:R-:W-:-:S03]  /*1950*/  MOV R8, 0x4 ;  /* 0x0000000400087802 */ /* 0x000fc60000000f00 */
[----:B------:R-:W-:Y:S02]  /*1960*/  FFMA.FTZ R17, R6, UR14, R9 ;  /* 0x0000000e06117c23 */ /* 0x000fe40008010009 */
[----:B------:R-:W-:-:S04]  /*1970*/  IMAD.WIDE R8, R7, R8, UR6 ;  /* 0x0000000607087e25 */ /* 0x000fc8000f8e0208 */
[----:B------:R-:W-:-:S05]  /*1980*/  FFMA.FTZ R17, -R17, UR17, R6 ;  /* 0x0000001111117c23 */ /* 0x000fca0008010106 */
[----:B------:R0:W-:Y:S02]  /*1990*/  STG.E desc[UR18][R8.64], R17 ;  /* 0x0000001108007986 */ /* 0x0001e4000c101912 */
.L_x_255:
[----:B------:R-:W-:Y:S05]  /*19a0*/  BSYNC.RECONVERGENT B0 ;  /* 0x0000000000007941 */ /* 0x000fea0003800200 */
.L_x_254:
[----:B------:R-:W-:Y:S04]  /*19b0*/  BSSY.RECONVERGENT B0, `(.L_x_256) ;  /* 0x0000019000007945 */ /* 0x000fe80003800200 */
[----:B------:R-:W-:Y:S05]  /*19c0*/  @P3 BRA `(.L_x_257) ;  /* 0x00000000005c3947 */ /* 0x000fea0003800000 */
[----:B0-----:R-:W0:Y:S01]  /*19d0*/  MUFU.RCP R2, UR16 ;  /* 0x0000001000027d08 */ /* 0x001e220008001000 */
[----:B------:R-:W-:Y:S02]  /*19e0*/  HFMA2 R3, -RZ, RZ, 0, 2.384185791015625e-07 ;  /* 0x00000004ff037431 */ /* 0x000fe400000001ff */
[----:B------:R-:W-:Y:S01]  /*19f0*/  FMUL.FTZ R11, R11, R18 ;  /* 0x000000120b0b7220 */ /* 0x000fe20000410000 */
[----:B------:R-:W-:Y:S01]  /*1a00*/  MOV R5, 0x4 ;  /* 0x0000000400057802 */ /* 0x000fe20000000f00 */
[----:B------:R-:W-:-:S04]  /*1a10*/  FMUL.FTZ R20, R20, R19 ;  /* 0x0000001314147220 */ /* 0x000fc80000410000 */
[----:B------:R-:W-:-:S04]  /*1a20*/  IMAD.WIDE R4, R10, R5, UR10 ;  /* 0x0000000a0a047e25 */ /* 0x000fc8000f8e0205 */
[----:B0-----:R-:W-:Y:S01]  /*1a30*/  FMUL.FTZ R21, R2, R21 ;  /* 0x0000001502157220 */ /* 0x001fe20000410000 */
[----:B------:R-:W-:-:S04]  /*1a40*/  IMAD.WIDE R2, R10, R3, UR8 ;  /* 0x000000080a027e25 */ /* 0x000fc8000f8e0203 */
[-C--:B------:R-:W-:Y:S01]  /*1a50*/  FMUL.FTZ R12, R12, R21.reuse ;  /* 0x000000150c0c7220 */ /* 0x080fe20000410000 */
[----:B------:R-:W-:-:S03]  /*1a60*/  FFMA.FTZ R7, R22, R21, R11 ;  /* 0x0000001516077223 */ /* 0x000fc6000001000b */
[----:B------:R-:W-:Y:S02]  /*1a70*/  FFMA.FTZ R21, R21, R12, R20 ;  /* 0x0000000c15157223 */ /* 0x000fe40000010014 */
[----:B------:R1:W-:Y:S04]  /*1a80*/  STG.E desc[UR18][R2.64], R7 ;  /* 0x0000000702007986 */ /* 0x0003e8000c101912 */
[----:B------:R1:W-:Y:S04]  /*1a90*/  STG.E desc[UR18][R4.64], R21 ;  /* 0x0000001504007986 */ /* 0x0003e8000c101912 */
[----:B------:R-:W2:Y:S01]  /*1aa0*/  LDG.E R8, desc[UR18][R2.64] ;  /* 0x0000001202087981 */ /* 0x000ea2000c1e1900 */
[----:B------:R-:W-:Y:S01]  /*1ab0*/  FADD.FTZ R6, R21, UR20 ;  /* 0x0000001415067e21 */ /* 0x000fe20008010000 */
[----:B------:R-:W-:-:S05]  /*1ac0*/  HFMA2 R11, -RZ, RZ, 0, 2.384185791015625e-07 ;  /* 0x00000004ff0b7431 */ /* 0x000fca00000001ff */
[----:B------:R-:W0:Y:S01]  /*1ad0*/  MUFU.SQRT R6, R6 ;  /* 0x0000000600067308 */ /* 0x000e220000002000 */
[----:B------:R-:W-:-:S07]  /*1ae0*/  IMAD.WIDE R10, R10, R11, UR6 ;  /* 0x000000060a0a7e25 */ /* 0x000fce000f8e020b */
[----:B0-----:R-:W2:Y:S02]  /*1af0*/  MUFU.RCP R9, R6 ;  /* 0x0000000600097308 */ /* 0x001ea40000001000 */
[----:B--2---:R-:W-:-:S04]  /*1b00*/  FMUL.FTZ R9, R8, R9 ;  /* 0x0000000908097220 */ /* 0x004fc80000410000 */
[----:B------:R-:W-:-:S04]  /*1b10*/  FFMA.FTZ R9, R0, UR14, R9 ;  /* 0x0000000e00097c23 */ /* 0x000fc80008010009 */
[----:B------:R-:W-:-:S05]  /*1b20*/  FFMA.FTZ R9, -R9, UR17, R0 ;  /* 0x0000001109097c23 */ /* 0x000fca0008010100 */
[----:B------:R1:W-:Y:S02]  /*1b30*/  STG.E desc[UR18][R10.64], R9 ;  /* 0x000000090a007986 */ /* 0x0003e4000c101912 */
.L_x_257:
[----:B------:R-:W-:Y:S05]  /*1b40*/  BSYNC.RECONVERGENT B0 ;  /* 0x0000000000007941 */ /* 0x000fea0003800200 */
.L_x_256:
[----:B------:R-:W-:-:S04]  /*1b50*/  ULEA UR4, UR15, UR4, 0x2 ;  /* 0x000000040f047291 */ /* 0x000fc8000f8e10ff */
[----:B------:R-:W-:-:S09]  /*1b60*/  UISETP.GE.AND UP0, UPT, UR4, UR5, UPT ;  /* 0x000000050400728c */ /* 0x000fd2000bf06270 */
[----:B------:R-:W-:Y:S05]  /*1b70*/  BRA.U !UP0, `(.L_x_258) ;  /* 0xfffffff508007547 */ /* 0x000fea000b83ffff */
[----:B------:R-:W-:Y:S05]  /*1b80*/  EXIT ;  /* 0x000000000000794d */ /* 0x000fea0003800000 */
.L_x_239:
        /* <DEDUP_REMOVED lines=14> */
.L_x_261:
[----:B0-----:R-:W-:Y:S01]  /*1c70*/  HFMA2 R3, -RZ, RZ, 0, 9.5367431640625e-07 ;  /* 0x00000010ff037431 */ /* 0x001fe200000001ff */
[----:B------:R-:W-:-:S05]  /*1c80*/  MOV R13, 0x10 ;  /* 0x00000010000d7802 */ /* 0x000fca0000000f00 */
[----:B------:R-:W-:-:S04]  /*1c90*/  IMAD.WIDE R12, R0, R13, UR12 ;  /* 0x0000000c000c7e25 */ /* 0x000fc8000f8e020d */
[----:B------:R-:W-:Y:S02]  /*1ca0*/  IMAD.WIDE R2, R0, R3, UR10 ;  /* 0x0000000a00027e25 */ /* 0x000fe4000f8e0203 */
[----:B------:R-:W2:Y:S04]  /*1cb0*/  LDG.E.128 R12, desc[UR18][R12.64] ;  /* 0x000000120c0c7981 */ /* 0x000ea8000c1e1d00 */
[----:B------:R-:W3:Y:S01]  /*1cc0*/  LDG.E.128 R16, desc[UR18][R2.64] ;  /* 0x0000001202107981 */ /* 0x000ee2000c1e1d00 */
[----:B------:R-:W-:-:S05]  /*1cd0*/  MOV R5, 0x10 ;  /* 0x0000001000057802 */ /* 0x000fca0000000f00 */
[----:B------:R-:W-:-:S04]  /*1ce0*/  IMAD.WIDE R4, R0, R5, UR8 ;  /* 0x0000000800047e25 */ /* 0x000fc8000f8e0205 */
[----:B------:R-:W-:Y:S02]  /*1cf0*/  HFMA2 R9, -RZ, RZ, 0, 9.5367431640625e-07 ;  /* 0x00000010ff097431 */ /* 0x000fe400000001ff */
[----:B------:R-:W4:Y:S03]  /*1d00*/  LDG.E.128 R4, desc[UR18][R4.64] ;  /* 0x0000001204047981 */ /* 0x000f26000c1e1d00 */
[----:B------:R-:W-:-:S06]  /*1d10*/  IMAD.WIDE R8, R0, R9, UR6 ;  /* 0x0000000600087e25 */ /* 0x000fcc000f8e0209 */
[----:B------:R-:W5:Y:S01]  /*1d20*/  LDG.E.128 R8, desc[UR18][R8.64] ;  /* 0x0000001208087981 */ /* 0x000f62000c1e1d00 */
[----:B------:R-:W2:Y:S01]  /*1d30*/  MUFU.RCP R23, UR22 ;  /* 0x0000001600177d08 */ /* 0x000ea20008001000 */
[----:B------:R-:W-:Y:S01]  /*1d40*/  MOV R21, UR20 ;  /* 0x0000001400157c02 */ /* 0x000fe20008000f00 */
[----:B------:R-:W0:Y:S04]  /*1d50*/  LDCU UR4, c[0x0][0x360] ;  /* 0x00006c00ff0477ac */ /* 0x000e280008000800 */
[----:B------:R-:W-:Y:S01]  /*1d60*/  FADD.FTZ R21, -R21, 1 ;  /* 0x3f80000015157421 */ /* 0x000fe20000010100 */
[-C--:B--2---:R-:W-:Y:S01]  /*1d70*/  FMUL.FTZ R20, R12, R23.reuse ;  /* 0x000000170c147220 */ /* 0x084fe20000410000 */
[----:B---3--:R-:W-:Y:S01]  /*1d80*/  FMUL.FTZ R25, R16, UR20 ;  /* 0x0000001410197c20 */ /* 0x008fe20008410000 */
[-C--:B------:R-:W-:Y:S01]  /*1d90*/  FMUL.FTZ R16, R13, R23.reuse ;  /* 0x000000170d107220 */ /* 0x080fe20000410000 */
[----:B------:R-:W-:Y:S01]  /*1da0*/  FMUL.FTZ R13, R17, UR20 ;  /* 0x00000014110d7c20 */ /* 0x000fe20008410000 */
[----:B------:R-:W-:Y:S01]  /*1db0*/  FMUL.FTZ R12, R21, R20 ;  /* 0x00000014150c7220 */ /* 0x000fe20000410000 */
[-C--:B------:R-:W-:Y:S01]  /*1dc0*/  FMUL.FTZ R17, R14, R23.reuse ;  /* 0x000000170e117220 */ /* 0x080fe20000410000 */
[----:B------:R-:W-:Y:S01]  /*1dd0*/  FMUL.FTZ R14, R18, UR20 ;  /* 0x00000014120e7c20 */ /* 0x000fe20008410000 */
[----:B------:R-:W-:Y:S01]  /*1de0*/  FMUL.FTZ R18, R15, R23 ;  /* 0x000000170f127220 */ /* 0x000fe20000410000 */
[----:B------:R-:W-:Y:S01]  /*1df0*/  FFMA.FTZ R12, R20, R12, R25 ;  /* 0x0000000c140c7223 */ /* 0x000fe20000010019 */
[C---:B------:R-:W-:Y:S01]  /*1e00*/  FMUL.FTZ R24, R21.reuse, R16 ;  /* 0x0000001015187220 */ /* 0x040fe20000410000 */
[----:B------:R-:W-:Y:S01]  /*1e10*/  FMUL.FTZ R25, R21, R17 ;  /* 0x0000001115197220 */ /* 0x000fe20000410000 */
[----:B------:R-:W-:Y:S01]  /*1e20*/  FMUL.FTZ R15, R19, UR20 ;  /* 0x00000014130f7c20 */ /* 0x000fe20008410000 */
[----:B------:R-:W-:Y:S01]  /*1e30*/  FMUL.FTZ R21, R21, R18 ;  /* 0x0000001215157220 */ /* 0x000fe20000410000 */
[----:B------:R-:W-:Y:S01]  /*1e40*/  FFMA.FTZ R13, R16, R24, R13 ;  /* 0x00000018100d7223 */ /* 0x000fe2000001000d */
[----:B------:R-:W-:Y:S01]  /*1e50*/  FFMA.FTZ R14, R17, R25, R14 ;  /* 0x00000019110e7223 */ /* 0x000fe2000001000e */
[----:B------:R-:W1:Y:S01]  /*1e60*/  MUFU.SQRT R22, R12 ;  /* 0x0000000c00167308 */ /* 0x000e620000002000 */
[----:B------:R-:W-:Y:S01]  /*1e70*/  FFMA.FTZ R15, R18, R21, R15 ;  /* 0x00000015120f7223 */ /* 0x000fe2000001000f */
[----:B------:R-:W4:Y:S06]  /*1e80*/  LDC R23, c[0x0][0xf7c] ;  /* 0x0003df00ff177b82 */ /* 0x000f2c0000000800 */
[----:B------:R-:W2:Y:S08]  /*1e90*/  MUFU.SQRT R24, R13 ;  /* 0x0000000d00187308 */ /* 0x000eb00000002000 */
[----:B------:R-:W3:Y:S01]  /*1ea0*/  MUFU.SQRT R19, R14 ;  /* 0x0000000e00137308 */ /* 0x000ee20000002000 */
[----:B-1----:R-:W-:-:S07]  /*1eb0*/  FADD.FTZ R21, R22, UR21 ;  /* 0x0000001516157e21 */ /* 0x002fce0008010000 */
[----:B------:R-:W1:Y:S01]  /*1ec0*/  MUFU.SQRT R25, R15 ;  /* 0x0000000f00197308 */ /* 0x000e620000002000 */
[----:B--2---:R-:W-:Y:S01]  /*1ed0*/  FADD.FTZ R22, R24, UR21 ;  /* 0x0000001518167e21 */ /* 0x004fe20008010000 */
[-C--:B----4-:R-:W-:Y:S01]  /*1ee0*/  FMUL.FTZ R4, R4, R23.reuse ;  /* 0x0000001704047220 */ /* 0x090fe20000410000 */
[-C--:B------:R-:W-:Y:S01]  /*1ef0*/  FMUL.FTZ R6, R6, R23.reuse ;  /* 0x0000001706067220 */ /* 0x080fe20000410000 */
[----:B------:R-:W-:-:S04]  /*1f00*/  FMUL.FTZ R7, R7, R23 ;  /* 0x0000001707077220 */ /* 0x000fc80000410000 */
[----:B------:R-:W2:Y:S01]  /*1f10*/  MUFU.RCP R21, R21 ;  /* 0x0000001500157308 */ /* 0x000ea20000001000 */
[----:B---3--:R-:W-:-:S07]  /*1f20*/  FADD.FTZ R19, R19, UR21 ;  /* 0x0000001513137e21 */ /* 0x008fce0008010000 */
[----:B------:R-:W3:Y:S01]  /*1f30*/  MUFU.RCP R22, R22 ;  /* 0x0000001600167308 */ /* 0x000ee20000001000 */
[----:B-1----:R-:W-:Y:S01]  /*1f40*/  FADD.FTZ R24, R25, UR21 ;  /* 0x0000001519187e21 */ /* 0x002fe20008010000 */
[----:B------:R-:W-:-:S04]  /*1f50*/  FADD.FTZ R25, -R23, 1 ;  /* 0x3f80000017197421 */ /* 0x000fc80000010100 */
[----:B------:R-:W-:Y:S01]  /*1f60*/  FFMA.FTZ R4, R25, R20, R4 ;  /* 0x0000001419047223 */ /* 0x000fe20000010004 */
[----:B------:R-:W-:Y:S01]  /*1f70*/  FMUL.FTZ R20, R5, R23 ;  /* 0x0000001705147220 */ /* 0x000fe20000410000 */
[----:B------:R-:W1:Y:S01]  /*1f80*/  MUFU.RCP R19, R19 ;  /* 0x0000001300137308 */ /* 0x000e620000001000 */
[C---:B------:R-:W-:Y:S01]  /*1f90*/  FFMA.FTZ R6, R25.reuse, R17, R6 ;  /* 0x0000001119067223 */ /* 0x040fe20000010006 */
[C---:B------:R-:W-:Y:S01]  /*1fa0*/  FFMA.FTZ R7, R25.reuse, R18, R7 ;  /* 0x0000001219077223 */ /* 0x040fe20000010007 */
[----:B------:R-:W-:Y:S01]  /*1fb0*/  FFMA.FTZ R5, R25, R16, R20 ;  /* 0x0000001019057223 */ /* 0x000fe20000010014 */
[----:B--2---:R-:W-:Y:S01]  /*1fc0*/  FMUL.FTZ R27, R4, R21 ;  /* 0x00000015041b7220 */ /* 0x004fe20000410000 */
[----:B------:R-:W-:Y:S01]  /*1fd0*/  HFMA2 R21, -RZ, RZ, 0, 9.5367431640625e-07 ;  /* 0x00000010ff157431 */ /* 0x000fe200000001ff */
[----:B------:R-:W-:Y:S02]  /*1fe0*/  MOV R17, 0x10 ;  /* 0x0000001000117802 */ /* 0x000fe40000000f00 */
[----:B------:R-:W2:Y:S01]  /*1ff0*/  MUFU.RCP R24, R24 ;  /* 0x0000001800187308 */ /* 0x000ea20000001000 */
[----:B---3--:R-:W-:Y:S01]  /*2000*/  FMUL.FTZ R22, R5, R22 ;  /* 0x0000001605167220 */ /* 0x008fe20000410000 */
[----:B-----5:R-:W-:Y:S01]  /*2010*/  FFMA.FTZ R27, R8, UR5, R27 ;  /* 0x00000005081b7c23 */ /* 0x020fe2000801001b */
[----:B------:R-:W-:-:S04]  /*2020*/  IMAD.WIDE R16, R0, R17, UR6 ;  /* 0x0000000600107e25 */ /* 0x000fc8000f8e0211 */
[----:B------:R-:W-:Y:S01]  /*2030*/  FFMA.FTZ R22, R9, UR5, R22 ;  /* 0x0000000509167c23 */ /* 0x000fe20008010016 */
[----:B------:R-:W-:Y:S01]  /*2040*/  FFMA.FTZ R8, -R27, UR23, R8 ;  /* 0x000000171b087c23 */ /* 0x000fe20008010108 */
[----:B-1----:R-:W-:Y:S02]  /*2050*/  FMUL.FTZ R19, R6, R19 ;  /* 0x0000001306137220 */ /* 0x002fe40000410000 */
[----:B------:R-:W-:Y:S02]  /*2060*/  FFMA.FTZ R9, -R22, UR23, R9 ;  /* 0x0000001716097c23 */ /* 0x000fe40008010109 */
[----:B------:R-:W-:Y:S01]  /*2070*/  FFMA.FTZ R19, R10, UR5, R19 ;  /* 0x000000050a137c23 */ /* 0x000fe20008010013 */
[----:B--2---:R-:W-:-:S03]  /*2080*/  FMUL.FTZ R24, R7, R24 ;  /* 0x0000001807187220 */ /* 0x004fc60000410000 */
[----:B------:R-:W-:Y:S01]  /*2090*/  FFMA.FTZ R10, -R19, UR23, R10 ;  /* 0x00000017130a7c23 */ /* 0x000fe2000801010a */
[C---:B------:R-:W-:Y:S01]  /*20a0*/  IMAD.WIDE R18, R0.reuse, R21, UR8 ;  /* 0x0000000800127e25 */ /* 0x040fe2000f8e0215 */
[----:B0-----:R-:W-:-:S03]  /*20b0*/  IADD3 R0, PT, PT, R0, UR4, RZ ;  /* 0x0000000400007c10 */ /* 0x001fc6000fffe0ff */
        /* <DEDUP_REMOVED lines=9> */
.L_x_260:
[----:B------:R-:W-:Y:S05]  /*2150*/  EXIT ;  /* 0x000000000000794d */ /* 0x000fea0003800000 */
.L_x_259:
[----:B------:R-:W-:Y:S01]  /*2160*/  BSSY.RECONVERGENT B0, `(.L_x_262) ;  /* 0x0000050000007945 */ /* 0x000fe20003800200 */
[----:B------:R-:W0:Y:S01]  /*2170*/  LDCU UR4, c[0x0][0x360] ;  /* 0x00006c00ff0477ac */ /* 0x000e220008000800 */
[----:B------:R-:W1:Y:S01]  /*2180*/  LDCU UR5, c[0x0][0xf94] ;  /* 0x0001f280ff0577ac */ /* 0x000e620008000800 */
[----:B------:R-:W2:Y:S02]  /*2190*/  LDCU.128 UR20, c[0x0][0xf80] ;  /* 0x0001f000ff1477ac */ /* 0x000ea40008000c00 */
.L_x_263:
[----:B---3--:R-:W-:Y:S01]  /*21a0*/  HFMA2 R3, -RZ, RZ, 0, 9.5367431640625e-07 ;  /* 0x00000010ff037431 */ /* 0x008fe200000001ff */
[----:B------:R-:W-:-:S05]  /*21b0*/  MOV R13, 0x10 ;  /* 0x00000010000d7802 */ /* 0x000fca0000000f00 */
[----:B------:R-:W-:-:S04]  /*21c0*/  IMAD.WIDE R12, R0, R13, UR12 ;  /* 0x0000000c000c7e25 */ /* 0x000fc8000f8e020d */
[----:B------:R-:W-:Y:S02]  /*21d0*/  IMAD.WIDE R2, R0, R3, UR10 ;  /* 0x0000000a00027e25 */ /* 0x000fe4000f8e0203 */
[----:B------:R-:W3:Y:S04]  /*21e0*/  LDG.E.128 R12, desc[UR18][R12.64] ;  /* 0x000000120c0c7981 */ /* 0x000ee8000c1e1d00 */
[----:B------:R-:W4:Y:S01]  /*21f0*/  LDG.E.128 R16, desc[UR18][R2.64] ;  /* 0x0000001202107981 */ /* 0x000f22000c1e1d00 */
[----:B------:R-:W-:-:S05]  /*2200*/  MOV R5, 0x10 ;  /* 0x0000001000057802 */ /* 0x000fca0000000f00 */
[----:B------:R-:W-:-:S04]  /*2210*/  IMAD.WIDE R4, R0, R5, UR8 ;  /* 0x0000000800047e25 */ /* 0x000fc8000f8e0205 */
[----:B------:R-:W-:Y:S02]  /*2220*/  HFMA2 R9, -RZ, RZ, 0, 9.5367431640625e-07 ;  /* 0x00000010ff097431 */ /* 0x000fe400000001ff */
[----:B------:R-:W5:Y:S03]  /*2230*/  LDG.E.128 R4, desc[UR18][R4.64] ;  /* 0x0000001204047981 */ /* 0x000f66000c1e1d00 */
[----:B------:R-:W-:-:S06]  /*2240*/  IMAD.WIDE R8, R0, R9, UR6 ;  /* 0x0000000600087e25 */ /* 0x000fcc000f8e0209 */
[----:B------:R-:W1:Y:S01]  /*2250*/  LDG.E.128 R8, desc[UR18][R8.64] ;  /* 0x0000001208087981 */ /* 0x000e62000c1e1d00 */
[----:B--2---:R-:W3:Y:S01]  /*2260*/  MUFU.RCP R22, UR22 ;  /* 0x0000001600167d08 */ /* 0x004ee20008001000 */
[----:B------:R-:W-:-:S05]  /*2270*/  MOV R21, UR20 ;  /* 0x0000001400157c02 */ /* 0x000fca0008000f00 */
[----:B------:R-:W-:Y:S01]  /*2280*/  FADD.FTZ R21, -R21, 1 ;  /* 0x3f80000015157421 */ /* 0x000fe20000010100 */
[-C--:B---3--:R-:W-:Y:S01]  /*2290*/  FMUL.FTZ R20, R12, R22.reuse ;  /* 0x000000160c147220 */ /* 0x088fe20000410000 */
[----:B----4-:R-:W-:Y:S01]  /*22a0*/  FMUL.FTZ R23, R16, UR20 ;  /* 0x0000001410177c20 */ /* 0x010fe20008410000 */
[-C--:B------:R-:W-:Y:S01]  /*22b0*/  FMUL.FTZ R16, R13, R22.reuse ;  /* 0x000000160d107220 */ /* 0x080fe20000410000 */
[----:B------:R-:W-:Y:S01]  /*22c0*/  FMUL.FTZ R13, R17, UR20 ;  /* 0x00000014110d7c20 */ /* 0x000fe20008410000 */
[----:B------:R-:W-:Y:S01]  /*22d0*/  FMUL.FTZ R17, R14, R22 ;  /* 0x000000160e117220 */ /* 0x000fe20000410000 */
[----:B------:R-:W-:Y:S01]  /*22e0*/  FMUL.FTZ R12, R21, R20 ;  /* 0x00000014150c7220 */ /* 0x000fe20000410000 */
[----:B------:R-:W-:Y:S01]  /*22f0*/  FMUL.FTZ R14, R18, UR20 ;  /* 0x00000014120e7c20 */ /* 0x000fe20008410000 */
[----:B------:R-:W-:Y:S01]  /*2300*/  FMUL.FTZ R18, R15, R22 ;  /* 0x000000160f127220 */ /* 0x000fe20000410000 */
[----:B------:R-:W-:Y:S01]  /*2310*/  FMUL.FTZ R15, R19, UR20 ;  /* 0x00000014130f7c20 */ /* 0x000fe20008410000 */
[----:B------:R-:W-:Y:S01]  /*2320*/  FFMA.FTZ R12, R20, R12, R23 ;  /* 0x0000000c140c7223 */ /* 0x000fe20000010017 */
[C---:B------:R-:W-:Y:S01]  /*2330*/  FMUL.FTZ R23, R21.reuse, R16 ;  /* 0x0000001015177220 */ /* 0x040fe20000410000 */
[C---:B------:R-:W-:Y:S01]  /*2340*/  FMUL.FTZ R24, R21.reuse, R17 ;  /* 0x0000001115187220 */ /* 0x040fe20000410000 */
[----:B------:R-:W-:Y:S01]  /*2350*/  FMUL.FTZ R19, R21, R18 ;  /* 0x0000001215137220 */ /* 0x000fe20000410000 */
[----:B------:R-:W-:Y:S01]  /*2360*/  FADD.FTZ R25, R12, UR21 ;  /* 0x000000150c197e21 */ /* 0x000fe20008010000 */
[----:B------:R-:W-:Y:S01]  /*2370*/  FFMA.FTZ R13, R16, R23, R13 ;  /* 0x00000017100d7223 */ /* 0x000fe2000001000d */
[----:B------:R-:W-:Y:S01]  /*2380*/  FFMA.FTZ R14, R17, R24, R14 ;  /* 0x00000018110e7223 */ /* 0x000fe2000001000e */
[----:B------:R-:W-:Y:S01]  /*2390*/  FFMA.FTZ R15, R18, R19, R15 ;  /* 0x00000013120f7223 */ /* 0x000fe2000001000f */
[----:B------:R-:W5:Y:S01]  /*23a0*/  LDC R21, c[0x0][0xf7c] ;  /* 0x0003df00ff157b82 */ /* 0x000f620000000800 */
[----:B------:R-:W-:Y:S01]  /*23b0*/  FADD.FTZ R23, R13, UR21 ;  /* 0x000000150d177e21 */ /* 0x000fe20008010000 */
[----:B------:R-:W-:Y:S01]  /*23c0*/  FADD.FTZ R26, R14, UR21 ;  /* 0x000000150e1a7e21 */ /* 0x000fe20008010000 */
[----:B------:R-:W-:Y:S01]  /*23d0*/  FADD.FTZ R28, R15, UR21 ;  /* 0x000000150f1c7e21 */ /* 0x000fe20008010000 */
[----:B------:R-:W2:Y:S08]  /*23e0*/  MUFU.SQRT R25, R25 ;  /* 0x0000001900197308 */ /* 0x000eb00000002000 */
[----:B------:R3:W4:Y:S08]  /*23f0*/  MUFU.SQRT R22, R23 ;  /* 0x0000001700167308 */ /* 0x0007300000002000 */
[----:B------:R-:W0:Y:S01]  /*2400*/  MUFU.SQRT R19, R26 ;  /* 0x0000001a00137308 */ /* 0x000e220000002000 */
[-C--:B-----5:R-:W-:Y:S01]  /*2410*/  FMUL.FTZ R4, R4, R21.reuse ;  /* 0x0000001504047220 */ /* 0x0a0fe20000410000 */
[----:B---3--:R-:W-:Y:S01]  /*2420*/  FADD.FTZ R23, -R21, 1 ;  /* 0x3f80000015177421 */ /* 0x008fe20000010100 */
[-C--:B------:R-:W-:Y:S01]  /*2430*/  FMUL.FTZ R6, R6, R21.reuse ;  /* 0x0000001506067220 */ /* 0x080fe20000410000 */
[----:B------:R-:W-:-:S04]  /*2440*/  FMUL.FTZ R7, R7, R21 ;  /* 0x0000001507077220 */ /* 0x000fc80000410000 */
[----:B------:R-:W-:Y:S01]  /*2450*/  MUFU.SQRT R24, R28 ;  /* 0x0000001c00187308 */ /* 0x000fe20000002000 */
[----:B------:R-:W-:Y:S01]  /*2460*/  FFMA.FTZ R4, R23, R20, R4 ;  /* 0x0000001417047223 */ /* 0x000fe20000010004 */
[----:B------:R-:W-:Y:S01]  /*2470*/  FMUL.FTZ R20, R5, R21 ;  /* 0x0000001505147220 */ /* 0x000fe20000410000 */
[C---:B------:R-:W-:Y:S01]  /*2480*/  FFMA.FTZ R6, R23.reuse, R17, R6 ;  /* 0x0000001117067223 */ /* 0x040fe20000010006 */
[C---:B------:R-:W-:Y:S01]  /*2490*/  FFMA.FTZ R7, R23.reuse, R18, R7 ;  /* 0x0000001217077223 */ /* 0x040fe20000010007 */
[----:B------:R-:W-:Y:S02]  /*24a0*/  HFMA2 R21, -RZ, RZ, 0, 9.5367431640625e-07 ;  /* 0x00000010ff157431 */ /* 0x000fe400000001ff */
[----:B------:R-:W-:Y:S01]  /*24b0*/  FFMA.FTZ R5, R23, R16, R20 ;  /* 0x0000001017057223 */ /* 0x000fe20000010014 */
[----:B------:R-:W-:Y:S01]  /*24c0*/  MOV R17, 0x10 ;  /* 0x0000001000117802 */ /* 0x000fe20000000f00 */
[----:B--2---:R-:W2:Y:S04]  /*24d0*/  MUFU.RCP R25, R25 ;  /* 0x0000001900197308 */ /* 0x004ea80000001000 */
[----:B------:R-:W-:-:S04]  /*24e0*/  IMAD.WIDE R16, R0, R17, UR6 ;  /* 0x0000000600107e25 */ /* 0x000fc8000f8e0211 */
[----:B----4-:R-:W3:Y:S08]  /*24f0*/  MUFU.RCP R22, R22 ;  /* 0x0000001600167308 */ /* 0x010ef00000001000 */
[----:B0-----:R-:W0:Y:S01]  /*2500*/  MUFU.RCP R19, R19 ;  /* 0x0000001300137308 */ /* 0x001e220000001000 */
        /* <DEDUP_REMOVED lines=11> */
[C---:B------:R-:W-:Y:S01]  /*25c0*/  IMAD.WIDE R18, R0.reuse, R21, UR8 ;  /* 0x0000000800127e25 */ /* 0x040fe2000f8e0215 */
[----:B------:R-:W-:-:S03]  /*25d0*/  IADD3 R0, PT, PT, R0, UR4, RZ ;  /* 0x0000000400007c10 */ /* 0x000fc6000fffe0ff */
        /* <DEDUP_REMOVED lines=9> */
.L_x_262:
[----:B------:R-:W-:Y:S05]  /*2670*/  EXIT ;  /* 0x000000000000794d */ /* 0x000fea0003800000 */
.L_x_264:
        /* <DEDUP_REMOVED lines=16> */
.L_x_877:


//--------------------- .text._Z25multi_tensor_apply_kernelI18TensorListMetadataILi5EE11AdamFunctorILi5EfN3c104HalfEEJfffff10adamMode_tfEEvlPViT_T0_DpT1_ --------------------------
	.section	.text._Z25multi_tensor_apply_kernelI18TensorListMetadataILi5EE11AdamFunctorILi5EfN3c104HalfEEJfffff10adamMode_tfEEvlPViT_T0_DpT1_,"ax",@progbits
	.align	128
        .global         _Z25multi_tensor_apply_kernelI18TensorListMetadataILi5EE11AdamFunctorILi5EfN3c104HalfEEJfffff10adamMode_tfEEvlPViT_T0_DpT1_
        .type           _Z25multi_tensor_apply_kernelI18TensorListMetadataILi5EE11AdamFunctorILi5EfN3c104HalfEEJfffff10adamMode_tfEEvlPViT_T0_DpT1_,@function
        .size           _Z25multi_tensor_apply_kernelI18TensorListMetadataILi5EE11AdamFunctorILi5EfN3c104HalfEEJfffff10adamMode_tfEEvlPViT_T0_DpT1_,(.L_x_878 - _Z25multi_tensor_apply_kernelI18TensorListMetadataILi5EE11AdamFunctorILi5EfN3c104HalfEEJfffff10adamMode_tfEEvlPViT_T0_DpT1_)
        .other          _Z25multi_tensor_apply_kernelI18TensorListMetadataILi5EE11AdamFunctorILi5EfN3c104HalfEEJfffff10adamMode_tfEEvlPViT_T0_DpT1_,@"STO_CUDA_ENTRY STV_DEFAULT"
_Z25multi_tensor_apply_kernelI18TensorListMetadataILi5EE11AdamFunctorILi5EfN3c104HalfEEJfffff10adamMode_tfEEvlPViT_T0_DpT1_:
.text._Z25multi_tensor_apply_kernelI18TensorListMetadataILi5EE11AdamFunctorILi5EfN3c104HalfEEJfffff10adamMode_tfEEvlPViT_T0_DpT1_:
        /* <DEDUP_REMOVED lines=15> */
[----:B------:R-:W3:Y:S01]  /*00f0*/  LDCU.64 UR4, c[0x0][UR7+0x380] ;  /* 0x00007000070477ac */ /* 0x000ee20008000a00 */
[----:B------:R-:W4:Y:S01]  /*0100*/  LDCU UR16, c[0x0][UR7+0x830] ;  /* 0x00010600071077ac */ /* 0x000f220008000800 */
[----:B------:R-:W5:Y:S01]  /*0110*/  LDCU.64 UR12, c[0x0][UR7+0x650] ;  /* 0x0000ca00070c77ac */ /* 0x000f620008000a00 */
[----:B------:R-:W2:Y:S01]  /*0120*/  LDCU.64 UR14, c[0x0][UR7+0x740] ;  /* 0x0000e800070e77ac */ /* 0x000ea20008000a00 */
[----:B0-----:R-:W-:Y:S02]  /*0130*/  UIMAD.WIDE UR8, UR17, 0x4, UR8 ;  /* 0x00000004110878a5 */ /* 0x001fe4000f8e0208 */
[----:B-1----:R-:W-:Y:S02]  /*0140*/  UIMAD.WIDE UR10, UR17, 0x4, UR10 ;  /* 0x00000004110a78a5 */ /* 0x002fe4000f8e020a */
[----:B---3--:R-:W-:-:S02]  /*0150*/  UIMAD.WIDE UR6, UR17, 0x4, UR4 ;  /* 0x00000004110678a5 */ /* 0x008fc4000f8e0204 */
[----:B----4-:R-:W-:Y:S01]  /*0160*/  UIADD3 UR16, UPT, UPT, UR16, -UR17, URZ ;  /* 0x8000001110107290 */ /* 0x010fe2000fffe0ff */
[----:B------:R-:W-:Y:S01]  /*0170*/  MOV R0, UR8 ;  /* 0x0000000800007c02 */ /* 0x000fe20008000f00 */
[----:B------:R-:W-:Y:S01]  /*0180*/  ULOP3.LUT UP1, URZ, UR6, 0xf, URZ, 0xc0, !UPT ;  /* 0x0000000f06ff7892 */ /* 0x000fe2000f82c0ff */
[----:B------:R-:W-:Y:S01]  /*0190*/  MOV R2, UR10 ;  /* 0x0000000a00027c02 */ /* 0x000fe20008000f00 */
[----:B-----5:R-:W-:Y:S01]  /*01a0*/  UIMAD.WIDE UR12, UR17, 0x2, UR12 ;  /* 0x00000002110c78a5 */ /* 0x020fe2000f8e020c */
[----:B------:R-:W-:Y:S01]  /*01b0*/  LOP3.LUT P2, RZ, R0, 0xf, RZ, 0xc0, !PT ;  /* 0x0000000f00ff7812 */ /* 0x000fe2000784c0ff */
[----:B------:R-:W-:Y:S01]  /*01c0*/  ULOP3.LUT UP0, URZ, UR16, 0x3, UR18, 0xc8, !UPT ;  /* 0x0000000310ff7892 */ /* 0x000fe2000f80c812 */
[----:B------:R-:W-:Y:S01]  /*01d0*/  LOP3.LUT P0, RZ, R2, 0xf, RZ, 0xc0, !PT ;  /* 0x0000000f02ff7812 */ /* 0x000fe2000780c0ff */
[----:B--2---:R-:W-:Y:S01]  /*01e0*/  UIMAD.WIDE UR14, UR17, 0x2, UR14 ;  /* 0x00000002110e78a5 */ /* 0x004fe2000f8e020e */
[----:B------:R-:W-:Y:S02]  /*01f0*/  PLOP3.LUT P3, PT, PT, PT, UP1, 0x80, 0x8 ;  /* 0x000000000008781c */ /* 0x000fe40003f6f018 */
[----:B------:R-:W-:-:S02]  /*0200*/  MOV R2, UR12 ;  /* 0x0000000c00027c02 */ /* 0x000fc40008000f00 */
[----:B------:R-:W-:Y:S02]  /*0210*/  PLOP3.LUT P4, PT, PT, PT, UP0, 0x80, 0x8 ;  /* 0x000000000008781c */ /* 0x000fe40003f8f008 */
[----:B------:R-:W-:Y:S02]  /*0220*/  MOV R0, UR14 ;  /* 0x0000000e00007c02 */ /* 0x000fe40008000f00 */
[----:B------:R-:W-:Y:S02]  /*0230*/  LOP3.LUT P1, RZ, R2, 0x7, RZ, 0xc0, !PT ;  /* 0x0000000702ff7812 */ /* 0x000fe4000782c0ff */
[----:B------:R-:W-:Y:S02]  /*0240*/  LOP3.LUT R0, R0, 0x7, RZ, 0xc0, !PT ;  /* 0x0000000700007812 */ /* 0x000fe400078ec0ff */
[----:B------:R-:W-:Y:S02]  /*0250*/  PLOP3.LUT P2, PT, P2, P3, P4, 0x1, 0x0 ;  /* 0x000000000000781c */ /* 0x000fe40001746041 */
[----:B------:R-:W-:-:S02]  /*0260*/  ISETP.NE.AND P3, PT, R0, RZ, PT ;  /* 0x000000ff0000720c */ /* 0x000fc40003f65270 */
[----:B------:R-:W-:-:S13]  /*0270*/  PLOP3.LUT P0, PT, P1, P2, P0, 0x4, 0x0 ;  /* 0x000000000000781c */ /* 0x000fda0000f04004 */
[----:B------:R-:W-:Y:S05]  /*0280*/  @P0 BRA !P3, `(.L_x_265) ;  /* 0x0000001800c40947 */ /* 0x000fea0005800000 */
        /* <DEDUP_REMOVED lines=11> */
[----:B------:R-:W0:Y:S01]  /*0340*/  S2R R22, SR_TID.X ;  /* 0x0000000000167919 */ /* 0x000e220000002100 */
[----:B------:R-:W1:Y:S01]  /*0350*/  LDCU UR16, c[0x0][0xf94] ;  /* 0x0001f280ff1077ac */ /* 0x000e620008000800 */
[----:B------:R-:W2:Y:S01]  /*0360*/  LDCU UR22, c[0x0][0xf84] ;  /* 0x0001f080ff1677ac */ /* 0x000ea20008000800 */
[----:B------:R-:W3:Y:S01]  /*0370*/  LDCU.64 UR18, c[0x0][0xf88] ;  /* 0x0001f100ff1277ac */ /* 0x000ee20008000a00 */
[----:B------:R-:W-:-:S05]  /*0380*/  UMOV UR4, URZ ;  /* 0x000000ff00047c82 */ /* 0x000fca0008000000 */
.L_x_275:
[----:B0-----:R-:W-:Y:S01]  /*0390*/  IADD3 R25, PT, PT, R22, UR4, RZ ;  /* 0x0000000416197c10 */ /* 0x001fe2000fffe0ff */
[----:B----4-:R-:W-:Y:S01]  /*03a0*/  HFMA2 R6, -RZ, RZ, 0, 1.1920928955078125e-07 ;  /* 0x00000002ff067431 */ /* 0x010fe200000001ff */
[----:B------:R-:W-:Y:S02]  /*03b0*/  MOV R28, 0x2 ;  /* 0x00000002001c7802 */ /* 0x000fe40000000f00 */
[C---:B------:R-:W-:Y:S02]  /*03c0*/  IADD3 R21, PT, PT, R25.reuse, UR17, RZ ;  /* 0x0000001119157c10 */ /* 0x040fe4000fffe0ff */
[----:B------:R-:W-:Y:S02]  /*03d0*/  ISETP.GE.AND P0, PT, R25, UR5, PT ;  /* 0x0000000519007c0c */ /* 0x000fe4000bf06270 */
[C---:B------:R-:W-:Y:S02]  /*03e0*/  ISETP.GE.AND P1, PT, R21.reuse, UR5, PT ;  /* 0x0000000515007c0c */ /* 0x040fe4000bf26270 */
[----:B------:R-:W-:-:S04]  /*03f0*/  IADD3 R11, PT, PT, R21, UR17, RZ ;  /* 0x00000011150b7c10 */ /* 0x000fc8000fffe0ff */
[----:B------:R-:W-:Y:S02]  /*0400*/  ISETP.GE.AND P2, PT, R11, UR5, PT ;  /* 0x000000050b007c0c */ /* 0x000fe4000bf46270 */
[----:B------:R-:W-:-:S05]  /*0410*/  MOV R0, 0x4 ;  /* 0x0000000400007802 */ /* 0x000fca0000000f00 */
[----:B------:R-:W-:Y:S01]  /*0420*/  @!P1 IMAD.WIDE R6, R21, R6, UR12 ;  /* 0x0000000c15069e25 */ /* 0x000fe2000f8e0206 */
[----:B-1-3--:R-:W-:-:S03]  /*0430*/  CS2R R16, SRZ ;  /* 0x0000000000107805 */ /* 0x00afc6000001ff00 */
[----:B------:R-:W-:Y:S01]  /*0440*/  HFMA2 R12, -RZ, RZ, 0, 2.384185791015625e-07 ;  /* 0x00000004ff0c7431 */ /* 0x000fe200000001ff */
[----:B------:R0:W4:Y:S01]  /*0450*/  @!P1 LDG.E.U16 R27, desc[UR20][R6.64] ;  /* 0x00000014061b9981 */ /* 0x000122000c1e1500 */
[----:B------:R-:W-:Y:S01]  /*0460*/  MOV R2, 0x2 ;  /* 0x0000000200027802 */ /* 0x000fe20000000f00 */
[----:B------:R-:W-:-:S04]  /*0470*/  @!P2 IMAD.WIDE R28, R11, R28, UR12 ;  /* 0x0000000c0b1cae25 */ /* 0x000fc8000f8e021c */
[----:B------:R-:W-:Y:S02]  /*0480*/  HFMA2 R18, -RZ, RZ, 0, 2.384185791015625e-07 ;  /* 0x00000004ff127431 */ /* 0x000fe400000001ff */
[----:B0-----:R-:W-:-:S04]  /*0490*/  @!P0 IMAD.WIDE R6, R25, R0, UR8 ;  /* 0x0000000819068e25 */ /* 0x001fc8000f8e0200 */
[----:B------:R-:W-:Y:S01]  /*04a0*/  HFMA2 R4, -RZ, RZ, 0, 2.384185791015625e-07 ;  /* 0x00000004ff047431 */ /* 0x000fe200000001ff */
[----:B------:R-:W2:Y:S01]  /*04b0*/  @!P2 LDG.E.U16 R28, desc[UR20][R28.64] ;  /* 0x000000141c1ca981 */ /* 0x000ea2000c1e1500 */
[----:B------:R-:W-:Y:S02]  /*04c0*/  HFMA2 R14, -RZ, RZ, 0, 2.384185791015625e-07 ;  /* 0x00000004ff0e7431 */ /* 0x000fe400000001ff */
[C---:B------:R-:W-:Y:S01]  /*04d0*/  @!P0 IMAD.WIDE R2, R25.reuse, R2, UR12 ;  /* 0x0000000c19028e25 */ /* 0x040fe2000f8e0202 */
[----:B------:R0:W5:Y:S03]  /*04e0*/  @!P0 LDG.E R16, desc[UR20][R6.64] ;  /* 0x0000001406108981 */ /* 0x000166000c1e1900 */
[----:B------:R-:W-:Y:S02]  /*04f0*/  HFMA2 R26, -RZ, RZ, 0, 0 ;  /* 0x00000000ff1a7431 */ /* 0x000fe400000001ff */
[----:B------:R-:W-:-:S04]  /*0500*/  @!P0 IMAD.WIDE R12, R25, R12, UR10 ;  /* 0x0000000a190c8e25 */ /* 0x000fc8000f8e020c */
[----:B------:R-:W-:Y:S01]  /*0510*/  HFMA2 R23, -RZ, RZ, 0, 2.384185791015625e-07 ;  /* 0x00000004ff177431 */ /* 0x000fe200000001ff */
[----:B------:R-:W-:Y:S01]  /*0520*/  MOV R20, RZ ;  /* 0x000000ff00147202 */ /* 0x000fe20000000f00 */
[----:B------:R1:W3:Y:S01]  /*0530*/  @!P0 LDG.E.U16 R29, desc[UR20][R2.64] ;  /* 0x00000014021d8981 */ /* 0x0002e2000c1e1500 */
[----:B0-----:R-:W-:Y:S01]  /*0540*/  IADD3 R7, PT, PT, R11, UR17, RZ ;  /* 0x000000110b077c10 */ /* 0x001fe2000fffe0ff */
[----:B------:R-:W-:Y:S02]  /*0550*/  @!P1 IMAD.WIDE R18, R21, R18, UR6 ;  /* 0x0000000615129e25 */ /* 0x000fe4000f8e0212 */
[----:B------:R0:W5:Y:S01]  /*0560*/  @!P0 LDG.E R17, desc[UR20][R12.64] ;  /* 0x000000140c118981 */ /* 0x000162000c1e1900 */
[----:B------:R-:W-:Y:S02]  /*0570*/  ISETP.GE.AND P3, PT, R7, UR5, PT ;  /* 0x0000000507007c0c */ /* 0x000fe4000bf66270 */
[----:B-1----:R-:W-:Y:S01]  /*0580*/  MOV R2, 0x4 ;  /* 0x0000000400027802 */ /* 0x002fe20000000f00 */
[----:B------:R-:W-:Y:S01]  /*0590*/  @!P0 IMAD.WIDE R4, R25, R4, UR6 ;  /* 0x0000000619048e25 */ /* 0x000fe2000f8e0204 */
[----:B------:R-:W-:-:S02]  /*05a0*/  MOV R10, RZ ;  /* 0x000000ff000a7202 */ /* 0x000fc40000000f00 */
[----:B------:R-:W-:Y:S01]  /*05b0*/  CS2R R8, SRZ ;  /* 0x0000000000087805 */ /* 0x000fe2000001ff00 */
[----:B------:R-:W-:Y:S02]  /*05c0*/  HFMA2 R6, -RZ, RZ, 0, 0 ;  /* 0x00000000ff067431 */ /* 0x000fe400000001ff */
[C---:B------:R-:W-:Y:S01]  /*05d0*/  @!P1 IMAD.WIDE R14, R21.reuse, R14, UR8 ;  /* 0x00000008150e9e25 */ /* 0x040fe2000f8e020e */
[----:B------:R-:W-:Y:S01]  /*05e0*/  MOV R24, 0x4 ;  /* 0x0000000400187802 */ /* 0x000fe20000000f00 */
[----:B------:R1:W5:Y:S02]  /*05f0*/  @!P1 LDG.E R20, desc[UR20][R18.64] ;  /* 0x0000001412149981 */ /* 0x000364000c1e1900 */
[----:B0-----:R-:W-:Y:S02]  /*0600*/  @!P1 IMAD.WIDE R12, R21, R0, UR10 ;  /* 0x0000000a150c9e25 */ /* 0x001fe4000f8e0200 */
[----:B------:R0:W5:Y:S02]  /*0610*/  @!P0 LDG.E R26, desc[UR20][R4.64] ;  /* 0x00000014041a8981 */ /* 0x000164000c1e1900 */
[----:B------:R-:W-:-:S02]  /*0620*/  @!P2 IMAD.WIDE R2, R11, R2, UR6 ;  /* 0x000000060b02ae25 */ /* 0x000fc4000f8e0202 */
[----:B------:R0:W5:Y:S02]  /*0630*/  @!P1 LDG.E R10, desc[UR20][R14.64] ;  /* 0x000000140e0a9981 */ /* 0x000164000c1e1900 */
[----:B-1----:R-:W-:Y:S01]  /*0640*/  @!P2 IMAD.WIDE R18, R11, R0, UR8 ;  /* 0x000000080b12ae25 */ /* 0x002fe2000f8e0200 */
[----:B------:R-:W-:Y:S01]  /*0650*/  MOV R0, 0x2 ;  /* 0x0000000200007802 */ /* 0x000fe20000000f00 */
[----:B------:R1:W5:Y:S01]  /*0660*/  @!P1 LDG.E R9, desc[UR20][R12.64] ;  /* 0x000000140c099981 */ /* 0x000362000c1e1900 */
[----:B0-----:R-:W-:-:S03]  /*0670*/  CS2R R4, SRZ ;  /* 0x0000000000047805 */ /* 0x001fc6000001ff00 */
[----:B------:R0:W5:Y:S01]  /*0680*/  @!P2 LDG.E R8, desc[UR20][R2.64] ;  /* 0x000000140208a981 */ /* 0x000162000c1e1900 */
[----:B------:R-:W-:-:S03]  /*0690*/  @!P2 IMAD.WIDE R14, R11, R24, UR10 ;  /* 0x0000000a0b0eae25 */ /* 0x000fc6000f8e0218 */
[----:B------:R0:W5:Y:S01]  /*06a0*/  @!P2 LDG.E R6, desc[UR20][R18.64] ;  /* 0x000000141206a981 */ /* 0x000162000c1e1900 */
[----:B-1----:R-:W-:-:S03]  /*06b0*/  @!P3 IMAD.WIDE R12, R7, R23, UR6 ;  /* 0x00000006070cbe25 */ /* 0x002fc6000f8e0217 */
[----:B------:R1:W5:Y:S01]  /*06c0*/  @!P2 LDG.E R5, desc[UR20][R14.64] ;  /* 0x000000140e05a981 */ /* 0x000362000c1e1900 */
[----:B0-----:R-:W-:-:S03]  /*06d0*/  HFMA2 R2, -RZ, RZ, 0, 0 ;  /* 0x00000000ff027431 */ /* 0x001fc600000001ff */
[----:B------:R0:W5:Y:S01]  /*06e0*/  @!P3 LDG.E R4, desc[UR20][R12.64] ;  /* 0x000000140c04b981 */ /* 0x000162000c1e1900 */
[----:B------:R-:W-:Y:S01]  /*06f0*/  @!P3 IMAD.WIDE R18, R7, R0, UR12 ;  /* 0x0000000c0712be25 */ /* 0x000fe2000f8e0200 */
[----:B------:R-:W-:-:S03]  /*0700*/  MOV R0, RZ ;  /* 0x000000ff00007202 */ /* 0x000fc60000000f00 */
[C---:B-1----:R-:W-:Y:S01]  /*0710*/  @!P3 IMAD.WIDE R14, R7.reuse, R24, UR8 ;  /* 0x00000008070ebe25 */ /* 0x042fe2000f8e0218 */
[----:B------:R1:W5:Y:S03]  /*0720*/  @!P3 LDG.E.U16 R3, desc[UR20][R18.64] ;  /* 0x000000141203b981 */ /* 0x000366000c1e1500 */
[----:B0-----:R-:W-:Y:S01]  /*0730*/  @!P3 IMAD.WIDE R12, R7, R23, UR10 ;  /* 0x0000000a070cbe25 */ /* 0x001fe2000f8e0217 */
[----:B------:R0:W5:Y:S04]  /*0740*/  @!P3 LDG.E R2, desc[UR20][R14.64] ;  /* 0x000000140e02b981 */ /* 0x000168000c1e1900 */
[----:B------:R0:W5:Y:S01]  /*0750*/  @!P3 LDG.E R0, desc[UR20][R12.64] ;  /* 0x000000140c00b981 */ /* 0x000162000c1e1900 */
[----:B------:R-:W-:-:S02]  /*0760*/  HFMA2 R23, -RZ, RZ, 0, 0 ;  /* 0x00000000ff177431 */ /* 0x000fc400000001ff */
[----:B-1----:R-:W-:Y:S01]  /*0770*/  HFMA2 R18, -RZ, RZ, 0, 0 ;  /* 0x00000000ff127431 */ /* 0x002fe200000001ff */
[----:B------:R-:W-:Y:S01]  /*0780*/  BSSY.RECONVERGENT B0, `(.L_x_267) ;  /* 0x0000026000007945 */ /* 0x000fe20003800200 */
[----:B------:R-:W-:Y:S01]  /*0790*/  MOV R24, RZ ;  /* 0x000000ff00187202 */ /* 0x000fe20000000f00 */
[----:B----4-:R-:W-:Y:S02]  /*07a0*/  @!P1 HADD2.F32 R23, -RZ, R27.H0_H0 ;  /* 0x2000001bff179230 */ /* 0x010fe40000004100 */
[----:B--2---:R-:W-:Y:S02]  /*07b0*/  @!P2 HADD2.F32 R24, -RZ, R28.H0_H0 ;  /* 0x2000001cff18a230 */ /* 0x004fe40000004100 */
[----:B---3--:R-:W-:Y:S01]  /*07c0*/  @!P0 HADD2.F32 R18, -RZ, R29.H0_H0 ;  /* 0x2000001dff128230 */ /* 0x008fe20000004100 */
[----:B0-----:R-:W-:Y:S06]  /*07d0*/  @P0 BRA `(.L_x_268) ;  /* 0x0000000000800947 */ /* 0x001fec0003800000 */
[----:B------:R-:W0:Y:S08]  /*07e0*/  LDC.64 R12, c[0x0][0xf88] ;  /* 0x0003e200ff0c7b82 */ /* 0x000e300000000a00 */
[----:B------:R-:W1:Y:S08]  /*07f0*/  LDC.64 R14, c[0x0][0xf80] ;  /* 0x0003e000ff0e7b82 */ /* 0x000e700000000a00 */
[----:B------:R-:W2:Y:S01]  /*0800*/  LDC R19, c[0x0][0xf7c] ;  /* 0x0003df00ff137b82 */ /* 0x000ea20000000800 */
[----:B0-----:R-:W0:Y:S01]  /*0810*/  MUFU.RCP R27, R12 ;  /* 0x0000000c001b7308 */ /* 0x001e220000001000 */
[----:B-1----:R-:W-:Y:S01]  /*0820*/  FADD.FTZ R29, -R14, 1 ;  /* 0x3f8000000e1d7421 */ /* 0x002fe20000010100 */
[----:B-----5:R-:W-:Y:S01]  /*0830*/  FMUL.FTZ R17, R17, R14 ;  /* 0x0000000e11117220 */ /* 0x020fe20000410000 */
[----:B0-----:R-:W-:Y:S01]  /*0840*/  FMUL.FTZ R18, R27, R18 ;  /* 0x000000121b127220 */ /* 0x001fe20000410000 */
[----:B--2---:R-:W-:Y:S01]  /*0850*/  FMUL.FTZ R27, R16, R19 ;  /* 0x00000013101b7220 */ /* 0x004fe20000410000 */
[----:B------:R-:W-:Y:S01]  /*0860*/  FADD.FTZ R19, -R19, 1 ;  /* 0x3f80000013137421 */ /* 0x000fe20000010100 */
[----:B------:R-:W-:Y:S01]  /*0870*/  MOV R16, 0x4 ;  /* 0x0000000400107802 */ /* 0x000fe20000000f00 */
[----:B------:R-:W-:-:S02]  /*0880*/  FMUL.FTZ R14, R18, R29 ;  /* 0x0000001d120e7220 */ /* 0x000fc40000410000 */
[C---:B------:R-:W-:Y:S02]  /*0890*/  FFMA.FTZ R27, R18.reuse, R19, R27 ;  /* 0x00000013121b7223 */ /* 0x040fe4000001001b */
[----:B------:R-:W-:Y:S01]  /*08a0*/  FFMA.FTZ R29, R18, R14, R17 ;  /* 0x0000000e121d7223 */ /* 0x000fe20000010011 */
[----:B------:R-:W-:Y:S01]  /*08b0*/  MOV R18, 0x4 ;  /* 0x0000000400127802 */ /* 0x000fe20000000f00 */
[----:B------:R-:W-:-:S04]  /*08c0*/  IMAD.WIDE R16, R25, R16, UR8 ;  /* 0x0000000819107e25 */ /* 0x000fc8000f8e0210 */
[----:B------:R-:W-:Y:S01]  /*08d0*/  IMAD.WIDE R18, R25, R18, UR10 ;  /* 0x0000000a19127e25 */ /* 0x000fe2000f8e0212 */
[----:B------:R0:W-:Y:S04]  /*08e0*/  STG.E desc[UR20][R16.64], R27 ;  /* 0x0000001b10007986 */ /* 0x0001e8000c101914 */
[----:B------:R1:W-:Y:S04]  /*08f0*/  STG.E desc[UR20][R18.64], R29 ;  /* 0x0000001d12007986 */ /* 0x0003e8000c101914 */
[----:B------:R-:W2:Y:S01]  /*0900*/  LDG.E R14, desc[UR20][R16.64] ;  /* 0x00000014100e7981 */ /* 0x000ea2000c1e1900 */
[----:B------:R-:W3:Y:S02]  /*0910*/  MUFU.SQRT R12, R29 ;  /* 0x0000001d000c7308 */ /* 0x000ee40000002000 */
[----:B---3--:R-:W-:Y:S01]  /*0920*/  FADD.FTZ R28, R12, R15 ;  /* 0x0000000f0c1c7221 */ /* 0x008fe20000010000 */
[----:B------:R-:W-:-:S05]  /*0930*/  MOV R12, 0x4 ;  /* 0x00000004000c7802 */ /* 0x000fca0000000f00 */
[----:B------:R-:W2:Y:S02]  /*0940*/  MUFU.RCP R15, R28 ;  /* 0x0000001c000f7308 */ /* 0x000ea40000001000 */
[----:B--2---:R-:W-:Y:S01]  /*0950*/  FMUL.FTZ R15, R14, R15 ;  /* 0x0000000f0e0f7220 */ /* 0x004fe20000410000 */
[----:B------:R-:W-:-:S03]  /*0960*/  MOV R14, 0x2 ;  /* 0x00000002000e7802 */ /* 0x000fc60000000f00 */
[----:B------:R-:W-:-:S04]  /*0970*/  FFMA.FTZ R15, R26, UR16, R15 ;  /* 0x000000101a0f7c23 */ /* 0x000fc8000801000f */
[----:B------:R-:W-:Y:S01]  /*0980*/  FFMA.FTZ R26, -R15, R13, R26 ;  /* 0x0000000d0f1a7223 */ /* 0x000fe2000001011a */
[----:B------:R-:W-:-:S04]  /*0990*/  IMAD.WIDE R12, R25, R12, UR6 ;  /* 0x00000006190c7e25 */ /* 0x000fc8000f8e020c */
[----:B0-----:R-:W-:Y:S01]  /*09a0*/  F2FP.F16.F32.PACK_AB R17, RZ, R26 ;  /* 0x0000001aff11723e */ /* 0x001fe200000000ff */
[----:B------:R-:W-:Y:S01]  /*09b0*/  IMAD.WIDE R14, R25, R14, UR14 ;  /* 0x0000000e190e7e25 */ /* 0x000fe2000f8e020e */
[----:B------:R1:W-:Y:S04]  /*09c0*/  STG.E desc[UR20][R12.64], R26 ;  /* 0x0000001a0c007986 */ /* 0x0003e8000c101914 */
[----:B------:R1:W-:Y:S02]  /*09d0*/  STG.E.U16 desc[UR20][R14.64], R17 ;  /* 0x000000110e007986 */ /* 0x0003e4000c101514 */
.L_x_268:
[----:B------:R-:W-:Y:S05]  /*09e0*/  BSYNC.RECONVERGENT B0 ;  /* 0x0000000000007941 */ /* 0x000fea0003800200 */
.L_x_267:
[----:B------:R-:W0:Y:S01]  /*09f0*/  LDC R25, c[0x0][0xf80] ;  /* 0x0003e000ff197b82 */ /* 0x000e220000000800 */
[----:B------:R-:W-:Y:S07]  /*0a00*/  BSSY.RECONVERGENT B0, `(.L_x_269) ;  /* 0x0000022000007945 */ /* 0x000fee0003800200 */
[----:B------:R-:W2:Y:S01]  /*0a10*/  LDC R27, c[0x0][0xf7c] ;  /* 0x0003df00ff1b7b82 */ /* 0x000ea20000000800 */
[----:B------:R-:W-:Y:S05]  /*0a20*/  @P1 BRA `(.L_x_270) ;  /* 0x00000000007c1947 */ /* 0x000fea0003800000 */
[----:B-1----:R-:W1:Y:S01]  /*0a30*/  LDC.64 R12, c[0x0][0xf88] ;  /* 0x0003e200ff0c7b82 */ /* 0x002e620000000a00 */
[----:B-----5:R-:W-:Y:S01]  /*0a40*/  HFMA2 R26, -RZ, RZ, 0, 2.384185791015625e-07 ;  /* 0x00000004ff1a7431 */ /* 0x020fe200000001ff */
[----:B------:R-:W-:Y:S01]  /*0a50*/  MOV R18, 0x4 ;  /* 0x0000000400127802 */ /* 0x000fe20000000f00 */
[----:B--2---:R-:W-:Y:S01]  /*0a60*/  FMUL.FTZ R17, R10, R27 ;  /* 0x0000001b0a117220 */ /* 0x004fe20000410000 */
[----:B------:R-:W-:-:S04]  /*0a70*/  FADD.FTZ R16, -R27, 1 ;  /* 0x3f8000001b107421 */ /* 0x000fc80000010100 */
[----:B------:R-:W2:Y:S01]  /*0a80*/  LDC.64 R14, c[0x0][0xf80] ;  /* 0x0003e000ff0e7b82 */ /* 0x000ea20000000a00 */
[----:B-1----:R-:W1:Y:S01]  /*0a90*/  MUFU.RCP R12, R12 ;  /* 0x0000000c000c7308 */ /* 0x002e620000001000 */
[----:B--2---:R-:W-:Y:S01]  /*0aa0*/  FMUL.FTZ R9, R9, R14 ;  /* 0x0000000e09097220 */ /* 0x004fe20000410000 */
[----:B------:R-:W-:Y:S01]  /*0ab0*/  FADD.FTZ R19, -R14, 1 ;  /* 0x3f8000000e137421 */ /* 0x000fe20000010100 */
[----:B-1----:R-:W-:-:S04]  /*0ac0*/  FMUL.FTZ R14, R12, R23 ;  /* 0x000000170c0e7220 */ /* 0x002fc80000410000 */
[-C--:B------:R-:W-:Y:S01]  /*0ad0*/  FMUL.FTZ R10, R19, R14.reuse ;  /* 0x0000000e130a7220 */ /* 0x080fe20000410000 */
[----:B------:R-:W-:Y:S01]  /*0ae0*/  FFMA.FTZ R23, R16, R14, R17 ;  /* 0x0000000e10177223 */ /* 0x000fe20000010011 */
[----:B------:R-:W-:-:S04]  /*0af0*/  IMAD.WIDE R18, R21, R18, UR8 ;  /* 0x0000000815127e25 */ /* 0x000fc8000f8e0212 */
[----:B------:R-:W-:Y:S01]  /*0b00*/  FFMA.FTZ R9, R14, R10, R9 ;  /* 0x0000000a0e097223 */ /* 0x000fe20000010009 */
[----:B------:R-:W-:Y:S01]  /*0b10*/  IMAD.WIDE R16, R21, R26, UR10 ;  /* 0x0000000a15107e25 */ /* 0x000fe2000f8e021a */
[----:B------:R-:W-:Y:S04]  /*0b20*/  STG.E desc[UR20][R18.64], R23 ;  /* 0x0000001712007986 */ /* 0x000fe8000c101914 */
[----:B------:R1:W-:Y:S04]  /*0b30*/  STG.E desc[UR20][R16.64], R9 ;  /* 0x0000000910007986 */ /* 0x0003e8000c101914 */
[----:B------:R-:W2:Y:S01]  /*0b40*/  LDG.E R12, desc[UR20][R18.64] ;  /* 0x00000014120c7981 */ /* 0x000ea2000c1e1900 */
[----:B------:R-:W3:Y:S01]  /*0b50*/  MUFU.SQRT R10, R9 ;  /* 0x00000009000a7308 */ /* 0x000ee20000002000 */
[----:B------:R-:W-:-:S02]  /*0b60*/  HFMA2 R14, -RZ, RZ, 0, 1.1920928955078125e-07 ;  /* 0x00000002ff0e7431 */ /* 0x000fc400000001ff */
[----:B---3--:R-:W-:-:S05]  /*0b70*/  FADD.FTZ R10, R10, R15 ;  /* 0x0000000f0a0a7221 */ /* 0x008fca0000010000 */
[----:B------:R-:W2:Y:S02]  /*0b80*/  MUFU.RCP R15, R10 ;  /* 0x0000000a000f7308 */ /* 0x000ea40000001000 */
[----:B--2---:R-:W-:Y:S01]  /*0b90*/  FMUL.FTZ R15, R12, R15 ;  /* 0x0000000f0c0f7220 */ /* 0x004fe20000410000 */
[----:B------:R-:W-:-:S03]  /*0ba0*/  MOV R12, 0x4 ;  /* 0x00000004000c7802 */ /* 0x000fc60000000f00 */
[----:B------:R-:W-:-:S04]  /*0bb0*/  FFMA.FTZ R15, R20, UR16, R15 ;  /* 0x00000010140f7c23 */ /* 0x000fc8000801000f */
[----:B------:R-:W-:Y:S01]  /*0bc0*/  FFMA.FTZ R29, -R15, R13, R20 ;  /* 0x0000000d0f1d7223 */ /* 0x000fe20000010114 */
[----:B------:R-:W-:-:S04]  /*0bd0*/  IMAD.WIDE R12, R21, R12, UR6 ;  /* 0x00000006150c7e25 */ /* 0x000fc8000f8e020c */
[----:B-1----:R-:W-:Y:S01]  /*0be0*/  F2FP.F16.F32.PACK_AB R17, RZ, R29 ;  /* 0x0000001dff11723e */ /* 0x002fe200000000ff */
[----:B------:R-:W-:Y:S01]  /*0bf0*/  IMAD.WIDE R14, R21, R14, UR14 ;  /* 0x0000000e150e7e25 */ /* 0x000fe2000f8e020e */
[----:B------:R3:W-:Y:S04]  /*0c00*/  STG.E desc[UR20][R12.64], R29 ;  /* 0x0000001d0c007986 */ /* 0x0007e8000c101914 */
[----:B------:R3:W-:Y:S02]  /*0c10*/  STG.E.U16 desc[UR20][R14.64], R17 ;  /* 0x000000110e007986 */ /* 0x0007e4000c101514 */
.L_x_270:
[----:B------:R-:W-:Y:S05]  /*0c20*/  BSYNC.RECONVERGENT B0 ;  /* 0x0000000000007941 */ /* 0x000fea0003800200 */
.L_x_269:
[----:B------:R-:W-:Y:S01]  /*0c30*/  BSSY.RECONVERGENT B0, `(.L_x_271) ;  /* 0x0000020000007945 */ /* 0x000fe20003800200 */
[----:B-----5:R-:W-:Y:S01]  /*0c40*/  MOV R9, RZ ;  /* 0x000000ff00097202 */ /* 0x020fe20000000f00 */
[----:B--2---:R-:W-:Y:S01]  /*0c50*/  FADD.FTZ R10, -R27, 1 ;  /* 0x3f8000001b0a7421 */ /* 0x004fe20000010100 */
[----:B0-----:R-:W-:Y:S01]  /*0c60*/  FADD.FTZ R16, -R25, 1 ;  /* 0x3f80000019107421 */ /* 0x001fe20000010100 */
[----:B------:R-:W-:Y:S06]  /*0c70*/  @P2 BRA `(.L_x_272) ;  /* 0x00000000006c2947 */ /* 0x000fec0003800000 */
[----:B-1-3--:R-:W0:Y:S01]  /*0c80*/  MUFU.RCP R13, UR18 ;  /* 0x00000012000d7d08 */ /* 0x00ae220008001000 */
[----:B------:R-:W-:Y:S02]  /*0c90*/  HFMA2 R14, -RZ, RZ, 0, 2.384185791015625e-07 ;  /* 0x00000004ff0e7431 */ /* 0x000fe400000001ff */
[----:B------:R-:W-:Y:S01]  /*0ca0*/  FMUL.FTZ R15, R6, R27 ;  /* 0x0000001b060f7220 */ /* 0x000fe20000410000 */
[----:B------:R-:W-:Y:S01]  /*0cb0*/  FMUL.FTZ R6, R5, R25 ;  /* 0x0000001905067220 */ /* 0x000fe20000410000 */
[----:B------:R-:W-:Y:S01]  /*0cc0*/  MOV R18, 0x4 ;  /* 0x0000000400127802 */ /* 0x000fe20000000f00 */
        /* <DEDUP_REMOVED lines=9> */
[----:B------:R-:W3:Y:S02]  /*0d60*/  MUFU.SQRT R6, R17 ;  /* 0x0000001100067308 */ /* 0x000ee40000002000 */
[----:B---3--:R-:W-:-:S06]  /*0d70*/  FADD.FTZ R6, R6, UR22 ;  /* 0x0000001606067e21 */ /* 0x008fcc0008010000 */
[----:B------:R-:W2:Y:S02]  /*0d80*/  MUFU.RCP R19, R6 ;  /* 0x0000000600137308 */ /* 0x000ea40000001000 */
[----:B--2---:R-:W-:Y:S01]  /*0d90*/  FMUL.FTZ R19, R18, R19 ;  /* 0x0000001312137220 */ /* 0x004fe20000410000 */
[----:B------:R-:W-:-:S03]  /*0da0*/  MOV R18, 0x2 ;  /* 0x0000000200127802 */ /* 0x000fc60000000f00 */
[----:B------:R-:W-:Y:S02]  /*0db0*/  FFMA.FTZ R19, R8, UR16, R19 ;  /* 0x0000001008137c23 */ /* 0x000fe40008010013 */
[----:B0-----:R-:W-:-:S04]  /*0dc0*/  IMAD.WIDE R12, R11, R18, UR14 ;  /* 0x0000000e0b0c7e25 */ /* 0x001fc8000f8e0212 */
[----:B------:R-:W-:Y:S01]  /*0dd0*/  FFMA.FTZ R19, -R19, UR19, R8 ;  /* 0x0000001313137c23 */ /* 0x000fe20008010108 */
[----:B------:R-:W-:-:S04]  /*0de0*/  HFMA2 R8, -RZ, RZ, 0, 2.384185791015625e-07 ;  /* 0x00000004ff087431 */ /* 0x000fc800000001ff */
[----:B------:R-:W-:Y:S01]  /*0df0*/  F2FP.F16.F32.PACK_AB R5, RZ, R19 ;  /* 0x00000013ff05723e */ /* 0x000fe200000000ff */
[----:B-1----:R-:W-:-:S05]  /*0e00*/  IMAD.WIDE R14, R11, R8, UR6 ;  /* 0x000000060b0e7e25 */ /* 0x002fca000f8e0208 */
[----:B------:R0:W-:Y:S04]  /*0e10*/  STG.E desc[UR20][R14.64], R19 ;  /* 0x000000130e007986 */ /* 0x0001e8000c101914 */
[----:B------:R0:W-:Y:S02]  /*0e20*/  STG.E.U16 desc[UR20][R12.64], R5 ;  /* 0x000000050c007986 */ /* 0x0001e4000c101514 */
.L_x_272:
[----:B------:R-:W-:Y:S05]  /*0e30*/  BSYNC.RECONVERGENT B0 ;  /* 0x0000000000007941 */ /* 0x000fea0003800200 */
.L_x_271:
[----:B------:R-:W-:Y:S01]  /*0e40*/  BSSY.RECONVERGENT B0, `(.L_x_273) ;  /* 0x000001e000007945 */ /* 0x000fe20003800200 */
[----:B------:R-:W-:-:S03]  /*0e50*/  @!P3 HADD2.F32 R9, -RZ, R3.H0_H0 ;  /* 0x20000003ff09b230 */ /* 0x000fc60000004100 */
[----:B------:R-:W-:Y:S05]  /*0e60*/  @P3 BRA `(.L_x_274) ;  /* 0x00000000006c3947 */ /* 0x000fea0003800000 */
[----:B------:R-:W2:Y:S01]  /*0e70*/  MUFU.RCP R6, UR18 ;  /* 0x0000001200067d08 */ /* 0x000ea20008001000 */
[----:B------:R-:W-:Y:S01]  /*0e80*/  FMUL.FTZ R27, R2, R27 ;  /* 0x0000001b021b7220 */ /* 0x000fe20000410000 */
[----:B------:R-:W-:Y:S02]  /*0e90*/  HFMA2 R2, -RZ, RZ, 0, 2.384185791015625e-07 ;  /* 0x00000004ff027431 */ /* 0x000fe400000001ff */
[----:B------:R-:W-:Y:S01]  /*0ea0*/  FMUL.FTZ R0, R0, R25 ;  /* 0x0000001900007220 */ /* 0x000fe20000410000 */
[----:B------:R-:W-:Y:S02]  /*0eb0*/  MOV R8, 0x4 ;  /* 0x0000000400087802 */ /* 0x000fe40000000f00 */
[----:B------:R-:W-:-:S04]  /*0ec0*/  IMAD.WIDE R2, R7, R2, UR8 ;  /* 0x0000000807027e25 */ /* 0x000fc8000f8e0202 */
[----:B--2---:R-:W-:-:S04]  /*0ed0*/  FMUL.FTZ R9, R6, R9 ;  /* 0x0000000906097220 */ /* 0x004fc80000410000 */
[-C--:B------:R-:W-:Y:S01]  /*0ee0*/  FMUL.FTZ R16, R16, R9.reuse ;  /* 0x0000000910107220 */ /* 0x080fe20000410000 */
[----:B------:R-:W-:-:S03]  /*0ef0*/  FFMA.FTZ R27, R10, R9, R27 ;  /* 0x000000090a1b7223 */ /* 0x000fc6000001001b */
[----:B------:R-:W-:Y:S01]  /*0f00*/  FFMA.FTZ R11, R9, R16, R0 ;  /* 0x00000010090b7223 */ /* 0x000fe20000010000 */
[----:B------:R-:W-:Y:S01]  /*0f10*/  IMAD.WIDE R8, R7, R8, UR10 ;  /* 0x0000000a07087e25 */ /* 0x000fe2000f8e0208 */
[----:B------:R2:W-:Y:S04]  /*0f20*/  STG.E desc[UR20][R2.64], R27 ;  /* 0x0000001b02007986 */ /* 0x0005e8000c101914 */
[----:B------:R4:W-:Y:S04]  /*0f30*/  STG.E desc[UR20][R8.64], R11 ;  /* 0x0000000b08007986 */ /* 0x0009e8000c101914 */
[----:B0-----:R2:W5:Y:S01]  /*0f40*/  LDG.E R5, desc[UR20][R2.64] ;  /* 0x0000001402057981 */ /* 0x001562000c1e1900 */
[----:B------:R-:W0:Y:S01]  /*0f50*/  MUFU.SQRT R0, R11 ;  /* 0x0000000b00007308 */ /* 0x000e220000002000 */
[----:B------:R-:W-:-:S05]  /*0f60*/  MOV R10, 0x2 ;  /* 0x00000002000a7802 */ /* 0x000fca0000000f00 */
[----:B--2---:R-:W-:-:S04]  /*0f70*/  IMAD.WIDE R2, R7, R10, UR14 ;  /* 0x0000000e07027e25 */ /* 0x004fc8000f8e020a */
[----:B0-----:R-:W-:-:S06]  /*0f80*/  FADD.FTZ R0, R0, UR22 ;  /* 0x0000001600007e21 */ /* 0x001fcc0008010000 */
[----:B------:R-:W5:Y:S02]  /*0f90*/  MUFU.RCP R0, R0 ;  /* 0x0000000000007308 */ /* 0x000f640000001000 */
[----:B-----5:R-:W-:-:S04]  /*0fa0*/  FMUL.FTZ R5, R5, R0 ;  /* 0x0000000005057220 */ /* 0x020fc80000410000 */
[----:B------:R-:W-:-:S04]  /*0fb0*/  FFMA.FTZ R5, R4, UR16, R5 ;  /* 0x0000001004057c23 */ /* 0x000fc80008010005 */
[----:B-1-3--:R-:W-:Y:S01]  /*0fc0*/  FFMA.FTZ R13, -R5, UR19, R4 ;  /* 0x00000013050d7c23 */ /* 0x00afe20008010104 */
[----:B------:R-:W-:-:S04]  /*0fd0*/  HFMA2 R4, -RZ, RZ, 0, 2.384185791015625e-07 ;  /* 0x00000004ff047431 */ /* 0x000fc800000001ff */
[----:B------:R-:W-:Y:S01]  /*0fe0*/  F2FP.F16.F32.PACK_AB R6, RZ, R13 ;  /* 0x0000000dff06723e */ /* 0x000fe200000000ff */
[----:B------:R-:W-:-:S05]  /*0ff0*/  IMAD.WIDE R4, R7, R4, UR6 ;  /* 0x0000000607047e25 */ /* 0x000fca000f8e0204 */
[----:B------:R4:W-:Y:S04]  /*1000*/  STG.E desc[UR20][R4.64], R13 ;  /* 0x0000000d04007986 */ /* 0x0009e8000c101914 */
[----:B------:R4:W-:Y:S02]  /*1010*/  STG.E.U16 desc[UR20][R2.64], R6 ;  /* 0x0000000602007986 */ /* 0x0009e4000c101514 */
.L_x_274:
[----:B------:R-:W-:Y:S05]  /*1020*/  BSYNC.RECONVERGENT B0 ;  /* 0x0000000000007941 */ /* 0x000fea0003800200 */
.L_x_273:
[----:B------:R-:W-:-:S04]  /*1030*/  ULEA UR4, UR17, UR4, 0x2 ;  /* 0x0000000411047291 */ /* 0x000fc8000f8e10ff */
[----:B------:R-:W-:-:S09]  /*1040*/  UISETP.GE.AND UP0, UPT, UR4, UR5, UPT ;  /* 0x000000050400728c */ /* 0x000fd2000bf06270 */
[----:B------:R-:W-:Y:S05]  /*1050*/  BRA.U !UP0, `(.L_x_275) ;  /* 0xfffffff108cc7547 */ /* 0x000fea000b83ffff */
[----:B------:R-:W-:Y:S05]  /*1060*/  EXIT ;  /* 0x000000000000794d */ /* 0x000fea0003800000 */
.L_x_266:
[----:B------:R-:W0:Y:S01]  /*1070*/  S2R R22, SR_TID.X ;  /* 0x0000000000167919 */ /* 0x000e220000002100 */
[----:B------:R-:W1:Y:S01]  /*1080*/  LDCU UR16, c[0x0][0xf94] ;  /* 0x0001f280ff1077ac */ /* 0x000e620008000800 */
[----:B------:R-:W2:Y:S01]  /*1090*/  LDCU UR22, c[0x0][0xf84] ;  /* 0x0001f080ff1677ac */ /* 0x000ea20008000800 */
[----:B------:R-:W3:Y:S01]  /*10a0*/  LDCU.64 UR18, c[0x0][0xf88] ;  /* 0x0001f100ff1277ac */ /* 0x000ee20008000a00 */
[----:B------:R-:W-:-:S05]  /*10b0*/  UMOV UR4, URZ ;  /* 0x000000ff00047c82 */ /* 0x000fca0008000000 */
.L_x_284:
[----:B0-----:R-:W-:Y:S01]  /*10c0*/  IADD3 R25, PT, PT, R22, UR4, RZ ;  /* 0x0000000416197c10 */ /* 0x001fe2000fffe0ff */
[----:B--2---:R-:W-:Y:S01]  /*10d0*/  HFMA2 R6, -RZ, RZ, 0, 1.1920928955078125e-07 ;  /* 0x00000002ff067431 */ /* 0x004fe200000001ff */
        /* <DEDUP_REMOVED lines=8> */
[----:B---3--:R-:W-:-:S03]  /*1160*/  CS2R R16, SRZ ;  /* 0x0000000000107805 */ /* 0x008fc6000001ff00 */
[----:B-1----:R-:W-:Y:S01]  /*1170*/  HFMA2 R12, -RZ, RZ, 0, 2.384185791015625e-07 ;  /* 0x00000004ff0c7431 */ /* 0x002fe200000001ff */
        /* <DEDUP_REMOVED lines=65> */
[----:B------:R-:W-:-:S02]  /*1590*/  FADD.FTZ R16, -R19, 1 ;  /* 0x3f80000013107421 */ /* 0x000fc40000010100 */
[-C--:B------:R-:W-:Y:S02]  /*15a0*/  FMUL.FTZ R14, R29, R18.reuse ;  /* 0x000000121d0e7220 */ /* 0x080fe40000410000 */
[----:B------:R-:W-:Y:S01]  /*15b0*/  FFMA.FTZ R27, R16, R18, R27 ;  /* 0x00000012101b7223 */ /* 0x000fe2000001001b */
[----:B------:R-:W-:Y:S01]  /*15c0*/  MOV R16, 0x4 ;  /* 0x0000000400107802 */ /* 0x000fe20000000f00 */
[----:B------:R-:W-:Y:S01]  /*15d0*/  FFMA.FTZ R14, R18, R14, R17 ;  /* 0x0000000e120e7223 */ /* 0x000fe20000010011 */
[----:B------:R-:W-:-:S03]  /*15e0*/  MOV R18, 0x4 ;  /* 0x0000000400127802 */ /* 0x000fc60000000f00 */
[----:B------:R-:W-:-:S04]  /*15f0*/  IMAD.WIDE R16, R25, R16, UR8 ;  /* 0x0000000819107e25 */ /* 0x000fc8000f8e0210 */
[----:B------:R-:W-:Y:S01]  /*1600*/  IMAD.WIDE R18, R25, R18, UR10 ;  /* 0x0000000a19127e25 */ /* 0x000fe2000f8e0212 */
[----:B------:R0:W-:Y:S04]  /*1610*/  STG.E desc[UR20][R16.64], R27 ;  /* 0x0000001b10007986 */ /* 0x0001e8000c101914 */
[----:B------:R1:W-:Y:S04]  /*1620*/  STG.E desc[UR20][R18.64], R14 ;  /* 0x0000000e12007986 */ /* 0x0003e8000c101914 */
[----:B------:R-:W2:Y:S01]  /*1630*/  LDG.E R12, desc[UR20][R16.64] ;  /* 0x00000014100c7981 */ /* 0x000ea2000c1e1900 */
[----:B------:R-:W-:-:S06]  /*1640*/  FADD.FTZ R28, R14, R15 ;  /* 0x0000000f0e1c7221 */ /* 0x000fcc0000010000 */
[----:B------:R-:W3:Y:S08]  /*1650*/  MUFU.SQRT R28, R28 ;  /* 0x0000001c001c7308 */ /* 0x000ef00000002000 */
[----:B---3--:R-:W2:Y:S02]  /*1660*/  MUFU.RCP R15, R28 ;  /* 0x0000001c000f7308 */ /* 0x008ea40000001000 */
[----:B--2---:R-:W-:Y:S01]  /*1670*/  FMUL.FTZ R15, R12, R15 ;  /* 0x0000000f0c0f7220 */ /* 0x004fe20000410000 */
[----:B------:R-:W-:-:S03]  /*1680*/  MOV R12, 0x4 ;  /* 0x00000004000c7802 */ /* 0x000fc60000000f00 */
[----:B------:R-:W-:-:S04]  /*1690*/  FFMA.FTZ R15, R26, UR16, R15 ;  /* 0x000000101a0f7c23 */ /* 0x000fc8000801000f */
[----:B------:R-:W-:Y:S01]  /*16a0*/  FFMA.FTZ R29, -R15, R13, R26 ;  /* 0x0000000d0f1d7223 */ /* 0x000fe2000001011a */
[----:B------:R-:W-:Y:S01]  /*16b0*/  MOV R26, 0x2 ;  /* 0x00000002001a7802 */ /* 0x000fe20000000f00 */
[----:B------:R-:W-:-:S03]  /*16c0*/  IMAD.WIDE R12, R25, R12, UR6 ;  /* 0x00000006190c7e25 */ /* 0x000fc6000f8e020c */
[----:B0-----:R-:W-:Y:S01]  /*16d0*/  F2FP.F16.F32.PACK_AB R17, RZ, R29 ;  /* 0x0000001dff11723e */ /* 0x001fe200000000ff */
[----:B-1----:R-:W-:Y:S01]  /*16e0*/  IMAD.WIDE R14, R25, R26, UR14 ;  /* 0x0000000e190e7e25 */ /* 0x002fe2000f8e021a */
[----:B------:R0:W-:Y:S04]  /*16f0*/  STG.E desc[UR20][R12.64], R29 ;  /* 0x0000001d0c007986 */ /* 0x0001e8000c101914 */
[----:B------:R0:W-:Y:S02]  /*1700*/  STG.E.U16 desc[UR20][R14.64], R17 ;  /* 0x000000110e007986 */ /* 0x0001e4000c101514 */
.L_x_277:
[----:B------:R-:W-:Y:S05]  /*1710*/  BSYNC.RECONVERGENT B0 ;  /* 0x0000000000007941 */ /* 0x000fea0003800200 */
.L_x_276:
[----:B------:R-:W1:Y:S01]  /*1720*/  LDC R25, c[0x0][0xf80] ;  /* 0x0003e000ff197b82 */ /* 0x000e620000000800 */
[----:B------:R-:W-:Y:S07]  /*1730*/  BSSY.RECONVERGENT B0, `(.L_x_278) ;  /* 0x0000022000007945 */ /* 0x000fee0003800200 */
[----:B------:R-:W2:Y:S01]  /*1740*/  LDC R27, c[0x0][0xf7c] ;  /* 0x0003df00ff1b7b82 */ /* 0x000ea20000000800 */
[----:B------:R-:W-:Y:S05]  /*1750*/  @P1 BRA `(.L_x_279) ;  /* 0x00000000007c1947 */ /* 0x000fea0003800000 */
[----:B0-----:R-:W0:Y:S01]  /*1760*/  LDC.64 R12, c[0x0][0xf88] ;  /* 0x0003e200ff0c7b82 */ /* 0x001e220000000a00 */
[----:B-----5:R-:W-:Y:S01]  /*1770*/  HFMA2 R26, -RZ, RZ, 0, 2.384185791015625e-07 ;  /* 0x00000004ff1a7431 */ /* 0x020fe200000001ff */
[----:B------:R-:W-:Y:S01]  /*1780*/  MOV R18, 0x4 ;  /* 0x0000000400127802 */ /* 0x000fe20000000f00 */
[----:B--2---:R-:W-:Y:S01]  /*1790*/  FMUL.FTZ R17, R10, R27 ;  /* 0x0000001b0a117220 */ /* 0x004fe20000410000 */
[----:B------:R-:W-:-:S04]  /*17a0*/  FADD.FTZ R16, -R27, 1 ;  /* 0x3f8000001b107421 */ /* 0x000fc80000010100 */
[----:B------:R-:W2:Y:S01]  /*17b0*/  LDC.64 R14, c[0x0][0xf80] ;  /* 0x0003e000ff0e7b82 */ /* 0x000ea20000000a00 */
[----:B0-----:R-:W0:Y:S01]  /*17c0*/  MUFU.RCP R12, R12 ;  /* 0x0000000c000c7308 */ /* 0x001e220000001000 */
[----:B--2---:R-:W-:Y:S01]  /*17d0*/  FMUL.FTZ R9, R9, R14 ;  /* 0x0000000e09097220 */ /* 0x004fe20000410000 */
[----:B------:R-:W-:Y:S01]  /*17e0*/  FADD.FTZ R19, -R14, 1 ;  /* 0x3f8000000e137421 */ /* 0x000fe20000010100 */
[----:B0-----:R-:W-:-:S04]  /*17f0*/  FMUL.FTZ R14, R12, R23 ;  /* 0x000000170c0e7220 */ /* 0x001fc80000410000 */
        /* <DEDUP_REMOVED lines=8> */
[----:B------:R-:W-:Y:S01]  /*1880*/  FADD.FTZ R10, R9, R15 ;  /* 0x0000000f090a7221 */ /* 0x000fe20000010000 */
[----:B------:R-:W-:-:S05]  /*1890*/  HFMA2 R14, -RZ, RZ, 0, 1.1920928955078125e-07 ;  /* 0x00000002ff0e7431 */ /* 0x000fca00000001ff */
[----:B------:R-:W3:Y:S08]  /*18a0*/  MUFU.SQRT R10, R10 ;  /* 0x0000000a000a7308 */ /* 0x000ef00000002000 */
[----:B---3--:R-:W2:Y:S02]  /*18b0*/  MUFU.RCP R15, R10 ;  /* 0x0000000a000f7308 */ /* 0x008ea40000001000 */
        /* <DEDUP_REMOVED lines=9> */
.L_x_279:
[----:B------:R-:W-:Y:S05]  /*1950*/  BSYNC.RECONVERGENT B0 ;  /* 0x0000000000007941 */ /* 0x000fea0003800200 */
.L_x_278:
[----:B------:R-:W-:Y:S01]  /*1960*/  BSSY.RECONVERGENT B0, `(.L_x_280) ;  /* 0x0000020000007945 */ /* 0x000fe20003800200 */
[----:B-----5:R-:W-:Y:S01]  /*1970*/  MOV R9, RZ ;  /* 0x000000ff00097202 */ /* 0x020fe20000000f00 */
[----:B--2---:R-:W-:Y:S01]  /*1980*/  FADD.FTZ R10, -R27, 1 ;  /* 0x3f8000001b0a7421 */ /* 0x004fe20000010100 */
[----:B-1----:R-:W-:Y:S01]  /*1990*/  FADD.FTZ R16, -R25, 1 ;  /* 0x3f80000019107421 */ /* 0x002fe20000010100 */
[----:B------:R-:W-:Y:S06]  /*19a0*/  @P2 BRA `(.L_x_281) ;  /* 0x00000000006c2947 */ /* 0x000fec0003800000 */
[----:B0--3--:R-:W0:Y:S01]  /*19b0*/  MUFU.RCP R13, UR18 ;  /* 0x00000012000d7d08 */ /* 0x009e220008001000 */
        /* <DEDUP_REMOVED lines=14> */
[----:B------:R-:W3:Y:S08]  /*1aa0*/  MUFU.SQRT R6, R6 ;  /* 0x0000000600067308 */ /* 0x000ef00000002000 */
[----:B---3--:R-:W2:Y:S02]  /*1ab0*/  MUFU.RCP R19, R6 ;  /* 0x0000000600137308 */ /* 0x008ea40000001000 */
        /* <DEDUP_REMOVED lines=10> */
.L_x_281:
[----:B------:R-:W-:Y:S05]  /*1b60*/  BSYNC.RECONVERGENT B0 ;  /* 0x0000000000007941 */ /* 0x000fea0003800200 */
.L_x_280:
        /* <DEDUP_REMOVED lines=12> */
[----:B-1----:R-:W-:Y:S01]  /*1c30*/  FFMA.FTZ R5, R9, R16, R0 ;  /* 0x0000001009057223 */ /* 0x002fe20000010000 */
[----:B------:R-:W-:Y:S01]  /*1c40*/  IMAD.WIDE R8, R7, R8, UR10 ;  /* 0x0000000a07087e25 */ /* 0x000fe2000f8e0208 */
[----:B------:R1:W-:Y:S04]  /*1c50*/  STG.E desc[UR20][R2.64], R27 ;  /* 0x0000001b02007986 */ /* 0x0003e8000c101914 */
[----:B------:R2:W-:Y:S04]  /*1c60*/  STG.E desc[UR20][R8.64], R5 ;  /* 0x0000000508007986 */ /* 0x0005e8000c101914 */
[----:B------:R1:W4:Y:S01]  /*1c70*/  LDG.E R6, desc[UR20][R2.64] ;  /* 0x0000001402067981 */ /* 0x000322000c1e1900 */
[----:B------:R-:W-:Y:S01]  /*1c80*/  FADD.FTZ R0, R5, UR22 ;  /* 0x0000001605007e21 */ /* 0x000fe20008010000 */
[----:B------:R-:W-:-:S05]  /*1c90*/  MOV R10, 0x2 ;  /* 0x00000002000a7802 */ /* 0x000fca0000000f00 */
[----:B------:R-:W5:Y:S01]  /*1ca0*/  MUFU.SQRT R0, R0 ;  /* 0x0000000000007308 */ /* 0x000f620000002000 */
[----:B-1----:R-:W-:-:S07]  /*1cb0*/  IMAD.WIDE R2, R7, R10, UR14 ;  /* 0x0000000e07027e25 */ /* 0x002fce000f8e020a */
[----:B-----5:R-:W4:Y:S02]  /*1cc0*/  MUFU.RCP R11, R0 ;  /* 0x00000000000b7308 */ /* 0x020f240000001000 */
[----:B----4-:R-:W-:-:S04]  /*1cd0*/  FMUL.FTZ R11, R6, R11 ;  /* 0x0000000b060b7220 */ /* 0x010fc80000410000 */
[----:B------:R-:W-:-:S04]  /*1ce0*/  FFMA.FTZ R11, R4, UR16, R11 ;  /* 0x00000010040b7c23 */ /* 0x000fc8000801000b */
[----:B------:R-:W-:Y:S01]  /*1cf0*/  FFMA.FTZ R11, -R11, UR19, R4 ;  /* 0x000000130b0b7c23 */ /* 0x000fe20008010104 */
[----:B------:R-:W-:-:S04]  /*1d00*/  HFMA2 R4, -RZ, RZ, 0, 2.384185791015625e-07 ;  /* 0x00000004ff047431 */ /* 0x000fc800000001ff */
[----:B------:R-:W-:Y:S01]  /*1d10*/  F2FP.F16.F32.PACK_AB R6, RZ, R11 ;  /* 0x0000000bff06723e */ /* 0x000fe200000000ff */
[----:B--2---:R-:W-:-:S05]  /*1d20*/  IMAD.WIDE R4, R7, R4, UR6 ;  /* 0x0000000607047e25 */ /* 0x004fca000f8e0204 */
[----:B------:R2:W-:Y:S04]  /*1d30*/  STG.E desc[UR20][R4.64], R11 ;  /* 0x0000000b04007986 */ /* 0x0005e8000c101914 */
[----:B------:R2:W-:Y:S02]  /*1d40*/  STG.E.U16 desc[UR20][R2.64], R6 ;  /* 0x0000000602007986 */ /* 0x0005e4000c101514 */
.L_x_283:
[----:B------:R-:W-:Y:S05]  /*1d50*/  BSYNC.RECONVERGENT B0 ;  /* 0x0000000000007941 */ /* 0x000fea0003800200 */
.L_x_282:
[----:B------:R-:W-:-:S04]  /*1d60*/  ULEA UR4, UR17, UR4, 0x2 ;  /* 0x0000000411047291 */ /* 0x000fc8000f8e10ff */
[----:B------:R-:W-:-:S09]  /*1d70*/  UISETP.GE.AND UP0, UPT, UR4, UR5, UPT ;  /* 0x000000050400728c */ /* 0x000fd2000bf06270 */
[----:B------:R-:W-:Y:S05]  /*1d80*/  BRA.U !UP0, `(.L_x_284) ;  /* 0xfffffff108cc7547 */ /* 0x000fea000b83ffff */
[----:B------:R-:W-:Y:S05]  /*1d90*/  EXIT ;  /* 0x000000000000794d */ /* 0x000fea0003800000 */
.L_x_265:
        /* <DEDUP_REMOVED lines=14> */
.L_x_287:
[----:B------:R-:W-:Y:S01]  /*1e80*/  HFMA2 R25, -RZ, RZ, 0, 4.76837158203125e-07 ;  /* 0x00000008ff197431 */ /* 0x000fe200000001ff */
[----:B------:R-:W-:Y:S01]  /*1e90*/  MOV R3, 0x10 ;  /* 0x0000001000037802 */ /* 0x000fe20000000f00 */
[----:B------:R-:W-:Y:S01]  /*1ea0*/  HFMA2 R5, -RZ, RZ, 0, 9.5367431640625e-07 ;  /* 0x00000010ff057431 */ /* 0x000fe200000001ff */
[----:B------:R-:W-:Y:S01]  /*1eb0*/  MOV R7, 0x10 ;  /* 0x0000001000077802 */ /* 0x000fe20000000f00 */
[----:B------:R-:W0:Y:S01]  /*1ec0*/  MUFU.RCP R22, UR26 ;  /* 0x0000001a00167d08 */ /* 0x000e220008001000 */
[----:B------:R-:W1:Y:S01]  /*1ed0*/  LDC R21, c[0x0][0xf7c] ;  /* 0x0003df00ff157b82 */ /* 0x000e620000000800 */
[----:B------:R-:W-:-:S06]  /*1ee0*/  IMAD.WIDE R24, R0, R25, UR12 ;  /* 0x0000000c00187e25 */ /* 0x000fcc000f8e0219 */
[----:B------:R-:W2:Y:S01]  /*1ef0*/  LDG.E.64 R24, desc[UR20][R24.64] ;  /* 0x0000001418187981 */ /* 0x000ea2000c1e1b00 */
[----:B------:R-:W-:-:S04]  /*1f00*/  IMAD.WIDE R2, R0, R3, UR10 ;  /* 0x0000000a00027e25 */ /* 0x000fc8000f8e0203 */
[C---:B------:R-:W-:Y:S01]  /*1f10*/  IMAD.WIDE R4, R0.reuse, R5, UR8 ;  /* 0x0000000800047e25 */ /* 0x040fe2000f8e0205 */
[----:B------:R-:W3:Y:S04]  /*1f20*/  LDG.E.128 R8, desc[UR20][R2.64] ;  /* 0x0000001402087981 */ /* 0x000ee8000c1e1d00 */
[----:B------:R-:W1:Y:S01]  /*1f30*/  LDG.E.128 R16, desc[UR20][R4.64] ;  /* 0x0000001404107981 */ /* 0x000e62000c1e1d00 */
[----:B------:R-:W-:-:S05]  /*1f40*/  IMAD.WIDE R6, R0, R7, UR6 ;  /* 0x0000000600067e25 */ /* 0x000fca000f8e0207 */
[----:B------:R-:W4:Y:S01]  /*1f50*/  LDG.E.128 R12, desc[UR20][R6.64] ;  /* 0x00000014060c7981 */ /* 0x000f22000c1e1d00 */
[----:B------:R-:W5:Y:S01]  /*1f60*/  LDCU UR4, c[0x0][0x360] ;  /* 0x00006c00ff0477ac */ /* 0x000f620008000800 */
[--C-:B--2---:R-:W-:Y:S01]  /*1f70*/  SHF.R.U64 R20, R24, 0x10, R25.reuse ;  /* 0x0000001018147819 */ /* 0x104fe20000001219 */
[----:B------:R-:W-:Y:S01]  /*1f80*/  HADD2.F32 R23, -RZ, R24.H0_H0 ;  /* 0x20000018ff177230 */ /* 0x000fe20000004100 */
[----:B------:R-:W-:Y:S01]  /*1f90*/  SHF.R.U32.HI R29, RZ, 0x10, R25 ;  /* 0x00000010ff1d7819 */ /* 0x000fe20000011619 */
[----:B------:R-:W-:Y:S02]  /*1fa0*/  HADD2.F32 R27, -RZ, R25.H0_H0 ;  /* 0x20000019ff1b7230 */ /* 0x000fe40000004100 */
[----:B------:R-:W-:Y:S02]  /*1fb0*/  HADD2.F32 R25, -RZ, R20.H0_H0 ;  /* 0x20000014ff197230 */ /* 0x000fe40000004100 */
[-C--:B0-----:R-:W-:Y:S01]  /*1fc0*/  FMUL.FTZ R20, R23, R22.reuse ;  /* 0x0000001617147220 */ /* 0x081fe20000410000 */
[----:B------:R-:W-:Y:S01]  /*1fd0*/  MOV R23, UR24 ;  /* 0x0000001800177c02 */ /* 0x000fe20008000f00 */
[-C--:B------:R-:W-:Y:S01]  /*1fe0*/  FMUL.FTZ R26, R27, R22.reuse ;  /* 0x000000161b1a7220 */ /* 0x080fe20000410000 */
[----:B---3--:R-:W-:Y:S01]  /*1ff0*/  FMUL.FTZ R9, R9, UR24 ;  /* 0x0000001809097c20 */ /* 0x008fe20008410000 */
[----:B------:R-:W-:Y:S01]  /*2000*/  FMUL.FTZ R24, R25, R22 ;  /* 0x0000001619187220 */ /* 0x000fe20000410000 */
[----:B-1----:R-:W-:Y:S01]  /*2010*/  FMUL.FTZ R18, R18, R21 ;  /* 0x0000001512127220 */ /* 0x002fe20000410000 */
[----:B------:R-:W-:Y:S01]  /*2020*/  FADD.FTZ R25, -R23, 1 ;  /* 0x3f80000017197421 */ /* 0x000fe20000010100 */
[----:B------:R-:W-:Y:S01]  /*2030*/  FMUL.FTZ R23, R10, UR24 ;  /* 0x000000180a177c20 */ /* 0x000fe20008410000 */
[----:B------:R-:W-:-:S02]  /*2040*/  HADD2.F32 R29, -RZ, R29.H0_H0 ;  /* 0x2000001dff1d7230 */ /* 0x000fc40000004100 */
[----:B------:R-:W-:Y:S01]  /*2050*/  FMUL.FTZ R11, R11, UR24 ;  /* 0x000000180b0b7c20 */ /* 0x000fe20008410000 */
[----:B------:R-:W-:Y:S01]  /*2060*/  FMUL.FTZ R10, R25, R26 ;  /* 0x0000001a190a7220 */ /* 0x000fe20000410000 */
[----:B------:R-:W-:Y:S01]  /*2070*/  FMUL.FTZ R16, R16, R21 ;  /* 0x0000001510107220 */ /* 0x000fe20000410000 */
[----:B------:R-:W-:Y:S02]  /*2080*/  FMUL.FTZ R22, R29, R22 ;  /* 0x000000161d167220 */ /* 0x000fe40000410000 */
[----:B------:R-:W-:Y:S01]  /*2090*/  FFMA.FTZ R10, R26, R10, R23 ;  /* 0x0000000a1a0a7223 */ /* 0x000fe20000010017 */
[----:B------:R-:W-:Y:S01]  /*20a0*/  FADD.FTZ R23, -R21, 1 ;  /* 0x3f80000015177421 */ /* 0x000fe20000010100 */
[----:B------:R-:W-:Y:S01]  /*20b0*/  FMUL.FTZ R29, R8, UR24 ;  /* 0x00000018081d7c20 */ /* 0x000fe20008410000 */
[----:B------:R-:W-:Y:S01]  /*20c0*/  FMUL.FTZ R8, R25, R20 ;  /* 0x0000001419087220 */ /* 0x000fe20000410000 */
[----:B------:R-:W0:Y:S01]  /*20d0*/  MUFU.SQRT R27, R10 ;  /* 0x0000000a001b7308 */ /* 0x000e220000002000 */
[----:B------:R-:W-:Y:S01]  /*20e0*/  FFMA.FTZ R18, R23, R26, R18 ;  /* 0x0000001a17127223 */ /* 0x000fe20000010012 */
[----:B------:R-:W-:Y:S01]  /*20f0*/  FMUL.FTZ R26, R25, R24 ;  /* 0x00000018191a7220 */ /* 0x000fe20000410000 */
[----:B------:R-:W-:Y:S01]  /*2100*/  FFMA.FTZ R8, R20, R8, R29 ;  /* 0x0000000814087223 */ /* 0x000fe2000001001d */
[----:B------:R-:W-:-:S02]  /*2110*/  FFMA.FTZ R16, R23, R20, R16 ;  /* 0x0000001417107223 */ /* 0x000fc40000010010 */
[----:B------:R-:W-:Y:S01]  /*2120*/  FFMA.FTZ R9, R24, R26, R9 ;  /* 0x0000001a18097223 */ /* 0x000fe20000010009 */
[----:B------:R-:W-:-:S04]  /*2130*/  FMUL.FTZ R26, R17, R21 ;  /* 0x00000015111a7220 */ /* 0x000fc80000410000 */
[----:B------:R-:W-:Y:S01]  /*2140*/  FFMA.FTZ R17, R23, R24, R26 ;  /* 0x0000001817117223 */ /* 0x000fe2000001001a */
[----:B------:R-:W-:Y:S01]  /*2150*/  FMUL.FTZ R24, R25, R22 ;  /* 0x0000001619187220 */ /* 0x000fe20000410000 */
[----:B------:R-:W-:-:S03]  /*2160*/  FMUL.FTZ R26, R19, R21 ;  /* 0x00000015131a7220 */ /* 0x000fc60000410000 */
[----:B------:R-:W-:Y:S01]  /*2170*/  FFMA.FTZ R11, R22, R24, R11 ;  /* 0x00000018160b7223 */ /* 0x000fe2000001000b */
[----:B------:R-:W-:Y:S01]  /*2180*/  FFMA.FTZ R19, R23, R22, R26 ;  /* 0x0000001617137223 */ /* 0x000fe2000001001a */
[----:B------:R-:W1:Y:S01]  /*2190*/  MUFU.SQRT R24, R9 ;  /* 0x0000000900187308 */ /* 0x000e620000002000 */
[----:B0-----:R-:W-:-:S07]  /*21a0*/  FADD.FTZ R27, R27, UR25 ;  /* 0x000000191b1b7e21 */ /* 0x001fce0008010000 */
[----:B------:R-:W0:Y:S08]  /*21b0*/  MUFU.SQRT R25, R11 ;  /* 0x0000000b00197308 */ /* 0x000e300000002000 */
[----:B------:R-:W2:Y:S01]  /*21c0*/  MUFU.SQRT R26, R8 ;  /* 0x00000008001a7308 */ /* 0x000ea20000002000 */
[----:B-1----:R-:W-:-:S07]  /*21d0*/  FADD.FTZ R24, R24, UR25 ;  /* 0x0000001918187e21 */ /* 0x002fce0008010000 */
[----:B------:R-:W1:Y:S01]  /*21e0*/  MUFU.RCP R24, R24 ;  /* 0x0000001800187308 */ /* 0x000e620000001000 */
[----:B0-----:R-:W-:-:S07]  /*21f0*/  FADD.FTZ R22, R25, UR25 ;  /* 0x0000001919167e21 */ /* 0x001fce0008010000 */
[----:B------:R-:W0:Y:S01]  /*2200*/  MUFU.RCP R27, R27 ;  /* 0x0000001b001b7308 */ /* 0x000e220000001000 */
[----:B--2---:R-:W-:-:S07]  /*2210*/  FADD.FTZ R25, R26, UR25 ;  /* 0x000000191a197e21 */ /* 0x004fce0008010000 */
[----:B------:R-:W2:Y:S01]  /*2220*/  MUFU.RCP R22, R22 ;  /* 0x0000001600167308 */ /* 0x000ea20000001000 */
[----:B-1----:R-:W-:-:S04]  /*2230*/  FMUL.FTZ R26, R17, R24 ;  /* 0x00000018111a7220 */ /* 0x002fc80000410000 */
[----:B----4-:R-:W-:-:S03]  /*2240*/  FFMA.FTZ R26, R13, UR5, R26 ;  /* 0x000000050d1a7c23 */ /* 0x010fc6000801001a */
[----:B------:R-:W1:Y:S01]  /*2250*/  MUFU.RCP R25, R25 ;  /* 0x0000001900197308 */ /* 0x000e620000001000 */
[----:B0-----:R-:W-:Y:S01]  /*2260*/  FMUL.FTZ R27, R18, R27 ;  /* 0x0000001b121b7220 */ /* 0x001fe20000410000 */
[----:B------:R-:W-:-:S03]  /*2270*/  FFMA.FTZ R13, -R26, UR27, R13 ;  /* 0x0000001b1a0d7c23 */ /* 0x000fc6000801010d */
[----:B------:R-:W-:Y:S01]  /*2280*/  FFMA.FTZ R27, R14, UR5, R27 ;  /* 0x000000050e1b7c23 */ /* 0x000fe2000801001b */
[----:B--2---:R-:W-:-:S03]  /*2290*/  FMUL.FTZ R22, R19, R22 ;  /* 0x0000001613167220 */ /* 0x004fc60000410000 */
[----:B------:R-:W-:Y:S01]  /*22a0*/  FFMA.FTZ R14, -R27, UR27, R14 ;  /* 0x0000001b1b0e7c23 */ /* 0x000fe2000801010e */
[----:B------:R-:W-:Y:S02]  /*22b0*/  HFMA2 R27, -RZ, RZ, 0, 4.76837158203125e-07 ;  /* 0x00000008ff1b7431 */ /* 0x000fe400000001ff */
[----:B------:R-:W-:Y:S01]  /*22c0*/  FFMA.FTZ R20, R15, UR5, R22 ;  /* 0x000000050f147c23 */ /* 0x000fe20008010016 */
[----:B------:R-:W-:Y:S01]  /*22d0*/  F2F.F16.F32 R21, R14 ;  /* 0x0000000e00157304 */ /* 0x000fe20000200800 */
[----:B-1----:R-:W-:Y:S02]  /*22e0*/  FMUL.FTZ R25, R16, R25 ;  /* 0x0000001910197220 */ /* 0x002fe40000410000 */
[----:B------:R-:W-:Y:S02]  /*22f0*/  FFMA.FTZ R15, -R20, UR27, R15 ;  /* 0x0000001b140f7c23 */ /* 0x000fe4000801010f */
[----:B------:R-:W-:-:S03]  /*2300*/  FFMA.FTZ R25, R12, UR5, R25 ;  /* 0x000000050c197c23 */ /* 0x000fc60008010019 */
[----:B------:R-:W0:Y:S01]  /*2310*/  F2F.F16.F32 R22, R13 ;  /* 0x0000000d00167304 */ /* 0x000e220000200800 */
[----:B------:R-:W-:-:S07]  /*2320*/  FFMA.FTZ R12, -R25, UR27, R12 ;  /* 0x0000001b190c7c23 */ /* 0x000fce000801010c */
[----:B------:R-:W1:Y:S01]  /*2330*/  F2F.F16.F32 R20, R15 ;  /* 0x0000000f00147304 */ /* 0x000e620000200800 */
[----:B------:R2:W-:Y:S04]  /*2340*/  STG.E.128 desc[UR20][R6.64], R12 ;  /* 0x0000000c06007986 */ /* 0x0005e8000c101d14 */
[----:B------:R2:W-:Y:S01]  /*2350*/  STG.E.128 desc[UR20][R4.64], R16 ;  /* 0x0000001004007986 */ /* 0x0005e2000c101d14 */
[----:B0-----:R-:W-:Y:S02]  /*2360*/  IMAD.WIDE.U32 R22, R22, 0x10000, RZ ;  /* 0x0001000016167825 */ /* 0x001fe400078e00ff */
[----:B------:R-:W0:Y:S01]  /*2370*/  F2F.F16.F32 R25, R12 ;  /* 0x0000000c00197304 */ /* 0x000e220000200800 */
[----:B------:R2:W-:Y:S01]  /*2380*/  STG.E.128 desc[UR20][R2.64], R8 ;  /* 0x0000000802007986 */ /* 0x0005e2000c101d14 */
[----:B-1----:R-:W-:-:S04]  /*2390*/  PRMT R21, R21, 0x5410, R20 ;  /* 0x0000541015157816 */ /* 0x002fc80000000014 */
[----:B------:R-:W-:Y:S01]  /*23a0*/  LOP3.LUT R23, R21, R23, RZ, 0xfc, !PT ;  /* 0x0000001715177212 */ /* 0x000fe200078efcff */
[C---:B------:R-:W-:Y:S01]  /*23b0*/  IMAD.WIDE R20, R0.reuse, R27, UR14 ;  /* 0x0000000e00147e25 */ /* 0x040fe2000f8e021b */
[----:B-----5:R-:W-:Y:S02]  /*23c0*/  IADD3 R0, PT, PT, R0, UR4, RZ ;  /* 0x0000000400007c10 */ /* 0x020fe4000fffe0ff */
[----:B0-----:R-:W-:Y:S02]  /*23d0*/  LOP3.LUT R22, R22, R25, RZ, 0xfc, !PT ;  /* 0x0000001916167212 */ /* 0x001fe400078efcff */
[----:B------:R-:W-:-:S03]  /*23e0*/  SHF.L.U32 R24, R0, 0x2, RZ ;  /* 0x0000000200187819 */ /* 0x000fc600000006ff */
[----:B------:R2:W-:Y:S01]  /*23f0*/  STG.E.64 desc[UR20][R20.64], R22 ;  /* 0x0000001614007986 */ /* 0x0005e2000c101b14 */
[----:B------:R-:W-:-:S13]  /*2400*/  ISETP.GE.AND P0, PT, R24, UR16, PT ;  /* 0x0000001018007c0c */ /* 0x000fda000bf06270 */
[----:B--2---:R-:W-:Y:S05]  /*2410*/  @!P0 BRA `(.L_x_287) ;  /* 0xfffffff800988947 */ /* 0x004fea000383ffff */
[----:B------:R-:W-:Y:S05]  /*2420*/  BSYNC.RECONVERGENT B0 ;  /* 0x0000000000007941 */ /* 0x000fea0003800200 */
.L_x_286:
[----:B------:R-:W-:Y:S05]  /*2430*/  EXIT ;  /* 0x000000000000794d */ /* 0x000fea0003800000 */
.L_x_285:
[----:B------:R-:W-:Y:S01]  /*2440*/  BSSY.RECONVERGENT B0, `(.L_x_288) ;  /* 0x000005d000007945 */ /* 0x000fe20003800200 */
[----:B------:R-:W0:Y:S01]  /*2450*/  LDCU UR4, c[0x0][0x360] ;  /* 0x00006c00ff0477ac */ /* 0x000e220008000800 */
[----:B------:R-:W1:Y:S01]  /*2460*/  LDCU UR5, c[0x0][0xf94] ;  /* 0x0001f280ff0577ac */ /* 0x000e620008000800 */
[----:B------:R-:W2:Y:S02]  /*2470*/  LDCU.128 UR24, c[0x0][0xf80] ;  /* 0x0001f000ff1877ac */ /* 0x000ea40008000c00 */
.L_x_289:
[----:B------:R-:W-:Y:S01]  /*2480*/  MOV R25, 0x8 ;  /* 0x0000000800197802 */ /* 0x000fe20000000f00 */
[----:B------:R-:W-:Y:S01]  /*2490*/  HFMA2 R3, -RZ, RZ, 0, 9.5367431640625e-07 ;  /* 0x00000010ff037431 */ /* 0x000fe200000001ff */
[----:B------:R-:W-:Y:S01]  /*24a0*/  MOV R5, 0x10 ;  /* 0x0000001000057802 */ /* 0x000fe20000000f00 */
[----:B------:R-:W-:Y:S01]  /*24b0*/  HFMA2 R7, -RZ, RZ, 0, 9.5367431640625e-07 ;  /* 0x00000010ff077431 */ /* 0x000fe200000001ff */
[----:B--2---:R-:W2:Y:S01]  /*24c0*/  MUFU.RCP R22, UR26 ;  /* 0x0000001a00167d08 */ /* 0x004ea20008001000 */
[C---:B------:R-:W-:Y:S01]  /*24d0*/  IMAD.WIDE R24, R0.reuse, R25, UR12 ;  /* 0x0000000c00187e25 */ /* 0x040fe2000f8e0219 */
[----:B------:R-:W3:Y:S05]  /*24e0*/  LDC R21, c[0x0][0xf7c] ;  /* 0x0003df00ff157b82 */ /* 0x000eea0000000800 */
[----:B------:R-:W4:Y:S01]  /*24f0*/  LDG.E.64 R24, desc[UR20][R24.64] ;  /* 0x0000001418187981 */ /* 0x000f22000c1e1b00 */
[----:B------:R-:W-:-:S04]  /*2500*/  IMAD.WIDE R2, R0, R3, UR10 ;  /* 0x0000000a00027e25 */ /* 0x000fc8000f8e0203 */
[C---:B------:R-:W-:Y:S01]  /*2510*/  IMAD.WIDE R4, R0.reuse, R5, UR8 ;  /* 0x0000000800047e25 */ /* 0x040fe2000f8e0205 */
[----:B------:R-:W5:Y:S04]  /*2520*/  LDG.E.128 R8, desc[UR20][R2.64] ;  /* 0x0000001402087981 */ /* 0x000f68000c1e1d00 */
[----:B------:R-:W3:Y:S01]  /*2530*/  LDG.E.128 R16, desc[UR20][R4.64] ;  /* 0x0000001404107981 */ /* 0x000ee2000c1e1d00 */
[----:B------:R-:W-:-:S05]  /*2540*/  IMAD.WIDE R6, R0, R7, UR6 ;  /* 0x0000000600067e25 */ /* 0x000fca000f8e0207 */
[----:B------:R-:W1:Y:S01]  /*2550*/  LDG.E.128 R12, desc[UR20][R6.64] ;  /* 0x00000014060c7981 */ /* 0x000e62000c1e1d00 */
[--C-:B----4-:R-:W-:Y:S01]  /*2560*/  SHF.R.U64 R20, R24, 0x10, R25.reuse ;  /* 0x0000001018147819 */ /* 0x110fe20000001219 */
[----:B------:R-:W-:Y:S01]  /*2570*/  HADD2.F32 R23, -RZ, R24.H0_H0 ;  /* 0x20000018ff177230 */ /* 0x000fe20000004100 */
[----:B------:R-:W-:Y:S01]  /*2580*/  SHF.R.U32.HI R29, RZ, 0x10, R25 ;  /* 0x00000010ff1d7819 */ /* 0x000fe20000011619 */
[----:B------:R-:W-:Y:S02]  /*2590*/  HADD2.F32 R27, -RZ, R25.H0_H0 ;  /* 0x20000019ff1b7230 */ /* 0x000fe40000004100 */
[----:B------:R-:W-:Y:S02]  /*25a0*/  HADD2.F32 R25, -RZ, R20.H0_H0 ;  /* 0x20000014ff197230 */ /* 0x000fe40000004100 */
[-C--:B--2---:R-:W-:Y:S01]  /*25b0*/  FMUL.FTZ R20, R23, R22.reuse ;  /* 0x0000001617147220 */ /* 0x084fe20000410000 */
[----:B------:R-:W-:Y:S01]  /*25c0*/  MOV R23, UR24 ;  /* 0x0000001800177c02 */ /* 0x000fe20008000f00 */
[-C--:B------:R-:W-:Y:S01]  /*25d0*/  FMUL.FTZ R26, R27, R22.reuse ;  /* 0x000000161b1a7220 */ /* 0x080fe20000410000 */
[----:B-----5:R-:W-:Y:S01]  /*25e0*/  FMUL.FTZ R9, R9, UR24 ;  /* 0x0000001809097c20 */ /* 0x020fe20008410000 */
[----:B------:R-:W-:Y:S01]  /*25f0*/  FMUL.FTZ R24, R25, R22 ;  /* 0x0000001619187220 */ /* 0x000fe20000410000 */
[----:B---3--:R-:W-:Y:S01]  /*2600*/  FMUL.FTZ R18, R18, R21 ;  /* 0x0000001512127220 */ /* 0x008fe20000410000 */
[----:B------:R-:W-:Y:S01]  /*2610*/  FADD.FTZ R25, -R23, 1 ;  /* 0x3f80000017197421 */ /* 0x000fe20000010100 */
[----:B------:R-:W-:Y:S01]  /*2620*/  FMUL.FTZ R23, R10, UR24 ;  /* 0x000000180a177c20 */ /* 0x000fe20008410000 */
[----:B------:R-:W-:-:S02]  /*2630*/  HADD2.F32 R29, -RZ, R29.H0_H0 ;  /* 0x2000001dff1d7230 */ /* 0x000fc40000004100 */
[----:B------:R-:W-:Y:S01]  /*2640*/  FMUL.FTZ R27, R8, UR24 ;  /* 0x00000018081b7c20 */ /* 0x000fe20008410000 */
[C---:B------:R-:W-:Y:S01]  /*2650*/  FMUL.FTZ R10, R25.reuse, R26 ;  /* 0x0000001a190a7220 */ /* 0x040fe20000410000 */
[----:B------:R-:W-:Y:S01]  /*2660*/  FMUL.FTZ R8, R25, R20 ;  /* 0x0000001419087220 */ /* 0x000fe20000410000 */
[----:B------:R-:W-:Y:S01]  /*2670*/  FMUL.FTZ R11, R11, UR24 ;  /* 0x000000180b0b7c20 */ /* 0x000fe20008410000 */
[----:B------:R-:W-:Y:S01]  /*2680*/  FMUL.FTZ R22, R29, R22 ;  /* 0x000000161d167220 */ /* 0x000fe20000410000 */
[----:B------:R-:W-:Y:S01]  /*2690*/  FFMA.FTZ R10, R26, R10, R23 ;  /* 0x0000000a1a0a7223 */ /* 0x000fe20000010017 */
[----:B------:R-:W-:Y:S01]  /*26a0*/  FADD.FTZ R23, -R21, 1 ;  /* 0x3f80000015177421 */ /* 0x000fe20000010100 */
[-C--:B------:R-:W-:Y:S01]  /*26b0*/  FMUL.FTZ R28, R19, R21.reuse ;  /* 0x00000015131c7220 */ /* 0x080fe20000410000 */
[----:B------:R-:W-:Y:S01]  /*26c0*/  FFMA.FTZ R8, R20, R8, R27 ;  /* 0x0000000814087223 */ /* 0x000fe2000001001b */
[-C--:B------:R-:W-:Y:S01]  /*26d0*/  FMUL.FTZ R16, R16, R21.reuse ;  /* 0x0000001510107220 */ /* 0x080fe20000410000 */
[----:B------:R-:W-:Y:S01]  /*26e0*/  FFMA.FTZ R18, R23, R26, R18 ;  /* 0x0000001a17127223 */ /* 0x000fe20000010012 */
[----:B------:R-:W-:Y:S01]  /*26f0*/  FMUL.FTZ R26, R17, R21 ;  /* 0x00000015111a7220 */ /* 0x000fe20000410000 */
[C---:B------:R-:W-:Y:S01]  /*2700*/  FMUL.FTZ R17, R25.reuse, R24 ;  /* 0x0000001819117220 */ /* 0x040fe20000410000 */
[-C--:B------:R-:W-:Y:S01]  /*2710*/  FMUL.FTZ R25, R25, R22.reuse ;  /* 0x0000001619197220 */ /* 0x080fe20000410000 */
[C---:B------:R-:W-:Y:S01]  /*2720*/  FFMA.FTZ R19, R23.reuse, R22, R28 ;  /* 0x0000001617137223 */ /* 0x040fe2000001001c */
[C---:B------:R-:W-:Y:S01]  /*2730*/  FFMA.FTZ R16, R23.reuse, R20, R16 ;  /* 0x0000001417107223 */ /* 0x040fe20000010010 */
[----:B------:R-:W-:Y:S01]  /*2740*/  FFMA.FTZ R9, R24, R17, R9 ;  /* 0x0000001118097223 */ /* 0x000fe20000010009 */
[----:B------:R-:W-:Y:S01]  /*2750*/  FFMA.FTZ R17, R23, R24, R26 ;  /* 0x0000001817117223 */ /* 0x000fe2000001001a */
[----:B------:R-:W-:Y:S01]  /*2760*/  FADD.FTZ R26, R10, UR25 ;  /* 0x000000190a1a7e21 */ /* 0x000fe20008010000 */
[----:B------:R-:W-:Y:S01]  /*2770*/  FFMA.FTZ R11, R22, R25, R11 ;  /* 0x00000019160b7223 */ /* 0x000fe2000001000b */
[----:B------:R-:W-:Y:S01]  /*2780*/  FADD.FTZ R27, R9, UR25 ;  /* 0x00000019091b7e21 */ /* 0x000fe20008010000 */
[----:B------:R-:W-:-:S02]  /*2790*/  FADD.FTZ R24, R8, UR25 ;  /* 0x0000001908187e21 */ /* 0x000fc40008010000 */
[----:B------:R-:W-:Y:S01]  /*27a0*/  FADD.FTZ R22, R11, UR25 ;  /* 0x000000190b167e21 */ /* 0x000fe20008010000 */
[----:B------:R-:W2:Y:S08]  /*27b0*/  MUFU.SQRT R26, R26 ;  /* 0x0000001a001a7308 */ /* 0x000eb00000002000 */
[----:B------:R-:W3:Y:S08]  /*27c0*/  MUFU.SQRT R27, R27 ;  /* 0x0000001b001b7308 */ /* 0x000ef00000002000 */
[----:B------:R-:W-:Y:S08]  /*27d0*/  MUFU.SQRT R22, R22 ;  /* 0x0000001600167308 */ /* 0x000ff00000002000 */
[----:B--2---:R-:W2:Y:S08]  /*27e0*/  MUFU.RCP R25, R26 ;  /* 0x0000001a00197308 */ /* 0x004eb00000001000 */
[----:B------:R-:W4:Y:S08]  /*27f0*/  MUFU.SQRT R24, R24 ;  /* 0x0000001800187308 */ /* 0x000f300000002000 */
[----:B---3--:R3:W5:Y:S01]  /*2800*/  MUFU.RCP R28, R27 ;  /* 0x0000001b001c7308 */ /* 0x0087620000001000 */
[----:B--2---:R-:W-:-:S04]  /*2810*/  FMUL.FTZ R29, R18, R25 ;  /* 0x00000019121d7220 */ /* 0x004fc80000410000 */
[----:B-1----:R-:W-:-:S03]  /*2820*/  FFMA.FTZ R29, R14, UR5, R29 ;  /* 0x000000050e1d7c23 */ /* 0x002fc6000801001d */
[----:B------:R-:W1:Y:S01]  /*2830*/  MUFU.RCP R22, R22 ;  /* 0x0000001600167308 */ /* 0x000e620000001000 */
[----:B------:R-:W-:Y:S01]  /*2840*/  FFMA.FTZ R14, -R29, UR27, R14 ;  /* 0x0000001b1d0e7c23 */ /* 0x000fe2000801010e */
[----:B---3--:R-:W-:-:S06]  /*2850*/  MOV R27, 0x8 ;  /* 0x00000008001b7802 */ /* 0x008fcc0000000f00 */
[----:B----4-:R-:W2:Y:S01]  /*2860*/  MUFU.RCP R25, R24 ;  /* 0x0000001800197308 */ /* 0x010ea20000001000 */
[----:B-----5:R-:W-:-:S04]  /*2870*/  FMUL.FTZ R28, R17, R28 ;  /* 0x0000001c111c7220 */ /* 0x020fc80000410000 */
[----:B------:R-:W-:-:S03]  /*2880*/  FFMA.FTZ R28, R13, UR5, R28 ;  /* 0x000000050d1c7c23 */ /* 0x000fc6000801001c */
[----:B------:R-:W-:Y:S01]  /*2890*/  F2F.F16.F32 R21, R14 ;  /* 0x0000000e00157304 */ /* 0x000fe20000200800 */
[----:B-1----:R-:W-:Y:S01]  /*28a0*/  FMUL.FTZ R26, R19, R22 ;  /* 0x00000016131a7220 */ /* 0x002fe20000410000 */
[----:B------:R-:W-:-:S03]  /*28b0*/  FFMA.FTZ R13, -R28, UR27, R13 ;  /* 0x0000001b1c0d7c23 */ /* 0x000fc6000801010d */
[----:B------:R-:W-:-:S03]  /*28c0*/  FFMA.FTZ R26, R15, UR5, R26 ;  /* 0x000000050f1a7c23 */ /* 0x000fc6000801001a */
[----:B------:R-:W1:Y:S01]  /*28d0*/  F2F.F16.F32 R22, R13 ;  /* 0x0000000d00167304 */ /* 0x000e620000200800 */
[----:B--2---:R-:W-:Y:S01]  /*28e0*/  FMUL.FTZ R25, R16, R25 ;  /* 0x0000001910197220 */ /* 0x004fe20000410000 */
[----:B------:R-:W-:-:S03]  /*28f0*/  FFMA.FTZ R15, -R26, UR27, R15 ;  /* 0x0000001b1a0f7c23 */ /* 0x000fc6000801010f */
[----:B------:R-:W-:-:S03]  /*2900*/  FFMA.FTZ R25, R12, UR5, R25 ;  /* 0x000000050c197c23 */ /* 0x000fc60008010019 */
[----:B------:R-:W2:Y:S01]  /*2910*/  F2F.F16.F32 R20, R15 ;  /* 0x0000000f00147304 */ /* 0x000ea20000200800 */
[----:B------:R-:W-:-:S05]  /*2920*/  FFMA.FTZ R12, -R25, UR27, R12 ;  /* 0x0000001b190c7c23 */ /* 0x000fca000801010c */
[----:B------:R3:W-:Y:S01]  /*2930*/  STG.E.128 desc[UR20][R6.64], R12 ;  /* 0x0000000c06007986 */ /* 0x0007e2000c101d14 */
[----:B-1----:R-:W-:Y:S01]  /*2940*/  IMAD.WIDE.U32 R22, R22, 0x10000, RZ ;  /* 0x0001000016167825 */ /* 0x002fe200078e00ff */
[----:B------:R-:W1:Y:S02]  /*2950*/  F2F.F16.F32 R25, R12 ;  /* 0x0000000c00197304 */ /* 0x000e640000200800 */
[----:B------:R3:W-:Y:S04]  /*2960*/  STG.E.128 desc[UR20][R4.64], R16 ;  /* 0x0000001004007986 */ /* 0x0007e8000c101d14 */
[----:B------:R3:W-:Y:S01]  /*2970*/  STG.E.128 desc[UR20][R2.64], R8 ;  /* 0x0000000802007986 */ /* 0x0007e2000c101d14 */
[----:B--2---:R-:W-:-:S04]  /*2980*/  PRMT R21, R21, 0x5410, R20 ;  /* 0x0000541015157816 */ /* 0x004fc80000000014 */
[----:B------:R-:W-:Y:S02]  /*2990*/  LOP3.LUT R21, R21, R23, RZ, 0xfc, !PT ;  /* 0x0000001715157212 */ /* 0x000fe400078efcff */
[----:B-1----:R-:W-:Y:S01]  /*29a0*/  LOP3.LUT R20, R22, R25, RZ, 0xfc, !PT ;  /* 0x0000001916147212 */ /* 0x002fe200078efcff */
[C---:B------:R-:W-:Y:S01]  /*29b0*/  IMAD.WIDE R22, R0.reuse, R27, UR14 ;  /* 0x0000000e00167e25 */ /* 0x040fe2000f8e021b */
[----:B0-----:R-:W-:-:S04]  /*29c0*/  IADD3 R0, PT, PT, R0, UR4, RZ ;  /* 0x0000000400007c10 */ /* 0x001fc8000fffe0ff */
[----:B------:R3:W-:Y:S01]  /*29d0*/  STG.E.64 desc[UR20][R22.64], R20 ;  /* 0x0000001416007986 */ /* 0x0007e2000c101b14 */
[----:B------:R-:W-:-:S04]  /*29e0*/  SHF.L.U32 R24, R0, 0x2, RZ ;  /* 0x0000000200187819 */ /* 0x000fc800000006ff */
[----:B------:R-:W-:-:S13]  /*29f0*/  ISETP.GE.AND P0, PT, R24, UR16, PT ;  /* 0x0000001018007c0c */ /* 0x000fda000bf06270 */
[----:B---3--:R-:W-:Y:S05]  /*2a00*/  @!P0 BRA `(.L_x_289) ;  /* 0xfffffff8009c8947 */ /* 0x008fea000383ffff */
[----:B------:R-:W-:Y:S05]  /*2a10*/  BSYNC.RECONVERGENT B0 ;  /* 0x0000000000007941 */ /* 0x000fea0003800200 */
.L_x_288:
[----:B------:R-:W-:Y:S05]  /*2a20*/  EXIT ;  /* 0x000000000000794d */ /* 0x000fea0003800000 */
.L_x_290:
        /* <DEDUP_REMOVED lines=13> */
.L_x_878:


//--------------------- .text._Z25multi_tensor_apply_kernelI18TensorListMetadataILi5EE11AdamFunctorILi5EffEJfffff10adamMode_tfEEvlPViT_T0_DpT1_ --------------------------
	.section	.text._Z25multi_tensor_apply_kernelI18TensorListMetadataILi5EE11AdamFunctorILi5EffEJfffff10adamMode_tfEEvlPViT_T0_DpT1_,"ax",@progbits
	.align	128
        .global         _Z25multi_tensor_apply_kernelI18TensorListMetadataILi5EE11AdamFunctorILi5EffEJfffff10adamMode_tfEEvlPViT_T0_DpT1_
        .type           _Z25multi_tensor_apply_kernelI18TensorListMetadataILi5EE11AdamFunctorILi5EffEJfffff10adamMode_tfEEvlPViT_T0_DpT1_,@function
        .size           _Z25multi_tensor_apply_kernelI18TensorListMetadataILi5EE11AdamFunctorILi5EffEJfffff10adamMode_tfEEvlPViT_T0_DpT1_,(.L_x_879 - _Z25multi_tensor_apply_kernelI18TensorListMetadataILi5EE11AdamFunctorILi5EffEJfffff10adamMode_tfEEvlPViT_T0_DpT1_)
        .other          _Z25multi_tensor_apply_kernelI18TensorListMetadataILi5EE11AdamFunctorILi5EffEJfffff10adamMode_tfEEvlPViT_T0_DpT1_,@"STO_CUDA_ENTRY STV_DEFAULT"
_Z25multi_tensor_apply_kernelI18TensorListMetadataILi5EE11AdamFunctorILi5EffEJfffff10adamMode_tfEEvlPViT_T0_DpT1_:
.text._Z25multi_tensor_apply_kernelI18TensorListMetadataILi5EE11AdamFunctorILi5EffEJfffff10adamMode_tfEEvlPViT_T0_DpT1_:
        /* <DEDUP_REMOVED lines=57> */
.L_x_301:
[----:B0--3--:R-:W-:Y:S01]  /*0390*/  IADD3 R25, PT, PT, R2, UR4, RZ ;  /* 0x0000000402197c10 */ /* 0x009fe2000fffe0ff */
[----:B------:R-:W-:Y:S01]  /*03a0*/  HFMA2 R26, -RZ, RZ, 0, 0 ;  /* 0x00000000ff1a7431 */ /* 0x000fe200000001ff */
[----:B--2---:R-:W-:Y:S01]  /*03b0*/  MOV R8, 0x4 ;  /* 0x0000000400087802 */ /* 0x004fe20000000f00 */
[----:B------:R-:W-:Y:S01]  /*03c0*/  HFMA2 R10, -RZ, RZ, 0, 2.384185791015625e-07 ;  /* 0x00000004ff0a7431 */ /* 0x000fe200000001ff */
[C---:B------:R-:W-:Y:S02]  /*03d0*/  ISETP.GE.AND P0, PT, R25.reuse, UR5, PT ;  /* 0x0000000519007c0c */ /* 0x040fe4000bf06270 */
[----:B------:R-:W-:Y:S02]  /*03e0*/  CS2R R16, SRZ ;  /* 0x0000000000107805 */ /* 0x000fe4000001ff00 */
[----:B------:R-:W-:Y:S01]  /*03f0*/  IADD3 R3, PT, PT, R25, UR17, RZ ;  /* 0x0000001119037c10 */ /* 0x000fe2000fffe0ff */
[----:B-1----:R-:W-:Y:S01]  /*0400*/  HFMA2 R18, -RZ, RZ, 0, 0 ;  /* 0x00000000ff127431 */ /* 0x002fe200000001ff */
[----:B------:R-:W-:-:S02]  /*0410*/  MOV R12, 0x4 ;  /* 0x00000004000c7802 */ /* 0x000fc40000000f00 */
[----:B------:R-:W-:Y:S01]  /*0420*/  ISETP.GE.AND P1, PT, R3, UR5, PT ;  /* 0x0000000503007c0c */ /* 0x000fe2000bf26270 */
[----:B------:R-:W-:Y:S01]  /*0430*/  HFMA2 R7, -RZ, RZ, 0, 0 ;  /* 0x00000000ff077431 */ /* 0x000fe200000001ff */
[----:B------:R-:W-:-:S03]  /*0440*/  MOV R14, 0x4 ;  /* 0x00000004000e7802 */ /* 0x000fc60000000f00 */
[----:B------:R-:W-:Y:S01]  /*0450*/  @!P0 IMAD.WIDE R8, R25, R8, UR6 ;  /* 0x0000000619088e25 */ /* 0x000fe2000f8e0208 */
[----:B------:R-:W-:-:S03]  /*0460*/  IADD3 R6, PT, PT, R3, UR17, RZ ;  /* 0x0000001103067c10 */ /* 0x000fc6000fffe0ff */
[----:B------:R-:W-:Y:S02]  /*0470*/  HFMA2 R22, -RZ, RZ, 0, 2.384185791015625e-07 ;  /* 0x00000004ff167431 */ /* 0x000fe400000001ff */
[C---:B------:R-:W-:Y:S01]  /*0480*/  @!P0 IMAD.WIDE R10, R25.reuse, R10, UR8 ;  /* 0x00000008190a8e25 */ /* 0x040fe2000f8e020a */
[----:B------:R0:W5:Y:S01]  /*0490*/  @!P0 LDG.E R26, desc[UR20][R8.64] ;  /* 0x00000014081a8981 */ /* 0x000162000c1e1900 */
[----:B------:R-:W-:Y:S02]  /*04a0*/  ISETP.GE.AND P2, PT, R6, UR5, PT ;  /* 0x0000000506007c0c */ /* 0x000fe4000bf46270 */
[----:B------:R-:W-:Y:S02]  /*04b0*/  HFMA2 R20, -RZ, RZ, 0, 2.384185791015625e-07 ;  /* 0x00000004ff147431 */ /* 0x000fe400000001ff */
[----:B------:R-:W-:Y:S01]  /*04c0*/  @!P0 IMAD.WIDE R12, R25, R12, UR10 ;  /* 0x0000000a190c8e25 */ /* 0x000fe2000f8e020c */
[----:B------:R4:W5:Y:S01]  /*04d0*/  @!P0 LDG.E R16, desc[UR20][R10.64] ;  /* 0x000000140a108981 */ /* 0x000962000c1e1900 */
[----:B------:R-:W-:-:S02]  /*04e0*/  MOV R0, 0x4 ;  /* 0x0000000400007802 */ /* 0x000fc40000000f00 */
[----:B------:R-:W-:-:S04]  /*04f0*/  @!P0 IMAD.WIDE R14, R25, R14, UR12 ;  /* 0x0000000c190e8e25 */ /* 0x000fc8000f8e020e */
[----:B------:R-:W-:Y:S01]  /*0500*/  HFMA2 R23, -RZ, RZ, 0, 2.384185791015625e-07 ;  /* 0x00000004ff177431 */ /* 0x000fe200000001ff */
[----:B------:R1:W5:Y:S01]  /*0510*/  @!P0 LDG.E R17, desc[UR20][R12.64] ;  /* 0x000000140c118981 */ /* 0x000362000c1e1900 */
[----:B0-----:R-:W-:Y:S02]  /*0520*/  MOV R8, 0x4 ;  /* 0x0000000400087802 */ /* 0x001fe40000000f00 */
[----:B------:R-:W-:Y:S01]  /*0530*/  CS2R R4, SRZ ;  /* 0x0000000000047805 */ /* 0x000fe2000001ff00 */
[----:B------:R0:W5:Y:S02]  /*0540*/  @!P0 LDG.E R18, desc[UR20][R14.64] ;  /* 0x000000140e128981 */ /* 0x000164000c1e1900 */
[C---:B----4-:R-:W-:Y:S01]  /*0550*/  @!P1 IMAD.WIDE R10, R3.reuse, R8, UR10 ;  /* 0x0000000a030a9e25 */ /* 0x050fe2000f8e0208 */
[----:B------:R-:W-:Y:S02]  /*0560*/  CS2R R8, SRZ ;  /* 0x0000000000087805 */ /* 0x000fe4000001ff00 */
[----:B------:R-:W-:Y:S01]  /*0570*/  MOV R19, 0x4 ;  /* 0x0000000400137802 */ /* 0x000fe20000000f00 */
[C---:B-1----:R-:W-:Y:S01]  /*0580*/  @!P1 IMAD.WIDE R12, R3.reuse, R22, UR12 ;  /* 0x0000000c030c9e25 */ /* 0x042fe2000f8e0216 */
[----:B------:R1:W5:Y:S03]  /*0590*/  @!P1 LDG.E R7, desc[UR20][R10.64] ;  /* 0x000000140a079981 */ /* 0x000366000c1e1900 */
[C---:B0-----:R-:W-:Y:S01]  /*05a0*/  @!P1 IMAD.WIDE R14, R3.reuse, R0, UR8 ;  /* 0x00000008030e9e25 */ /* 0x041fe2000f8e0200 */
[----:B------:R0:W5:Y:S03]  /*05b0*/  @!P1 LDG.E R8, desc[UR20][R12.64] ;  /* 0x000000140c089981 */ /* 0x000166000c1e1900 */
[----:B------:R-:W-:Y:S01]  /*05c0*/  @!P1 IMAD.WIDE R20, R3, R20, UR6 ;  /* 0x0000000603149e25 */ /* 0x000fe2000f8e0214 */
[----:B------:R4:W5:Y:S01]  /*05d0*/  @!P1 LDG.E R5, desc[UR20][R14.64] ;  /* 0x000000140e059981 */ /* 0x000962000c1e1900 */
[----:B-1----:R-:W-:-:S02]  /*05e0*/  IADD3 R10, PT, PT, R6, UR17, RZ ;  /* 0x00000011060a7c10 */ /* 0x002fc4000fffe0ff */
[----:B------:R-:W-:Y:S01]  /*05f0*/  MOV R11, RZ ;  /* 0x000000ff000b7202 */ /* 0x000fe20000000f00 */
[----:B------:R-:W-:Y:S01]  /*0600*/  HFMA2 R27, -RZ, RZ, 0, 2.384185791015625e-07 ;  /* 0x00000004ff1b7431 */ /* 0x000fe200000001ff */
[----:B------:R-:W-:Y:S01]  /*0610*/  ISETP.GE.AND P3, PT, R10, UR5, PT ;  /* 0x000000050a007c0c */ /* 0x000fe2000bf66270 */
[C---:B0-----:R-:W-:Y:S01]  /*0620*/  @!P2 IMAD.WIDE R12, R6.reuse, R23, UR8 ;  /* 0x00000008060cae25 */ /* 0x041fe2000f8e0217 */
[----:B------:R0:W5:Y:S03]  /*0630*/  @!P1 LDG.E R4, desc[UR20][R20.64] ;  /* 0x0000001414049981 */ /* 0x000166000c1e1900 */
[C---:B----4-:R-:W-:Y:S01]  /*0640*/  @!P2 IMAD.WIDE R14, R6.reuse, R19, UR6 ;  /* 0x00000006060eae25 */ /* 0x050fe2000f8e0213 */
[----:B------:R1:W5:Y:S04]  /*0650*/  @!P2 LDG.E R11, desc[UR20][R12.64] ;  /* 0x000000140c0ba981 */ /* 0x000368000c1e1900 */
[----:B------:R4:W5:Y:S01]  /*0660*/  @!P2 LDG.E R9, desc[UR20][R14.64] ;  /* 0x000000140e09a981 */ /* 0x000962000c1e1900 */
[----:B0-----:R-:W-:Y:S01]  /*0670*/  CS2R R20, SRZ ;  /* 0x0000000000147805 */ /* 0x001fe2000001ff00 */
[----:B-1----:R-:W-:-:S04]  /*0680*/  @!P2 IMAD.WIDE R12, R6, R23, UR12 ;  /* 0x0000000c060cae25 */ /* 0x002fc8000f8e0217 */
[----:B----4-:R-:W-:Y:S01]  /*0690*/  @!P2 IMAD.WIDE R14, R6, R19, UR10 ;  /* 0x0000000a060eae25 */ /* 0x010fe2000f8e0213 */
[----:B------:R-:W-:Y:S01]  /*06a0*/  CS2R R22, SRZ ;  /* 0x0000000000167805 */ /* 0x000fe2000001ff00 */
[----:B------:R0:W5:Y:S02]  /*06b0*/  @!P2 LDG.E R21, desc[UR20][R12.64] ;  /* 0x000000140c15a981 */ /* 0x000164000c1e1900 */
[----:B------:R-:W-:Y:S02]  /*06c0*/  HFMA2 R24, -RZ, RZ, 0, 0 ;  /* 0x00000000ff187431 */ /* 0x000fe400000001ff */
[----:B------:R1:W5:Y:S01]  /*06d0*/  @!P2 LDG.E R20, desc[UR20][R14.64] ;  /* 0x000000140e14a981 */ /* 0x000362000c1e1900 */
[----:B------:R-:W-:Y:S01]  /*06e0*/  MOV R0, RZ ;  /* 0x000000ff00007202 */ /* 0x000fe20000000f00 */
[----:B0-----:R-:W-:-:S04]  /*06f0*/  @!P3 IMAD.WIDE R12, R10, R27, UR8 ;  /* 0x000000080a0cbe25 */ /* 0x001fc8000f8e021b */
[C---:B-1----:R-:W-:Y:S01]  /*0700*/  @!P3 IMAD.WIDE R14, R10.reuse, R19, UR6 ;  /* 0x000000060a0ebe25 */ /* 0x042fe2000f8e0213 */
[----:B------:R0:W5:Y:S04]  /*0710*/  @!P3 LDG.E R23, desc[UR20][R12.64] ;  /* 0x000000140c17b981 */ /* 0x000168000c1e1900 */
[----:B------:R1:W5:Y:S01]  /*0720*/  @!P3 LDG.E R22, desc[UR20][R14.64] ;  /* 0x000000140e16b981 */ /* 0x000362000c1e1900 */
[----:B0-----:R-:W-:-:S04]  /*0730*/  @!P3 IMAD.WIDE R12, R10, R27, UR12 ;  /* 0x0000000c0a0cbe25 */ /* 0x001fc8000f8e021b */
[----:B-1----:R-:W-:Y:S01]  /*0740*/  @!P3 IMAD.WIDE R14, R10, R19, UR10 ;  /* 0x0000000a0a0ebe25 */ /* 0x002fe2000f8e0213 */
[----:B------:R0:W5:Y:S04]  /*0750*/  @!P3 LDG.E R24, desc[UR20][R12.64] ;  /* 0x000000140c18b981 */ /* 0x000168000c1e1900 */
[----:B------:R0:W5:Y:S01]  /*0760*/  @!P3 LDG.E R0, desc[UR20][R14.64] ;  /* 0x000000140e00b981 */ /* 0x000162000c1e1900 */
[----:B------:R-:W-:Y:S04]  /*0770*/  BSSY.RECONVERGENT B0, `(.L_x_293) ;  /* 0x0000021000007945 */ /* 0x000fe80003800200 */
[----:B------:R-:W-:Y:S05]  /*0780*/  @P0 BRA `(.L_x_294) ;  /* 0x00000000007c0947 */ /* 0x000fea0003800000 */
[----:B0-----:R-:W0:Y:S08]  /*0790*/  LDC.64 R12, c[0x0][0xf88] ;  /* 0x0003e200ff0c7b82 */ /* 0x001e300000000a00 */
[----:B------:R-:W1:Y:S08]  /*07a0*/  LDC.64 R14, c[0x0][0xf80] ;  /* 0x0003e000ff0e7b82 */ /* 0x000e700000000a00 */
[----:B------:R-:W4:Y:S01]  /*07b0*/  LDC R19, c[0x0][0xf7c] ;  /* 0x0003df00ff137b82 */ /* 0x000f220000000800 */
[----:B0-----:R-:W0:Y:S01]  /*07c0*/  MUFU.RCP R27, R12 ;  /* 0x0000000c001b7308 */ /* 0x001e220000001000 */
[----:B-1----:R-:W-:Y:S01]  /*07d0*/  FADD.FTZ R29, -R14, 1 ;  /* 0x3f8000000e1d7421 */ /* 0x002fe20000010100 */
[----:B-----5:R-:W-:Y:S01]  /*07e0*/  FMUL.FTZ R17, R17, R14 ;  /* 0x0000000e11117220 */ /* 0x020fe20000410000 */
[----:B0-----:R-:W-:Y:S01]  /*07f0*/  FMUL.FTZ R18, R27, R18 ;  /* 0x000000121b127220 */ /* 0x001fe20000410000 */
[----:B----4-:R-:W-:Y:S01]  /*0800*/  FMUL.FTZ R27, R16, R19 ;  /* 0x00000013101b7220 */ /* 0x010fe20000410000 */
        /* <DEDUP_REMOVED lines=10> */
[----:B------:R-:W4:Y:S01]  /*08b0*/  LDG.E R14, desc[UR20][R16.64] ;  /* 0x00000014100e7981 */ /* 0x000f22000c1e1900 */
[----:B------:R-:W2:Y:S02]  /*08c0*/  MUFU.SQRT R12, R29 ;  /* 0x0000001d000c7308 */ /* 0x000ea40000002000 */
[----:B--2---:R-:W-:-:S06]  /*08d0*/  FADD.FTZ R28, R12, R15 ;  /* 0x0000000f0c1c7221 */ /* 0x004fcc0000010000 */
[----:B------:R2:W4:Y:S02]  /*08e0*/  MUFU.RCP R15, R28 ;  /* 0x0000001c000f7308 */ /* 0x0005240000001000 */
[----:B--2---:R-:W-:Y:S01]  /*08f0*/  MOV R28, 0x4 ;  /* 0x00000004001c7802 */ /* 0x004fe20000000f00 */
[----:B----4-:R-:W-:Y:S01]  /*0900*/  FMUL.FTZ R15, R14, R15 ;  /* 0x0000000f0e0f7220 */ /* 0x010fe20000410000 */
[----:B------:R-:W-:-:S03]  /*0910*/  MOV R14, 0x4 ;  /* 0x00000004000e7802 */ /* 0x000fc60000000f00 */
[----:B------:R-:W-:Y:S02]  /*0920*/  FFMA.FTZ R12, R26, UR16, R15 ;  /* 0x000000101a0c7c23 */ /* 0x000fe4000801000f */
[----:B------:R-:W-:-:S04]  /*0930*/  IMAD.WIDE R14, R25, R14, UR6 ;  /* 0x00000006190e7e25 */ /* 0x000fc8000f8e020e */
[----:B0-----:R-:W-:Y:S01]  /*0940*/  FFMA.FTZ R27, -R12, R13, R26 ;  /* 0x0000000d0c1b7223 */ /* 0x001fe2000001011a */
[----:B------:R-:W-:-:S04]  /*0950*/  IMAD.WIDE R12, R25, R28, UR14 ;  /* 0x0000000e190c7e25 */ /* 0x000fc8000f8e021c */
[----:B------:R1:W-:Y:S04]  /*0960*/  STG.E desc[UR20][R14.64], R27 ;  /* 0x0000001b0e007986 */ /* 0x0003e8000c101914 */
[----:B------:R1:W-:Y:S02]  /*0970*/  STG.E desc[UR20][R12.64], R27 ;  /* 0x0000001b0c007986 */ /* 0x0003e4000c101914 */
.L_x_294:
[----:B--23--:R-:W-:Y:S05]  /*0980*/  BSYNC.RECONVERGENT B0 ;  /* 0x0000000000007941 */ /* 0x00cfea0003800200 */
.L_x_293:
[----:B------:R-:W2:Y:S01]  /*0990*/  LDC R25, c[0x0][0xf80] ;  /* 0x0003e000ff197b82 */ /* 0x000ea20000000800 */
[----:B------:R-:W-:Y:S07]  /*09a0*/  BSSY.RECONVERGENT B0, `(.L_x_295) ;  /* 0x0000021000007945 */ /* 0x000fee0003800200 */
[----:B-----5:R-:W3:Y:S01]  /*09b0*/  LDC R26, c[0x0][0xf7c] ;  /* 0x0003df00ff1a7b82 */ /* 0x020ee20000000800 */
[----:B------:R-:W-:Y:S05]  /*09c0*/  @P1 BRA `(.L_x_296) ;  /* 0x0000000000781947 */ /* 0x000fea0003800000 */
[----:B01----:R-:W0:Y:S01]  /*09d0*/  LDC.64 R12, c[0x0][0xf88] ;  /* 0x0003e200ff0c7b82 */ /* 0x003e220000000a00 */
[----:B------:R-:W-:Y:S01]  /*09e0*/  HFMA2 R28, -RZ, RZ, 0, 2.384185791015625e-07 ;  /* 0x00000004ff1c7431 */ /* 0x000fe200000001ff */
[----:B------:R-:W-:Y:S01]  /*09f0*/  MOV R18, 0x4 ;  /* 0x0000000400127802 */ /* 0x000fe20000000f00 */
[----:B---3--:R-:W-:Y:S01]  /*0a00*/  FMUL.FTZ R5, R5, R26 ;  /* 0x0000001a05057220 */ /* 0x008fe20000410000 */
[----:B------:R-:W-:-:S04]  /*0a10*/  FADD.FTZ R16, -R26, 1 ;  /* 0x3f8000001a107421 */ /* 0x000fc80000010100 */
[----:B------:R-:W1:Y:S01]  /*0a20*/  LDC.64 R14, c[0x0][0xf80] ;  /* 0x0003e000ff0e7b82 */ /* 0x000e620000000a00 */
[----:B0-----:R-:W0:Y:S01]  /*0a30*/  MUFU.RCP R17, R12 ;  /* 0x0000000c00117308 */ /* 0x001e220000001000 */
[----:B-1----:R-:W-:Y:S01]  /*0a40*/  FADD.FTZ R19, -R14, 1 ;  /* 0x3f8000000e137421 */ /* 0x002fe20000010100 */
[----:B------:R-:W-:Y:S01]  /*0a50*/  FMUL.FTZ R7, R7, R14 ;  /* 0x0000000e07077220 */ /* 0x000fe20000410000 */
[----:B0-----:R-:W-:-:S04]  /*0a60*/  FMUL.FTZ R8, R17, R8 ;  /* 0x0000000811087220 */ /* 0x001fc80000410000 */
[-C--:B------:R-:W-:Y:S01]  /*0a70*/  FMUL.FTZ R14, R19, R8.reuse ;  /* 0x00000008130e7220 */ /* 0x080fe20000410000 */
[----:B------:R-:W-:Y:S01]  /*0a80*/  FFMA.FTZ R5, R16, R8, R5 ;  /* 0x0000000810057223 */ /* 0x000fe20000010005 */
[----:B------:R-:W-:-:S04]  /*0a90*/  IMAD.WIDE R18, R3, R18, UR8 ;  /* 0x0000000803127e25 */ /* 0x000fc8000f8e0212 */
[----:B------:R-:W-:Y:S01]  /*0aa0*/  FFMA.FTZ R7, R8, R14, R7 ;  /* 0x0000000e08077223 */ /* 0x000fe20000010007 */
[----:B------:R-:W-:Y:S01]  /*0ab0*/  IMAD.WIDE R16, R3, R28, UR10 ;  /* 0x0000000a03107e25 */ /* 0x000fe2000f8e021c */
[----:B------:R0:W-:Y:S04]  /*0ac0*/  STG.E desc[UR20][R18.64], R5 ;  /* 0x0000000512007986 */ /* 0x0001e8000c101914 */
[----:B------:R4:W-:Y:S04]  /*0ad0*/  STG.E desc[UR20][R16.64], R7 ;  /* 0x0000000710007986 */ /* 0x0009e8000c101914 */
[----:B------:R-:W3:Y:S01]  /*0ae0*/  LDG.E R12, desc[UR20][R18.64] ;  /* 0x00000014120c7981 */ /* 0x000ee2000c1e1900 */
[----:B------:R-:W1:Y:S01]  /*0af0*/  MUFU.SQRT R8, R7 ;  /* 0x0000000700087308 */ /* 0x000e620000002000 */
[----:B------:R-:W-:Y:S01]  /*0b00*/  MOV R14, 0x4 ;  /* 0x00000004000e7802 */ /* 0x000fe20000000f00 */
[----:B-1----:R-:W-:-:S06]  /*0b10*/  FADD.FTZ R8, R8, R15 ;  /* 0x0000000f08087221 */ /* 0x002fcc0000010000 */
[----:B------:R-:W3:Y:S02]  /*0b20*/  MUFU.RCP R15, R8 ;  /* 0x00000008000f7308 */ /* 0x000ee40000001000 */
[----:B---3--:R-:W-:Y:S01]  /*0b30*/  FMUL.FTZ R15, R12, R15 ;  /* 0x0000000f0c0f7220 */ /* 0x008fe20000410000 */
[----:B------:R-:W-:-:S03]  /*0b40*/  HFMA2 R12, -RZ, RZ, 0, 2.384185791015625e-07 ;  /* 0x00000004ff0c7431 */ /* 0x000fc600000001ff */
[----:B------:R-:W-:Y:S01]  /*0b50*/  FFMA.FTZ R27, R4, UR16, R15 ;  /* 0x00000010041b7c23 */ /* 0x000fe2000801000f */
[----:B------:R-:W-:-:S04]  /*0b60*/  IMAD.WIDE R14, R3, R14, UR6 ;  /* 0x00000006030e7e25 */ /* 0x000fc8000f8e020e */
[----:B------:R-:W-:Y:S01]  /*0b70*/  FFMA.FTZ R13, -R27, R13, R4 ;  /* 0x0000000d1b0d7223 */ /* 0x000fe20000010104 */
[----:B0-----:R-:W-:-:S04]  /*0b80*/  IMAD.WIDE R4, R3, R12, UR14 ;  /* 0x0000000e03047e25 */ /* 0x001fc8000f8e020c */
[----:B------:R4:W-:Y:S04]  /*0b90*/  STG.E desc[UR20][R14.64], R13 ;  /* 0x0000000d0e007986 */ /* 0x0009e8000c101914 */
[----:B------:R4:W-:Y:S02]  /*0ba0*/  STG.E desc[UR20][R4.64], R13 ;  /* 0x0000000d04007986 */ /* 0x0009e4000c101914 */
.L_x_296:
[----:B------:R-:W-:Y:S05]  /*0bb0*/  BSYNC.RECONVERGENT B0 ;  /* 0x0000000000007941 */ /* 0x000fea0003800200 */
.L_x_295:
[----:B------:R-:W-:Y:S01]  /*0bc0*/  BSSY.RECONVERGENT B0, `(.L_x_297) ;  /* 0x000001e000007945 */ /* 0x000fe20003800200 */
[----:B---3--:R-:W-:Y:S01]  /*0bd0*/  FADD.FTZ R3, -R26, 1 ;  /* 0x3f8000001a037421 */ /* 0x008fe20000010100 */
[----:B--2-4-:R-:W-:Y:S02]  /*0be0*/  FADD.FTZ R7, -R25, 1 ;  /* 0x3f80000019077421 */ /* 0x014fe40000010100 */
[----:B------:R-:W-:Y:S05]  /*0bf0*/  @P2 BRA `(.L_x_298) ;  /* 0x0000000000682947 */ /* 0x000fea0003800000 */
[----:B------:R-:W2:Y:S01]  /*0c00*/  MUFU.RCP R4, UR18 ;  /* 0x0000001200047d08 */ /* 0x000ea20008001000 */
[----:B01----:R-:W-:Y:S02]  /*0c10*/  HFMA2 R15, -RZ, RZ, 0, 2.384185791015625e-07 ;  /* 0x00000004ff0f7431 */ /* 0x003fe400000001ff */
[----:B------:R-:W-:Y:S01]  /*0c20*/  FMUL.FTZ R8, R11, R26 ;  /* 0x0000001a0b087220 */ /* 0x000fe20000410000 */
[----:B------:R-:W-:Y:S01]  /*0c30*/  FMUL.FTZ R5, R20, R25 ;  /* 0x0000001914057220 */ /* 0x000fe20000410000 */
[----:B------:R-:W-:Y:S01]  /*0c40*/  MOV R13, 0x4 ;  /* 0x00000004000d7802 */ /* 0x000fe20000000f00 */
[----:B--2---:R-:W-:-:S04]  /*0c50*/  FMUL.FTZ R4, R4, R21 ;  /* 0x0000001504047220 */ /* 0x004fc80000410000 */
[-C--:B------:R-:W-:Y:S01]  /*0c60*/  FMUL.FTZ R12, R7, R4.reuse ;  /* 0x00000004070c7220 */ /* 0x080fe20000410000 */
[----:B------:R-:W-:-:S03]  /*0c70*/  FFMA.FTZ R11, R3, R4, R8 ;  /* 0x00000004030b7223 */ /* 0x000fc60000010008 */
        /* <DEDUP_REMOVED lines=8> */
[----:B-1----:R-:W-:-:S05]  /*0d00*/  FADD.FTZ R16, R8, UR22 ;  /* 0x0000001608107e21 */ /* 0x002fca0008010000 */
[----:B------:R-:W3:Y:S02]  /*0d10*/  MUFU.RCP R15, R16 ;  /* 0x00000010000f7308 */ /* 0x000ee40000001000 */
[----:B---3--:R-:W-:Y:S01]  /*0d20*/  FMUL.FTZ R14, R14, R15 ;  /* 0x0000000f0e0e7220 */ /* 0x008fe20000410000 */
[----:B------:R-:W-:-:S03]  /*0d30*/  MOV R15, 0x4 ;  /* 0x00000004000f7802 */ /* 0x000fc60000000f00 */
[----:B------:R-:W-:Y:S02]  /*0d40*/  FFMA.FTZ R8, R9, UR16, R14 ;  /* 0x0000001009087c23 */ /* 0x000fe4000801000e */
[----:B------:R-:W-:-:S04]  /*0d50*/  IMAD.WIDE R14, R6, R15, UR6 ;  /* 0x00000006060e7e25 */ /* 0x000fc8000f8e020f */
[----:B0-----:R-:W-:Y:S01]  /*0d60*/  FFMA.FTZ R11, -R8, UR19, R9 ;  /* 0x00000013080b7c23 */ /* 0x001fe20008010109 */
[----:B------:R-:W-:-:S04]  /*0d70*/  IMAD.WIDE R8, R6, R19, UR14 ;  /* 0x0000000e06087e25 */ /* 0x000fc8000f8e0213 */
[----:B------:R2:W-:Y:S04]  /*0d80*/  STG.E desc[UR20][R14.64], R11 ;  /* 0x0000000b0e007986 */ /* 0x0005e8000c101914 */
[----:B------:R2:W-:Y:S02]  /*0d90*/  STG.E desc[UR20][R8.64], R11 ;  /* 0x0000000b08007986 */ /* 0x0005e4000c101914 */
.L_x_298:
[----:B------:R-:W-:Y:S05]  /*0da0*/  BSYNC.RECONVERGENT B0 ;  /* 0x0000000000007941 */ /* 0x000fea0003800200 */
.L_x_297:
[----:B------:R-:W-:Y:S04]  /*0db0*/  BSSY.RECONVERGENT B0, `(.L_x_299) ;  /* 0x000001c000007945 */ /* 0x000fe80003800200 */
[----:B------:R-:W-:Y:S05]  /*0dc0*/  @P3 BRA `(.L_x_300) ;  /* 0x0000000000683947 */ /* 0x000fea0003800000 */
[----:B------:R-:W3:Y:S01]  /*0dd0*/  MUFU.RCP R5, UR18 ;  /* 0x0000001200057d08 */ /* 0x000ee20008001000 */
[----:B--2---:R-:W-:Y:S02]  /*0de0*/  HFMA2 R9, -RZ, RZ, 0, 2.384185791015625e-07 ;  /* 0x00000004ff097431 */ /* 0x004fe400000001ff */
[----:B------:R-:W-:Y:S01]  /*0df0*/  FMUL.FTZ R26, R23, R26 ;  /* 0x0000001a171a7220 */ /* 0x000fe20000410000 */
[----:B------:R-:W-:Y:S01]  /*0e00*/  FMUL.FTZ R25, R0, R25 ;  /* 0x0000001900197220 */ /* 0x000fe20000410000 */
[----:B---3--:R-:W-:Y:S01]  /*0e10*/  FMUL.FTZ R24, R5, R24 ;  /* 0x0000001805187220 */ /* 0x008fe20000410000 */
[----:B------:R-:W-:-:S03]  /*0e20*/  MOV R5, 0x4 ;  /* 0x0000000400057802 */ /* 0x000fc60000000f00 */
[-C--:B------:R-:W-:Y:S01]  /*0e30*/  FMUL.FTZ R7, R7, R24.reuse ;  /* 0x0000001807077220 */ /* 0x080fe20000410000 */
[----:B------:R-:W-:Y:S01]  /*0e40*/  FFMA.FTZ R3, R3, R24, R26 ;  /* 0x0000001803037223 */ /* 0x000fe2000001001a */
[----:B------:R-:W-:-:S04]  /*0e50*/  IMAD.WIDE R4, R10, R5, UR8 ;  /* 0x000000080a047e25 */ /* 0x000fc8000f8e0205 */
[----:B------:R-:W-:Y:S01]  /*0e60*/  FFMA.FTZ R25, R24, R7, R25 ;  /* 0x0000000718197223 */ /* 0x000fe20000010019 */
[----:B------:R-:W-:Y:S01]  /*0e70*/  IMAD.WIDE R6, R10, R9, UR10 ;  /* 0x0000000a0a067e25 */ /* 0x000fe2000f8e0209 */
[----:B------:R2:W-:Y:S04]  /*0e80*/  STG.E desc[UR20][R4.64], R3 ;  /* 0x0000000304007986 */ /* 0x0005e8000c101914 */
[----:B------:R3:W-:Y:S04]  /*0e90*/  STG.E desc[UR20][R6.64], R25 ;  /* 0x0000001906007986 */ /* 0x0007e8000c101914 */
[----:B------:R-:W4:Y:S01]  /*0ea0*/  LDG.E R8, desc[UR20][R4.64] ;  /* 0x0000001404087981 */ /* 0x000f22000c1e1900 */
[----:B------:R-:W5:Y:S01]  /*0eb0*/  MUFU.SQRT R0, R25 ;  /* 0x0000001900007308 */ /* 0x000f620000002000 */
[----:B01----:R-:W-:Y:S01]  /*0ec0*/  HFMA2 R15, -RZ, RZ, 0, 2.384185791015625e-07 ;  /* 0x00000004ff0f7431 */ /* 0x003fe200000001ff */
[----:B------:R-:W-:Y:S01]  /*0ed0*/  MOV R13, 0x4 ;  /* 0x00000004000d7802 */ /* 0x000fe20000000f00 */
[----:B-----5:R-:W-:-:S05]  /*0ee0*/  FADD.FTZ R0, R0, UR22 ;  /* 0x0000001600007e21 */ /* 0x020fca0008010000 */
[----:B------:R-:W4:Y:S02]  /*0ef0*/  MUFU.RCP R9, R0 ;  /* 0x0000000000097308 */ /* 0x000f240000001000 */
[----:B----4-:R-:W-:-:S04]  /*0f00*/  FMUL.FTZ R9, R8, R9 ;  /* 0x0000000908097220 */ /* 0x010fc80000410000 */
[----:B------:R-:W-:Y:S01]  /*0f10*/  FFMA.FTZ R11, R22, UR16, R9 ;  /* 0x00000010160b7c23 */ /* 0x000fe20008010009 */
[----:B------:R-:W-:-:S04]  /*0f20*/  IMAD.WIDE R8, R10, R13, UR6 ;  /* 0x000000060a087e25 */ /* 0x000fc8000f8e020d */
[----:B--2---:R-:W-:Y:S01]  /*0f30*/  FFMA.FTZ R3, -R11, UR19, R22 ;  /* 0x000000130b037c23 */ /* 0x004fe20008010116 */
[----:B------:R-:W-:-:S04]  /*0f40*/  IMAD.WIDE R10, R10, R15, UR14 ;  /* 0x0000000e0a0a7e25 */ /* 0x000fc8000f8e020f */
[----:B------:R3:W-:Y:S04]  /*0f50*/  STG.E desc[UR20][R8.64], R3 ;  /* 0x0000000308007986 */ /* 0x0007e8000c101914 */
[----:B------:R3:W-:Y:S02]  /*0f60*/  STG.E desc[UR20][R10.64], R3 ;  /* 0x000000030a007986 */ /* 0x0007e4000c101914 */
.L_x_300:
[----:B------:R-:W-:Y:S05]  /*0f70*/  BSYNC.RECONVERGENT B0 ;  /* 0x0000000000007941 */ /* 0x000fea0003800200 */
.L_x_299:
[----:B------:R-:W-:-:S04]  /*0f80*/  ULEA UR4, UR17, UR4, 0x2 ;  /* 0x0000000411047291 */ /* 0x000fc8000f8e10ff */
[----:B------:R-:W-:-:S09]  /*0f90*/  UISETP.GE.AND UP0, UPT, UR4, UR5, UPT ;  /* 0x000000050400728c */ /* 0x000fd2000bf06270 */
[----:B------:R-:W-:Y:S05]  /*0fa0*/  BRA.U !UP0, `(.L_x_301) ;  /* 0xfffffff108f87547 */ /* 0x000fea000b83ffff */
[----:B------:R-:W-:Y:S05]  /*0fb0*/  EXIT ;  /* 0x000000000000794d */ /* 0x000fea0003800000 */
.L_x_292:
[----:B------:R-:W0:Y:S01]  /*0fc0*/  S2R R2, SR_TID.X ;  /* 0x0000000000027919 */ /* 0x000e220000002100 */
[----:B------:R-:W1:Y:S01]  /*0fd0*/  LDCU UR16, c[0x0][0xf94] ;  /* 0x0001f280ff1077ac */ /* 0x000e620008000800 */
[----:B------:R-:W2:Y:S01]  /*0fe0*/  LDCU UR22, c[0x0][0xf84] ;  /* 0x0001f080ff1677ac */ /* 0x000ea20008000800 */
[----:B------:R-:W3:Y:S01]  /*0ff0*/  LDCU.64 UR18, c[0x0][0xf88] ;  /* 0x0001f100ff1277ac */ /* 0x000ee20008000a00 */
[----:B------:R-:W-:-:S05]  /*1000*/  UMOV UR4, URZ ;  /* 0x000000ff00047c82 */ /* 0x000fca0008000000 */
.L_x_310:
[----:B0--3--:R-:W-:Y:S01]  /*1010*/  IADD3 R25, PT, PT, R2, UR4, RZ ;  /* 0x0000000402197c10 */ /* 0x009fe2000fffe0ff */
[----:B------:R-:W-:Y:S01]  /*1020*/  HFMA2 R26, -RZ, RZ, 0, 0 ;  /* 0x00000000ff1a7431 */ /* 0x000fe200000001ff */
[----:B--2---:R-:W-:Y:S01]  /*1030*/  MOV R8, 0x4 ;  /* 0x0000000400087802 */ /* 0x004fe20000000f00 */
[----:B------:R-:W-:Y:S01]  /*1040*/  HFMA2 R10, -RZ, RZ, 0, 2.384185791015625e-07 ;  /* 0x00000004ff0a7431 */ /* 0x000fe200000001ff */
[C---:B------:R-:W-:Y:S02]  /*1050*/  ISETP.GE.AND P0, PT, R25.reuse, UR5, PT ;  /* 0x0000000519007c0c */ /* 0x040fe4000bf06270 */
[----:B------:R-:W-:Y:S02]  /*1060*/  CS2R R16, SRZ ;  /* 0x0000000000107805 */ /* 0x000fe4000001ff00 */
[----:B------:R-:W-:Y:S01]  /*1070*/  IADD3 R3, PT, PT, R25, UR17, RZ ;  /* 0x0000001119037c10 */ /* 0x000fe2000fffe0ff */
[----:B------:R-:W-:Y:S01]  /*1080*/  HFMA2 R18, -RZ, RZ, 0, 0 ;  /* 0x00000000ff127431 */ /* 0x000fe200000001ff */
[----:B-1----:R-:W-:-:S02]  /*1090*/  MOV R12, 0x4 ;  /* 0x00000004000c7802 */ /* 0x002fc40000000f00 */
        /* <DEDUP_REMOVED lines=71> */
[----:B------:R-:W-:Y:S04]  /*1510*/  STG.E desc[UR20][R16.64], R27 ;  /* 0x0000001b10007986 */ /* 0x000fe8000c101914 */
[----:B------:R0:W-:Y:S04]  /*1520*/  STG.E desc[UR20][R18.64], R28 ;  /* 0x0000001c12007986 */ /* 0x0001e8000c101914 */
[----:B------:R-:W4:Y:S01]  /*1530*/  LDG.E R12, desc[UR20][R16.64] ;  /* 0x00000014100c7981 */ /* 0x000f22000c1e1900 */
[----:B------:R-:W-:Y:S01]  /*1540*/  FADD.FTZ R29, R28, R15 ;  /* 0x0000000f1c1d7221 */ /* 0x000fe20000010000 */
[----:B------:R-:W-:-:S05]  /*1550*/  MOV R14, 0x4 ;  /* 0x00000004000e7802 */ /* 0x000fca0000000f00 */
[----:B------:R-:W1:Y:S01]  /*1560*/  MUFU.SQRT R29, R29 ;  /* 0x0000001d001d7308 */ /* 0x000e620000002000 */
[----:B0-----:R-:W-:-:S07]  /*1570*/  MOV R18, 0x4 ;  /* 0x0000000400127802 */ /* 0x001fce0000000f00 */
[----:B-1----:R-:W4:Y:S02]  /*1580*/  MUFU.RCP R15, R29 ;  /* 0x0000001d000f7308 */ /* 0x002f240000001000 */
[----:B----4-:R-:W-:-:S04]  /*1590*/  FMUL.FTZ R15, R12, R15 ;  /* 0x0000000f0c0f7220 */ /* 0x010fc80000410000 */
[----:B------:R-:W-:Y:S01]  /*15a0*/  FFMA.FTZ R12, R26, UR16, R15 ;  /* 0x000000101a0c7c23 */ /* 0x000fe2000801000f */
[----:B------:R-:W-:-:S04]  /*15b0*/  IMAD.WIDE R14, R25, R14, UR6 ;  /* 0x00000006190e7e25 */ /* 0x000fc8000f8e020e */
[----:B------:R-:W-:Y:S01]  /*15c0*/  FFMA.FTZ R27, -R12, R13, R26 ;  /* 0x0000000d0c1b7223 */ /* 0x000fe2000001011a */
[----:B------:R-:W-:-:S04]  /*15d0*/  IMAD.WIDE R12, R25, R18, UR14 ;  /* 0x0000000e190c7e25 */ /* 0x000fc8000f8e0212 */
[----:B------:R1:W-:Y:S04]  /*15e0*/  STG.E desc[UR20][R14.64], R27 ;  /* 0x0000001b0e007986 */ /* 0x0003e8000c101914 */
[----:B------:R1:W-:Y:S02]  /*15f0*/  STG.E desc[UR20][R12.64], R27 ;  /* 0x0000001b0c007986 */ /* 0x0003e4000c101914 */
.L_x_303:
[----:B--23--:R-:W-:Y:S05]  /*1600*/  BSYNC.RECONVERGENT B0 ;  /* 0x0000000000007941 */ /* 0x00cfea0003800200 */
.L_x_302:
        /* <DEDUP_REMOVED lines=22> */
[----:B------:R-:W-:Y:S01]  /*1770*/  FADD.FTZ R8, R7, R15 ;  /* 0x0000000f07087221 */ /* 0x000fe20000010000 */
[----:B------:R-:W-:-:S05]  /*1780*/  MOV R14, 0x4 ;  /* 0x00000004000e7802 */ /* 0x000fca0000000f00 */
[----:B------:R-:W1:Y:S08]  /*1790*/  MUFU.SQRT R8, R8 ;  /* 0x0000000800087308 */ /* 0x000e700000002000 */
[----:B-1----:R-:W3:Y:S02]  /*17a0*/  MUFU.RCP R15, R8 ;  /* 0x00000008000f7308 */ /* 0x002ee40000001000 */
        /* <DEDUP_REMOVED lines=8> */
.L_x_305:
[----:B------:R-:W-:Y:S05]  /*1830*/  BSYNC.RECONVERGENT B0 ;  /* 0x0000000000007941 */ /* 0x000fea0003800200 */
.L_x_304:
        /* <DEDUP_REMOVED lines=18> */
[----:B------:R-:W-:Y:S01]  /*1960*/  FADD.FTZ R16, R17, UR22 ;  /* 0x0000001611107e21 */ /* 0x000fe20008010000 */
[----:B------:R-:W-:-:S05]  /*1970*/  HFMA2 R19, -RZ, RZ, 0, 2.384185791015625e-07 ;  /* 0x00000004ff137431 */ /* 0x000fca00000001ff */
[----:B------:R-:W1:Y:S08]  /*1980*/  MUFU.SQRT R16, R16 ;  /* 0x0000001000107308 */ /* 0x000e700000002000 */
[----:B-1----:R-:W3:Y:S02]  /*1990*/  MUFU.RCP R15, R16 ;  /* 0x00000010000f7308 */ /* 0x002ee40000001000 */
        /* <DEDUP_REMOVED lines=8> */
.L_x_307:
[----:B------:R-:W-:Y:S05]  /*1a20*/  BSYNC.RECONVERGENT B0 ;  /* 0x0000000000007941 */ /* 0x000fea0003800200 */
.L_x_306:
        /* <DEDUP_REMOVED lines=16> */
[----:B------:R-:W-:Y:S01]  /*1b30*/  FADD.FTZ R0, R25, UR22 ;  /* 0x0000001619007e21 */ /* 0x000fe20008010000 */
[----:B01----:R-:W-:Y:S01]  /*1b40*/  HFMA2 R15, -RZ, RZ, 0, 2.384185791015625e-07 ;  /* 0x00000004ff0f7431 */ /* 0x003fe200000001ff */
[----:B------:R-:W-:-:S04]  /*1b50*/  MOV R13, 0x4 ;  /* 0x00000004000d7802 */ /* 0x000fc80000000f00 */
[----:B------:R-:W0:Y:S08]  /*1b60*/  MUFU.SQRT R0, R0 ;  /* 0x0000000000007308 */ /* 0x000e300000002000 */
[----:B0-----:R-:W4:Y:S02]  /*1b70*/  MUFU.RCP R9, R0 ;  /* 0x0000000000097308 */ /* 0x001f240000001000 */
[----:B----4-:R-:W-:-:S04]  /*1b80*/  FMUL.FTZ R9, R8, R9 ;  /* 0x0000000908097220 */ /* 0x010fc80000410000 */
[----:B------:R-:W-:Y:S01]  /*1b90*/  FFMA.FTZ R11, R22, UR16, R9 ;  /* 0x00000010160b7c23 */ /* 0x000fe20008010009 */
[----:B------:R-:W-:-:S04]  /*1ba0*/  IMAD.WIDE R8, R10, R13, UR6 ;  /* 0x000000060a087e25 */ /* 0x000fc8000f8e020d */
[----:B--2---:R-:W-:Y:S01]  /*1bb0*/  FFMA.FTZ R3, -R11, UR19, R22 ;  /* 0x000000130b037c23 */ /* 0x004fe20008010116 */
[----:B------:R-:W-:-:S04]  /*1bc0*/  IMAD.WIDE R10, R10, R15, UR14 ;  /* 0x0000000e0a0a7e25 */ /* 0x000fc8000f8e020f */
[----:B------:R3:W-:Y:S04]  /*1bd0*/  STG.E desc[UR20][R8.64], R3 ;  /* 0x0000000308007986 */ /* 0x0007e8000c101914 */
[----:B------:R3:W-:Y:S02]  /*1be0*/  STG.E desc[UR20][R10.64], R3 ;  /* 0x000000030a007986 */ /* 0x0007e4000c101914 */
.L_x_309:
[----:B------:R-:W-:Y:S05]  /*1bf0*/  BSYNC.RECONVERGENT B0 ;  /* 0x0000000000007941 */ /* 0x000fea0003800200 */
.L_x_308:
[----:B------:R-:W-:-:S04]  /*1c00*/  ULEA UR4, UR17, UR4, 0x2 ;  /* 0x0000000411047291 */ /* 0x000fc8000f8e10ff */
[----:B------:R-:W-:-:S09]  /*1c10*/  UISETP.GE.AND UP0, UPT, UR4, UR5, UPT ;  /* 0x000000050400728c */ /* 0x000fd2000bf06270 */
[----:B------:R-:W-:Y:S05]  /*1c20*/  BRA.U !UP0, `(.L_x_310) ;  /* 0xfffffff108f87547 */ /* 0x000fea000b83ffff */
[----:B------:R-:W-:Y:S05]  /*1c30*/  EXIT ;  /* 0x000000000000794d */ /* 0x000fea0003800000 */
.L_x_291:
        /* <DEDUP_REMOVED lines=14> */
.L_x_313:
[----:B0-----:R-:W-:Y:S01]  /*1d20*/  MOV R5, 0x10 ;  /* 0x0000001000057802 */ /* 0x001fe20000000f00 */
[----:B------:R-:W-:Y:S01]  /*1d30*/  HFMA2 R21, -RZ, RZ, 0, 9.5367431640625e-07 ;  /* 0x00000010ff157431 */ /* 0x000fe200000001ff */
[----:B------:R-:W-:Y:S01]  /*1d40*/  MOV R3, 0x10 ;  /* 0x0000001000037802 */ /* 0x000fe20000000f00 */
[----:B------:R-:W-:Y:S01]  /*1d50*/  HFMA2 R29, -RZ, RZ, 0, 9.5367431640625e-07 ;  /* 0x00000010ff1d7431 */ /* 0x000fe200000001ff */
[----:B------:R-:W0:Y:S01]  /*1d60*/  LDC R23, c[0x0][0xf7c] ;  /* 0x0003df00ff177b82 */ /* 0x000e220000000800 */
[----:B------:R-:W-:-:S04]  /*1d70*/  IMAD.WIDE R4, R0, R5, UR12 ;  /* 0x0000000c00047e25 */ /* 0x000fc8000f8e0205 */
[C---:B------:R-:W-:Y:S02]  /*1d80*/  IMAD.WIDE R2, R0.reuse, R3, UR10 ;  /* 0x0000000a00027e25 */ /* 0x040fe4000f8e0203 */
[----:B------:R-:W2:Y:S02]  /*1d90*/  LDG.E.128 R4, desc[UR20][R4.64] ;  /* 0x0000001404047981 */ /* 0x000ea4000c1e1d00 */
[C---:B------:R-:W-:Y:S02]  /*1da0*/  IMAD.WIDE R20, R0.reuse, R21, UR8 ;  /* 0x0000000800147e25 */ /* 0x040fe4000f8e0215 */
[----:B------:R-:W3:Y:S04]  /*1db0*/  LDG.E.128 R12, desc[UR20][R2.64] ;  /* 0x00000014020c7981 */ /* 0x000ee8000c1e1d00 */
[----:B------:R-:W0:Y:S01]  /*1dc0*/  LDG.E.128 R8, desc[UR20][R20.64] ;  /* 0x0000001414087981 */ /* 0x000e22000c1e1d00 */
[----:B------:R-:W-:-:S05]  /*1dd0*/  IMAD.WIDE R28, R0, R29, UR6 ;  /* 0x00000006001c7e25 */ /* 0x000fca000f8e021d */
[----:B------:R-:W4:Y:S01]  /*1de0*/  LDG.E.128 R16, desc[UR20][R28.64] ;  /* 0x000000141c107981 */ /* 0x000f22000c1e1d00 */
[----:B------:R-:W2:Y:S01]  /*1df0*/  MUFU.RCP R22, UR26 ;  /* 0x0000001a00167d08 */ /* 0x000ea20008001000 */
[----:B------:R-:W-:Y:S01]  /*1e00*/  MOV R24, UR24 ;  /* 0x0000001800187c02 */ /* 0x000fe20008000f00 */
[----:B------:R-:W1:Y:S01]  /*1e10*/  LDCU UR4, c[0x0][0x360] ;  /* 0x00006c00ff0477ac */ /* 0x000e620008000800 */
[-C--:B--2---:R-:W-:Y:S01]  /*1e20*/  FMUL.FTZ R4, R4, R22.reuse ;  /* 0x0000001604047220 */ /* 0x084fe20000410000 */
[-C--:B------:R-:W-:Y:S01]  /*1e30*/  FMUL.FTZ R5, R5, R22.reuse ;  /* 0x0000001605057220 */ /* 0x080fe20000410000 */
[-C--:B------:R-:W-:Y:S01]  /*1e40*/  FMUL.FTZ R6, R6, R22.reuse ;  /* 0x0000001606067220 */ /* 0x080fe20000410000 */
[----:B------:R-:W-:Y:S01]  /*1e50*/  FMUL.FTZ R7, R7, R22 ;  /* 0x0000001607077220 */ /* 0x000fe20000410000 */
[----:B------:R-:W-:Y:S01]  /*1e60*/  FADD.FTZ R22, -R24, 1 ;  /* 0x3f80000018167421 */ /* 0x000fe20000010100 */
[-C--:B0-----:R-:W-:Y:S01]  /*1e70*/  FMUL.FTZ R27, R8, R23.reuse ;  /* 0x00000017081b7220 */ /* 0x081fe20000410000 */
[-C--:B------:R-:W-:Y:S01]  /*1e80*/  FMUL.FTZ R25, R9, R23.reuse ;  /* 0x0000001709197220 */ /* 0x080fe20000410000 */
[----:B---3--:R-:W-:Y:S01]  /*1e90*/  FMUL.FTZ R9, R12, UR24 ;  /* 0x000000180c097c20 */ /* 0x008fe20008410000 */
[----:B------:R-:W-:Y:S01]  /*1ea0*/  FMUL.FTZ R8, R22, R4 ;  /* 0x0000000416087220 */ /* 0x000fe20000410000 */
[----:B------:R-:W-:Y:S01]  /*1eb0*/  FMUL.FTZ R24, R10, R23 ;  /* 0x000000170a187220 */ /* 0x000fe20000410000 */
[----:B------:R-:W-:-:S02]  /*1ec0*/  FMUL.FTZ R10, R13, UR24 ;  /* 0x000000180d0a7c20 */ /* 0x000fc40008410000 */
[----:B------:R-:W-:Y:S01]  /*1ed0*/  FFMA.FTZ R8, R4, R8, R9 ;  /* 0x0000000804087223 */ /* 0x000fe20000010009 */
[C---:B------:R-:W-:Y:S01]  /*1ee0*/  FMUL.FTZ R9, R22.reuse, R5 ;  /* 0x0000000516097220 */ /* 0x040fe20000410000 */
[----:B------:R-:W-:Y:S01]  /*1ef0*/  FMUL.FTZ R26, R11, R23 ;  /* 0x000000170b1a7220 */ /* 0x000fe20000410000 */
[----:B------:R-:W-:Y:S02]  /*1f00*/  FMUL.FTZ R11, R22, R7 ;  /* 0x00000007160b7220 */ /* 0x000fe40000410000 */
[----:B------:R-:W-:Y:S01]  /*1f10*/  FFMA.FTZ R9, R5, R9, R10 ;  /* 0x0000000905097223 */ /* 0x000fe2000001000a */
[----:B------:R-:W-:Y:S01]  /*1f20*/  FMUL.FTZ R10, R15, UR24 ;  /* 0x000000180f0a7c20 */ /* 0x000fe20008410000 */
[----:B------:R-:W-:-:S03]  /*1f30*/  FMUL.FTZ R15, R14, UR24 ;  /* 0x000000180e0f7c20 */ /* 0x000fc60008410000 */
[----:B------:R-:W-:Y:S01]  /*1f40*/  FFMA.FTZ R11, R7, R11, R10 ;  /* 0x0000000b070b7223 */ /* 0x000fe2000001000a */
[----:B------:R-:W-:Y:S01]  /*1f50*/  FMUL.FTZ R10, R22, R6 ;  /* 0x00000006160a7220 */ /* 0x000fe20000410000 */
[----:B------:R-:W0:Y:S03]  /*1f60*/  MUFU.SQRT R12, R8 ;  /* 0x00000008000c7308 */ /* 0x000e260000002000 */
[----:B------:R-:W-:-:S05]  /*1f70*/  FFMA.FTZ R10, R6, R10, R15 ;  /* 0x0000000a060a7223 */ /* 0x000fca000001000f */
[----:B------:R-:W2:Y:S08]  /*1f80*/  MUFU.SQRT R13, R9 ;  /* 0x00000009000d7308 */ /* 0x000eb00000002000 */
[----:B------:R-:W3:Y:S08]  /*1f90*/  MUFU.SQRT R14, R11 ;  /* 0x0000000b000e7308 */ /* 0x000ef00000002000 */
[----:B------:R-:W5:Y:S01]  /*1fa0*/  MUFU.SQRT R22, R10 ;  /* 0x0000000a00167308 */ /* 0x000f620000002000 */
[----:B0-----:R-:W-:Y:S01]  /*1fb0*/  FADD.FTZ R15, R12, UR25 ;  /* 0x000000190c0f7e21 */ /* 0x001fe20008010000 */
[----:B--2---:R-:W-:Y:S01]  /*1fc0*/  FADD.FTZ R12, R13, UR25 ;  /* 0x000000190d0c7e21 */ /* 0x004fe20008010000 */
[----:B---3--:R-:W-:-:S05]  /*1fd0*/  FADD.FTZ R14, R14, UR25 ;  /* 0x000000190e0e7e21 */ /* 0x008fca0008010000 */
[----:B------:R-:W0:Y:S01]  /*1fe0*/  MUFU.RCP R15, R15 ;  /* 0x0000000f000f7308 */ /* 0x000e220000001000 */
[----:B-----5:R-:W-:-:S07]  /*1ff0*/  FADD.FTZ R13, R22, UR25 ;  /* 0x00000019160d7e21 */ /* 0x020fce0008010000 */
[----:B------:R-:W2:Y:S08]  /*2000*/  MUFU.RCP R12, R12 ;  /* 0x0000000c000c7308 */ /* 0x000eb00000001000 */
[----:B------:R-:W3:Y:S08]  /*2010*/  MUFU.RCP R14, R14 ;  /* 0x0000000e000e7308 */ /* 0x000ef00000001000 */
[----:B------:R-:W5:Y:S01]  /*2020*/  MUFU.RCP R13, R13 ;  /* 0x0000000d000d7308 */ /* 0x000f620000001000 */
[----:B------:R-:W-:-:S04]  /*2030*/  FADD.FTZ R23, -R23, 1 ;  /* 0x3f80000017177421 */ /* 0x000fc80000010100 */
[C---:B------:R-:W-:Y:S01]  /*2040*/  FFMA.FTZ R4, R23.reuse, R4, R27 ;  /* 0x0000000417047223 */ /* 0x040fe2000001001b */
[C---:B------:R-:W-:Y:S01]  /*2050*/  FFMA.FTZ R5, R23.reuse, R5, R25 ;  /* 0x0000000517057223 */ /* 0x040fe20000010019 */
[C---:B------:R-:W-:Y:S01]  /*2060*/  FFMA.FTZ R6, R23.reuse, R6, R24 ;  /* 0x0000000617067223 */ /* 0x040fe20000010018 */
[----:B------:R-:W-:Y:S01]  /*2070*/  FFMA.FTZ R7, R23, R7, R26 ;  /* 0x0000000717077223 */ /* 0x000fe2000001001a */
[----:B0-----:R-:W-:Y:S01]  /*2080*/  FMUL.FTZ R23, R4, R15 ;  /* 0x0000000f04177220 */ /* 0x001fe20000410000 */
[----:B--2---:R-:W-:Y:S02]  /*2090*/  FMUL.FTZ R22, R5, R12 ;  /* 0x0000000c05167220 */ /* 0x004fe40000410000 */
[----:B---3--:R-:W-:Y:S01]  /*20a0*/  FMUL.FTZ R12, R7, R14 ;  /* 0x0000000e070c7220 */ /* 0x008fe20000410000 */
[----:B----4-:R-:W-:Y:S01]  /*20b0*/  FFMA.FTZ R23, R16, UR5, R23 ;  /* 0x0000000510177c23 */ /* 0x010fe20008010017 */
[----:B-----5:R-:W-:Y:S01]  /*20c0*/  FMUL.FTZ R15, R6, R13 ;  /* 0x0000000d060f7220 */ /* 0x020fe20000410000 */
[----:B------:R-:W-:Y:S01]  /*20d0*/  FFMA.FTZ R22, R17, UR5, R22 ;  /* 0x0000000511167c23 */ /* 0x000fe20008010016 */
[----:B------:R-:W-:-:S02]  /*20e0*/  FFMA.FTZ R12, R19, UR5, R12 ;  /* 0x00000005130c7c23 */ /* 0x000fc4000801000c */
[----:B------:R-:W-:Y:S01]  /*20f0*/  FFMA.FTZ R15, R18, UR5, R15 ;  /* 0x00000005120f7c23 */ /* 0x000fe2000801000f */
[----:B------:R-:W-:Y:S01]  /*2100*/  MOV R13, 0x10 ;  /* 0x00000010000d7802 */ /* 0x000fe20000000f00 */
[----:B------:R-:W-:Y:S01]  /*2110*/  FFMA.FTZ R16, -R23, UR27, R16 ;  /* 0x0000001b17107c23 */ /* 0x000fe20008010110 */
[----:B------:R-:W-:Y:S01]  /*2120*/  FFMA.FTZ R17, -R22, UR27, R17 ;  /* 0x0000001b16117c23 */ /* 0x000fe20008010111 */
[----:B------:R-:W-:Y:S01]  /*2130*/  FFMA.FTZ R19, -R12, UR27, R19 ;  /* 0x0000001b0c137c23 */ /* 0x000fe20008010113 */
[----:B------:R-:W-:Y:S01]  /*2140*/  FFMA.FTZ R18, -R15, UR27, R18 ;  /* 0x0000001b0f127c23 */ /* 0x000fe20008010112 */
[C---:B------:R-:W-:Y:S01]  /*2150*/  IMAD.WIDE R12, R0.reuse, R13, UR14 ;  /* 0x0000000e000c7e25 */ /* 0x040fe2000f8e020d */
[----:B-1----:R-:W-:-:S03]  /*2160*/  IADD3 R0, PT, PT, R0, UR4, RZ ;  /* 0x0000000400007c10 */ /* 0x002fc6000fffe0ff */
[----:B------:R0:W-:Y:S01]  /*2170*/  STG.E.128 desc[UR20][R28.64], R16 ;  /* 0x000000101c007986 */ /* 0x0001e2000c101d14 */
[----:B------:R-:W-:-:S03]  /*2180*/  SHF.L.U32 R14, R0, 0x2, RZ ;  /* 0x00000002000e7819 */ /* 0x000fc600000006ff */
[----:B------:R0:W-:Y:S04]  /*2190*/  STG.E.128 desc[UR20][R20.64], R4 ;  /* 0x0000000414007986 */ /* 0x0001e8000c101d14 */
[----:B------:R0:W-:Y:S04]  /*21a0*/  STG.E.128 desc[UR20][R2.64], R8 ;  /* 0x0000000802007986 */ /* 0x0001e8000c101d14 */
[----:B------:R0:W-:Y:S01]  /*21b0*/  STG.E.128 desc[UR20][R12.64], R16 ;  /* 0x000000100c007986 */ /* 0x0001e2000c101d14 */
[----:B------:R-:W-:-:S13]  /*21c0*/  ISETP.GE.AND P0, PT, R14, UR16, PT ;  /* 0x000000100e007c0c */ /* 0x000fda000bf06270 */
[----:B------:R-:W-:Y:S05]  /*21d0*/  @!P0 BRA `(.L_x_313) ;  /* 0xfffffff800d08947 */ /* 0x000fea000383ffff */
[----:B------:R-:W-:Y:S05]  /*21e0*/  BSYNC.RECONVERGENT B0 ;  /* 0x0000000000007941 */ /* 0x000fea0003800200 */
.L_x_312:
[----:B------:R-:W-:Y:S05]  /*21f0*/  EXIT ;  /* 0x000000000000794d */ /* 0x000fea0003800000 */
.L_x_311:
[----:B------:R-:W-:Y:S01]  /*2200*/  BSSY.RECONVERGENT B0, `(.L_x_314) ;  /* 0x000004f000007945 */ /* 0x000fe20003800200 */
[----:B------:R-:W0:Y:S01]  /*2210*/  LDCU UR4, c[0x0][0x360] ;  /* 0x00006c00ff0477ac */ /* 0x000e220008000800 */
[----:B------:R-:W1:Y:S01]  /*2220*/  LDCU UR5, c[0x0][0xf94] ;  /* 0x0001f280ff0577ac */ /* 0x000e620008000800 */
[----:B------:R-:W2:Y:S02]  /*2230*/  LDCU.128 UR24, c[0x0][0xf80] ;  /* 0x0001f000ff1877ac */ /* 0x000ea40008000c00 */
.L_x_315:
[----:B---3--:R-:W-:Y:S01]  /*2240*/  HFMA2 R5, -RZ, RZ, 0, 9.5367431640625e-07 ;  /* 0x00000010ff057431 */ /* 0x008fe200000001ff */
[----:B------:R-:W-:Y:S01]  /*2250*/  MOV R21, 0x10 ;  /* 0x0000001000157802 */ /* 0x000fe20000000f00 */
[----:B------:R-:W-:Y:S01]  /*2260*/  HFMA2 R3, -RZ, RZ, 0, 9.5367431640625e-07 ;  /* 0x00000010ff037431 */ /* 0x000fe200000001ff */
[----:B------:R-:W-:Y:S01]  /*2270*/  MOV R29, 0x10 ;  /* 0x00000010001d7802 */ /* 0x000fe20000000f00 */
[----:B--2---:R-:W2:Y:S01]  /*2280*/  MUFU.RCP R24, UR26 ;  /* 0x0000001a00187d08 */ /* 0x004ea20008001000 */
[----:B------:R-:W3:Y:S01]  /*2290*/  LDC R26, c[0x0][0xf7c] ;  /* 0x0003df00ff1a7b82 */ /* 0x000ee20000000800 */
[----:B------:R-:W-:-:S06]  /*22a0*/  IMAD.WIDE R4, R0, R5, UR12 ;  /* 0x0000000c00047e25 */ /* 0x000fcc000f8e0205 */
[----:B------:R-:W2:Y:S01]  /*22b0*/  LDG.E.128 R4, desc[UR20][R4.64] ;  /* 0x0000001404047981 */ /* 0x000ea2000c1e1d00 */
[----:B------:R-:W-:-:S04]  /*22c0*/  IMAD.WIDE R2, R0, R3, UR10 ;  /* 0x0000000a00027e25 */ /* 0x000fc8000f8e0203 */
[C---:B------:R-:W-:Y:S01]  /*22d0*/  IMAD.WIDE R20, R0.reuse, R21, UR8 ;  /* 0x0000000800147e25 */ /* 0x040fe2000f8e0215 */
[----:B------:R-:W4:Y:S04]  /*22e0*/  LDG.E.128 R12, desc[UR20][R2.64] ;  /* 0x00000014020c7981 */ /* 0x000f28000c1e1d00 */
[----:B------:R-:W3:Y:S01]  /*22f0*/  LDG.E.128 R8, desc[UR20][R20.64] ;  /* 0x0000001414087981 */ /* 0x000ee2000c1e1d00 */
[----:B------:R-:W-:-:S05]  /*2300*/  IMAD.WIDE R28, R0, R29, UR6 ;  /* 0x00000006001c7e25 */ /* 0x000fca000f8e021d */
[----:B------:R-:W1:Y:S01]  /*2310*/  LDG.E.128 R16, desc[UR20][R28.64] ;  /* 0x000000141c107981 */ /* 0x000e62000c1e1d00 */
[-C--:B--2---:R-:W-:Y:S01]  /*2320*/  FMUL.FTZ R25, R4, R24.reuse ;  /* 0x0000001804197220 */ /* 0x084fe20000410000 */
[----:B------:R-:W-:Y:S01]  /*2330*/  MOV R4, UR24 ;  /* 0x0000001800047c02 */ /* 0x000fe20008000f00 */
[-C--:B------:R-:W-:Y:S01]  /*2340*/  FMUL.FTZ R22, R6, R24.reuse ;  /* 0x0000001806167220 */ /* 0x080fe20000410000 */
[----:B------:R-:W-:-:S03]  /*2350*/  FMUL.FTZ R23, R5, R24 ;  /* 0x0000001805177220 */ /* 0x000fc60000410000 */
[----:B------:R-:W-:Y:S01]  /*2360*/  FADD.FTZ R6, -R4, 1 ;  /* 0x3f80000004067421 */ /* 0x000fe20000010100 */
[----:B----4-:R-:W-:-:S03]  /*2370*/  FMUL.FTZ R4, R12, UR24 ;  /* 0x000000180c047c20 */ /* 0x010fc60008410000 */
[C---:B------:R-:W-:Y:S01]  /*2380*/  FMUL.FTZ R5, R6.reuse, R25 ;  /* 0x0000001906057220 */ /* 0x040fe20000410000 */
[----:B------:R-:W-:Y:S01]  /*2390*/  FMUL.FTZ R12, R13, UR24 ;  /* 0x000000180d0c7c20 */ /* 0x000fe20008410000 */
[----:B------:R-:W-:Y:S02]  /*23a0*/  FMUL.FTZ R24, R7, R24 ;  /* 0x0000001807187220 */ /* 0x000fe40000410000 */
[----:B------:R-:W-:Y:S01]  /*23b0*/  FFMA.FTZ R4, R25, R5, R4 ;  /* 0x0000000519047223 */ /* 0x000fe20000010004 */
[----:B------:R-:W-:Y:S01]  /*23c0*/  FMUL.FTZ R5, R6, R23 ;  /* 0x0000001706057220 */ /* 0x000fe20000410000 */
[----:B------:R-:W-:-:S03]  /*23d0*/  FMUL.FTZ R7, R15, UR24 ;  /* 0x000000180f077c20 */ /* 0x000fc60008410000 */
[----:B------:R-:W-:Y:S01]  /*23e0*/  FFMA.FTZ R5, R23, R5, R12 ;  /* 0x0000000517057223 */ /* 0x000fe2000001000c */
[----:B------:R-:W-:Y:S01]  /*23f0*/  FMUL.FTZ R12, R6, R24 ;  /* 0x00000018060c7220 */ /* 0x000fe20000410000 */
[----:B------:R-:W-:Y:S01]  /*2400*/  FMUL.FTZ R13, R14, UR24 ;  /* 0x000000180e0d7c20 */ /* 0x000fe20008410000 */
[----:B------:R-:W-:Y:S01]  /*2410*/  FMUL.FTZ R6, R6, R22 ;  /* 0x0000001606067220 */ /* 0x000fe20000410000 */
[-C--:B---3--:R-:W-:Y:S01]  /*2420*/  FMUL.FTZ R8, R8, R26.reuse ;  /* 0x0000001a08087220 */ /* 0x088fe20000410000 */
[-C--:B------:R-:W-:Y:S01]  /*2430*/  FMUL.FTZ R9, R9, R26.reuse ;  /* 0x0000001a09097220 */ /* 0x080fe20000410000 */
[-C--:B------:R-:W-:Y:S01]  /*2440*/  FMUL.FTZ R10, R10, R26.reuse ;  /* 0x0000001a0a0a7220 */ /* 0x080fe20000410000 */
[----:B------:R-:W-:Y:S01]  /*2450*/  FMUL.FTZ R11, R11, R26 ;  /* 0x0000001a0b0b7220 */ /* 0x000fe20000410000 */
[----:B------:R-:W-:Y:S01]  /*2460*/  FFMA.FTZ R7, R24, R12, R7 ;  /* 0x0000000c18077223 */ /* 0x000fe20000010007 */
[----:B------:R-:W-:Y:S01]  /*2470*/  FADD.FTZ R26, -R26, 1 ;  /* 0x3f8000001a1a7421 */ /* 0x000fe20000010100 */
[----:B------:R-:W-:Y:S01]  /*2480*/  FFMA.FTZ R6, R22, R6, R13 ;  /* 0x0000000616067223 */ /* 0x000fe2000001000d */
[----:B------:R-:W-:Y:S01]  /*2490*/  FADD.FTZ R15, R4, UR25 ;  /* 0x00000019040f7e21 */ /* 0x000fe20008010000 */
[----:B------:R-:W-:Y:S01]  /*24a0*/  FADD.FTZ R14, R7, UR25 ;  /* 0x00000019070e7e21 */ /* 0x000fe20008010000 */
[----:B------:R-:W-:Y:S01]  /*24b0*/  FFMA.FTZ R8, R26, R25, R8 ;  /* 0x000000191a087223 */ /* 0x000fe20000010008 */
[----:B------:R-:W-:Y:S01]  /*24c0*/  FADD.FTZ R25, R5, UR25 ;  /* 0x0000001905197e21 */ /* 0x000fe20008010000 */
[----:B------:R-:W-:-:S02]  /*24d0*/  FADD.FTZ R27, R6, UR25 ;  /* 0x00000019061b7e21 */ /* 0x000fc40008010000 */
[----:B------:R-:W2:Y:S08]  /*24e0*/  MUFU.SQRT R15, R15 ;  /* 0x0000000f000f7308 */ /* 0x000eb00000002000 */
[----:B------:R-:W3:Y:S08]  /*24f0*/  MUFU.SQRT R12, R25 ;  /* 0x00000019000c7308 */ /* 0x000ef00000002000 */
[----:B------:R-:W4:Y:S08]  /*2500*/  MUFU.SQRT R14, R14 ;  /* 0x0000000e000e7308 */ /* 0x000f300000002000 */
[----:B------:R-:W5:Y:S08]  /*2510*/  MUFU.SQRT R13, R27 ;  /* 0x0000001b000d7308 */ /* 0x000f700000002000 */
[----:B--2---:R-:W2:Y:S08]  /*2520*/  MUFU.RCP R15, R15 ;  /* 0x0000000f000f7308 */ /* 0x004eb00000001000 */
[----:B---3--:R-:W3:Y:S08]  /*2530*/  MUFU.RCP R12, R12 ;  /* 0x0000000c000c7308 */ /* 0x008ef00000001000 */
[----:B----4-:R-:W4:Y:S08]  /*2540*/  MUFU.RCP R14, R14 ;  /* 0x0000000e000e7308 */ /* 0x010f300000001000 */
[----:B-----5:R-:W5:Y:S01]  /*2550*/  MUFU.RCP R13, R13 ;  /* 0x0000000d000d7308 */ /* 0x020f620000001000 */
[C---:B------:R-:W-:Y:S01]  /*2560*/  FFMA.FTZ R9, R26.reuse, R23, R9 ;  /* 0x000000171a097223 */ /* 0x040fe20000010009 */
[C---:B------:R-:W-:Y:S01]  /*2570*/  FFMA.FTZ R11, R26.reuse, R24, R11 ;  /* 0x000000181a0b7223 */ /* 0x040fe2000001000b */
[----:B------:R-:W-:Y:S01]  /*2580*/  FFMA.FTZ R10, R26, R22, R10 ;  /* 0x000000161a0a7223 */ /* 0x000fe2000001000a */
[----:B--2---:R-:W-:Y:S01]  /*2590*/  FMUL.FTZ R23, R8, R15 ;  /* 0x0000000f08177220 */ /* 0x004fe20000410000 */
[----:B---3--:R-:W-:Y:S01]  /*25a0*/  FMUL.FTZ R22, R9, R12 ;  /* 0x0000000c09167220 */ /* 0x008fe20000410000 */
[----:B----4-:R-:W-:-:S02]  /*25b0*/  FMUL.FTZ R24, R11, R14 ;  /* 0x0000000e0b187220 */ /* 0x010fc40000410000 */
[----:B-1----:R-:W-:Y:S01]  /*25c0*/  FFMA.FTZ R23, R16, UR5, R23 ;  /* 0x0000000510177c23 */ /* 0x002fe20008010017 */
[----:B------:R-:W-:Y:S01]  /*25d0*/  FFMA.FTZ R22, R17, UR5, R22 ;  /* 0x0000000511167c23 */ /* 0x000fe20008010016 */
[----:B------:R-:W-:Y:S01]  /*25e0*/  FFMA.FTZ R24, R19, UR5, R24 ;  /* 0x0000000513187c23 */ /* 0x000fe20008010018 */
[----:B-----5:R-:W-:Y:S01]  /*25f0*/  FMUL.FTZ R25, R10, R13 ;  /* 0x0000000d0a197220 */ /* 0x020fe20000410000 */
[----:B------:R-:W-:-:S03]  /*2600*/  HFMA2 R13, -RZ, RZ, 0, 9.5367431640625e-07 ;  /* 0x00000010ff0d7431 */ /* 0x000fc600000001ff */
[----:B------:R-:W-:Y:S01]  /*2610*/  FFMA.FTZ R25, R18, UR5, R25 ;  /* 0x0000000512197c23 */ /* 0x000fe20008010019 */
[----:B------:R-:W-:Y:S01]  /*2620*/  FFMA.FTZ R16, -R23, UR27, R16 ;  /* 0x0000001b17107c23 */ /* 0x000fe20008010110 */
[----:B------:R-:W-:Y:S01]  /*2630*/  FFMA.FTZ R17, -R22, UR27, R17 ;  /* 0x0000001b16117c23 */ /* 0x000fe20008010111 */
[----:B------:R-:W-:Y:S01]  /*2640*/  FFMA.FTZ R19, -R24, UR27, R19 ;  /* 0x0000001b18137c23 */ /* 0x000fe20008010113 */
[----:B------:R-:W-:Y:S01]  /*2650*/  FFMA.FTZ R18, -R25, UR27, R18 ;  /* 0x0000001b19127c23 */ /* 0x000fe20008010112 */
[C---:B------:R-:W-:Y:S01]  /*2660*/  IMAD.WIDE R12, R0.reuse, R13, UR14 ;  /* 0x0000000e000c7e25 */ /* 0x040fe2000f8e020d */
[----:B0-----:R-:W-:-:S03]  /*2670*/  IADD3 R0, PT, PT, R0, UR4, RZ ;  /* 0x0000000400007c10 */ /* 0x001fc6000fffe0ff */
[----:B------:R3:W-:Y:S04]  /*2680*/  STG.E.128 desc[UR20][R28.64], R16 ;  /* 0x000000101c007986 */ /* 0x0007e8000c101d14 */
[----:B------:R3:W-:Y:S01]  /*2690*/  STG.E.128 desc[UR20][R20.64], R8 ;  /* 0x0000000814007986 */ /* 0x0007e2000c101d14 */
[----:B------:R-:W-:-:S03]  /*26a0*/  SHF.L.U32 R14, R0, 0x2, RZ ;  /* 0x00000002000e7819 */ /* 0x000fc600000006ff */
[----:B------:R3:W-:Y:S04]  /*26b0*/  STG.E.128 desc[UR20][R2.64], R4 ;  /* 0x0000000402007986 */ /* 0x0007e8000c101d14 */
[----:B------:R3:W-:Y:S01]  /*26c0*/  STG.E.128 desc[UR20][R12.64], R16 ;  /* 0x000000100c007986 */ /* 0x0007e2000c101d14 */
[----:B------:R-:W-:-:S13]  /*26d0*/  ISETP.GE.AND P0, PT, R14, UR16, PT ;  /* 0x000000100e007c0c */ /* 0x000fda000bf06270 */
[----:B------:R-:W-:Y:S05]  /*26e0*/  @!P0 BRA `(.L_x_315) ;  /* 0xfffffff800d48947 */ /* 0x000fea000383ffff */
[----:B------:R-:W-:Y:S05]  /*26f0*/  BSYNC.RECONVERGENT B0 ;  /* 0x0000000000007941 */ /* 0x000fea0003800200 */
.L_x_314:
[----:B------:R-:W-:Y:S05]  /*2700*/  EXIT ;  /* 0x000000000000794d */ /* 0x000fea0003800000 */
.L_x_316:
        /* <DEDUP_REMOVED lines=15> */
.L_x_879:


//--------------------- .text._Z27maybe_adam_undo_cuda_kernelIddEvPViPT_S3_S3_PKT0_fffffm10adamMode_tf --------------------------
	.section	.text._Z27maybe_adam_undo_cuda_kernelIddEvPViPT_S3_S3_PKT0_fffffm10adamMode_tf,"ax",@progbits
	.align	128
        .global         _Z27maybe_adam_undo_cuda_kernelIddEvPViPT_S3_S3_PKT0_fffffm10adamMode_tf
        .type           _Z27maybe_adam_undo_cuda_kernelIddEvPViPT_S3_S3_PKT0_fffffm10adamMode_tf,@function
        .size           _Z27maybe_adam_undo_cuda_kernelIddEvPViPT_S3_S3_PKT0_fffffm10adamMode_tf,(.L_x_862 - _Z27maybe_adam_undo_cuda_kernelIddEvPViPT_S3_S3_PKT0_fffffm10adamMode_tf)
        .other          _Z27maybe_adam_undo_cuda_kernelIddEvPViPT_S3_S3_PKT0_fffffm10adamMode_tf,@"STO_CUDA_ENTRY STV_DEFAULT"
_Z27maybe_adam_undo_cuda_kernelIddEvPViPT_S3_S3_PKT0_fffffm10adamMode_tf:
.text._Z27maybe_adam_undo_cuda_kernelIddEvPViPT_S3_S3_PKT0_fffffm10adamMode_tf:
        /* <DEDUP_REMOVED lines=9> */
[----:B------:R-:W-:Y:S05]  /*0090*/  @!P0 EXIT ;  /* 0x000000000000894d */ /* 0x000fea0003800000 */
.L_x_317:
[----:B------:R-:W0:Y:S02]  /*00a0*/  LDCU.64 UR4, c[0x0][0x3c0] ;  /* 0x00007800ff0477ac */ /* 0x000e240008000a00 */
[----:B0-----:R-:W-:-:S04]  /*00b0*/  ISETP.NE.U32.AND P0, PT, RZ, UR4, PT ;  /* 0x00000004ff007c0c */ /* 0x001fc8000bf05070 */
[----:B------:R-:W-:-:S13]  /*00c0*/  ISETP.NE.AND.EX P0, PT, RZ, UR5, PT, P0 ;  /* 0x00000005ff007c0c */ /* 0x000fda000bf05300 */
[----:B------:R-:W-:Y:S05]  /*00d0*/  @!P0 EXIT ;  /* 0x000000000000894d */ /* 0x000fea0003800000 */
[----:B------:R-:W0:Y:S01]  /*00e0*/  LDC R14, c[0x0][0x3b8] ;  /* 0x0000ee00ff0e7b82 */ /* 0x000e220000000800 */
[----:B------:R-:W1:Y:S01]  /*00f0*/  S2R R18, SR_CTAID.Y ;  /* 0x0000000000127919 */ /* 0x000e620000002600 */
[----:B------:R-:W2:Y:S01]  /*0100*/  LDCU UR16, c[0x0][0x370] ;  /* 0x00006e00ff1077ac */ /* 0x000ea20008000800 */
[----:B------:R-:W3:Y:S01]  /*0110*/  S2R R19, SR_TID.X ;  /* 0x0000000000137919 */ /* 0x000ee20000002100 */
[----:B------:R-:W4:Y:S04]  /*0120*/  LDCU UR17, c[0x0][0x360] ;  /* 0x00006c00ff1177ac */ /* 0x000f280008000800 */
[----:B------:R-:W0:Y:S01]  /*0130*/  LDC.64 R16, c[0x0][0x3c8] ;  /* 0x0000f200ff107b82 */ /* 0x000e220000000a00 */
[----:B------:R-:W3:Y:S01]  /*0140*/  S2R R20, SR_TID.Y ;  /* 0x0000000000147919 */ /* 0x000ee20000002200 */
[----:B------:R-:W4:Y:S01]  /*0150*/  LDCU UR4, c[0x0][0x364] ;  /* 0x00006c80ff0477ac */ /* 0x000f220008000800 */
[----:B------:R-:W2:Y:S05]  /*0160*/  LDCU UR5, c[0x0][0x374] ;  /* 0x00006e80ff0577ac */ /* 0x000eaa0008000800 */
[----:B------:R-:W5:Y:S08]  /*0170*/  LDC.64 R4, c[0x0][0x3a8] ;  /* 0x0000ea00ff047b82 */ /* 0x000f700000000a00 */
[----:B------:R-:W1:Y:S01]  /*0180*/  LDC R2, c[0x0][0x3b4] ;  /* 0x0000ed00ff027b82 */ /* 0x000e620000000800 */
[----:B----4-:R-:W-:Y:S01]  /*0190*/  UIMAD UR4, UR17, UR4, URZ ;  /* 0x00000004110472a4 */ /* 0x010fe2000f8e02ff */
[C---:B0-----:R-:W-:Y:S01]  /*01a0*/  FFMA.FTZ R0, -R14.reuse, R17, 1 ;  /* 0x3f8000000e007423 */ /* 0x041fe20000010111 */
[----:B------:R-:W-:Y:S01]  /*01b0*/  FMUL.FTZ R14, R14, 1 ;  /* 0x3f8000000e0e7820 */ /* 0x000fe20000410000 */
[----:B------:R-:W0:Y:S01]  /*01c0*/  S2R R17, SR_CTAID.X ;  /* 0x0000000000117919 */ /* 0x000e220000002500 */
[----:B------:R-:W-:Y:S01]  /*01d0*/  ISETP.NE.AND P0, PT, R16, RZ, PT ;  /* 0x000000ff1000720c */ /* 0x000fe20003f05270 */
[----:B------:R-:W-:Y:S01]  /*01e0*/  FMUL.FTZ R0, R0, 1 ;  /* 0x3f80000000007820 */ /* 0x000fe20000410000 */
[----:B--2---:R-:W-:-:S02]  /*01f0*/  UIMAD UR5, UR16, UR5, URZ ;  /* 0x00000005100572a4 */ /* 0x004fc4000f8e02ff */
[----:B------:R-:W-:Y:S01]  /*0200*/  F2F.F64.F32 R14, R14 ;  /* 0x0000000e000e7310 */ /* 0x000fe20000201800 */
[C---:B-----5:R-:W-:Y:S01]  /*0210*/  FMUL.FTZ R10, R5.reuse, 1 ;  /* 0x3f800000050a7820 */ /* 0x060fe20000410000 */
[C---:B------:R-:W-:Y:S01]  /*0220*/  FMUL.FTZ R6, R4.reuse, 1 ;  /* 0x3f80000004067820 */ /* 0x040fe20000410000 */
[----:B------:R-:W-:Y:S01]  /*0230*/  FADD.FTZ R4, -R4, 1 ;  /* 0x3f80000004047421 */ /* 0x000fe20000010100 */
[----:B------:R-:W-:Y:S01]  /*0240*/  FADD.FTZ R5, -R5, 1 ;  /* 0x3f80000005057421 */ /* 0x000fe20000010100 */
[----:B------:R-:W-:Y:S02]  /*0250*/  UIMAD UR5, UR4, UR5, URZ ;  /* 0x00000005040572a4 */ /* 0x000fe4000f8e02ff */
[----:B------:R-:W-:Y:S01]  /*0260*/  FMUL.FTZ R12, R4, 1 ;  /* 0x3f800000040c7820 */ /* 0x000fe20000410000 */
[----:B------:R-:W2:Y:S01]  /*0270*/  F2F.F64.F32 R10, R10 ;  /* 0x0000000a000a7310 */ /* 0x000ea20000201800 */
[----:B-1----:R-:W-:Y:S01]  /*0280*/  FMUL.FTZ R2, R2, 1 ;  /* 0x3f80000002027820 */ /* 0x002fe20000410000 */
[----:B------:R-:W-:-:S06]  /*0290*/  FMUL.FTZ R5, R5, 1 ;  /* 0x3f80000005057820 */ /* 0x000fcc0000410000 */
[----:B------:R-:W1:Y:S01]  /*02a0*/  F2F.F64.F32 R2, R2 ;  /* 0x0000000200027310 */ /* 0x000e620000201800 */
[----:B--2---:R-:W-:-:S07]  /*02b0*/  R2UR UR12, R10 ;  /* 0x000000000a0c72ca */ /* 0x004fce00000e0000 */
[----:B------:R-:W2:Y:S01]  /*02c0*/  F2F.F64.F32 R6, R6 ;  /* 0x0000000600067310 */ /* 0x000ea20000201800 */
[----:B------:R-:W-:Y:S01]  /*02d0*/  R2UR UR13, R11 ;  /* 0x000000000b0d72ca */ /* 0x000fe200000e0000 */
[----:B0-----:R-:W-:Y:S01]  /*02e0*/  IMAD R4, R18, UR16, R17 ;  /* 0x0000001012047c24 */ /* 0x001fe2000f8e0211 */
[----:B-1----:R-:W-:-:S05]  /*02f0*/  R2UR UR7, R3 ;  /* 0x00000000030772ca */ /* 0x002fca00000e0000 */
[----:B------:R-:W0:Y:S01]  /*0300*/  F2F.F64.F32 R8, R0 ;  /* 0x0000000000087310 */ /* 0x000e220000201800 */
[----:B---3--:R-:W-:Y:S01]  /*0310*/  IMAD R3, R20, UR17, R19 ;  /* 0x0000001114037c24 */ /* 0x008fe2000f8e0213 */
[----:B------:R-:W-:-:S03]  /*0320*/  R2UR UR6, R2 ;  /* 0x00000000020672ca */ /* 0x000fc600000e0000 */
[----:B------:R-:W-:Y:S01]  /*0330*/  IMAD R4, R4, UR4, R3 ;  /* 0x0000000404047c24 */ /* 0x000fe2000f8e0203 */
[----:B--2---:R-:W-:Y:S02]  /*0340*/  R2UR UR10, R6 ;  /* 0x00000000060a72ca */ /* 0x004fe400000e0000 */
[----:B------:R-:W1:Y:S01]  /*0350*/  F2F.F64.F32 R12, R12 ;  /* 0x0000000c000c7310 */ /* 0x000e620000201800 */
[----:B------:R-:W-:Y:S02]  /*0360*/  R2UR UR11, R7 ;  /* 0x00000000070b72ca */ /* 0x000fe400000e0000 */
[----:B0-----:R-:W-:-:S05]  /*0370*/  R2UR UR8, R8 ;  /* 0x00000000080872ca */ /* 0x001fca00000e0000 */
[----:B------:R0:W2:Y:S01]  /*0380*/  F2F.F64.F32 R10, R5 ;  /* 0x00000005000a7310 */ /* 0x0000a20000201800 */
[----:B------:R-:W-:Y:S01]  /*0390*/  R2UR UR9, R9 ;  /* 0x00000000090972ca */ /* 0x000fe200000e0000 */
[----:B------:R-:W-:-:S14]  /*03a0*/  @!P0 BRA `(.L_x_318) ;  /* 0x0000000c00408947 */ /* 0x000fdc0003800000 */
[----:B------:R-:W3:Y:S01]  /*03b0*/  LDCU UR26, c[0x0][0x3b0] ;  /* 0x00007600ff1a77ac */ /* 0x000ee20008000800 */
[----:B------:R-:W4:Y:S01]  /*03c0*/  LDCU.64 UR28, c[0x0][0x3c0] ;  /* 0x00007800ff1c77ac */ /* 0x000f220008000a00 */
[----:B------:R-:W0:Y:S01]  /*03d0*/  LDCU.64 UR18, c[0x0][0x388] ;  /* 0x00007100ff1277ac */ /* 0x000e220008000a00 */
[----:B------:R-:W0:Y:S01]  /*03e0*/  LDCU.64 UR24, c[0x0][0x3a0] ;  /* 0x00007400ff1877ac */ /* 0x000e220008000a00 */
[----:B------:R-:W0:Y:S01]  /*03f0*/  LDCU.128 UR20, c[0x0][0x390] ;  /* 0x00007200ff1477ac */ /* 0x000e220008000c00 */
[----:B------:R-:W-:-:S05]  /*0400*/  UMOV UR4, URZ ;  /* 0x000000ff00047c82 */ /* 0x000fca0008000000 */
.L_x_335:
[----:B0-----:R-:W5:Y:S01]  /*0410*/  MUFU.RCP64H R3, UR7 ;  /* 0x0000000700037d08 */ /* 0x001f620008001800 */
[----:B------:R-:W-:Y:S01]  /*0420*/  IMAD.U32 R6, RZ, RZ, UR6 ;  /* 0x00000006ff067e24 */ /* 0x000fe2000f8e00ff */
[----:B------:R-:W-:Y:S01]  /*0430*/  LEA R0, R4, UR4, 0x2 ;  /* 0x0000000404007c11 */ /* 0x000fe2000f8e10ff */
[----:B------:R-:W-:Y:S01]  /*0440*/  IMAD.U32 R7, RZ, RZ, UR7 ;  /* 0x00000007ff077e24 */ /* 0x000fe2000f8e00ff */
[----:B------:R-:W-:Y:S01]  /*0450*/  BSSY.RECONVERGENT B0, `(.L_x_319) ;  /* 0x000001f000007945 */ /* 0x000fe20003800200 */
[----:B------:R-:W-:Y:S01]  /*0460*/  IMAD.MOV.U32 R2, RZ, RZ, 0x1 ;  /* 0x00000001ff027424 */ /* 0x000fe200078e00ff */
[----:B----4-:R-:W-:Y:S02]  /*0470*/  ISETP.GE.U32.AND P0, PT, R0, UR28, PT ;  /* 0x0000001c00007c0c */ /* 0x010fe4000bf06070 */
[----:B------:R-:W-:Y:S02]  /*0480*/  CS2R R30, SRZ ;  /* 0x00000000001e7805 */ /* 0x000fe4000001ff00 */
[----:B0-----:R-:W-:-:S02]  /*0490*/  SHF.R.S32.HI R5, RZ, 0x1f, R0 ;  /* 0x0000001fff057819 */ /* 0x001fc40000011400 */
[----:B------:R-:W-:Y:S02]  /*04a0*/  CS2R R26, SRZ ;  /* 0x00000000001a7805 */ /* 0x000fe4000001ff00 */
[----:B------:R-:W-:Y:S02]  /*04b0*/  CS2R R28, SRZ ;  /* 0x00000000001c7805 */ /* 0x000fe4000001ff00 */
[----:B------:R-:W-:Y:S02]  /*04c0*/  CS2R R20, SRZ ;  /* 0x0000000000147805 */ /* 0x000fe4000001ff00 */
[----:B------:R-:W-:Y:S01]  /*04d0*/  ISETP.GE.U32.AND.EX P0, PT, R5, UR29, PT, P0 ;  /* 0x0000001d05007c0c */ /* 0x000fe2000bf06100 */
[----:B-----5:R-:W-:-:S08]  /*04e0*/  DFMA R6, R2, -R6, 1 ;  /* 0x3ff000000206742b */ /* 0x020fd00000000806 */
[----:B------:R-:W-:-:S08]  /*04f0*/  DFMA R6, R6, R6, R6 ;  /* 0x000000060606722b */ /* 0x000fd00000000006 */
[----:B------:R-:W-:Y:S01]  /*0500*/  DFMA R2, R2, R6, R2 ;  /* 0x000000060202722b */ /* 0x000fe20000000002 */
[----:B------:R-:W-:Y:S02]  /*0510*/  IMAD.U32 R6, RZ, RZ, UR6 ;  /* 0x00000006ff067e24 */ /* 0x000fe4000f8e00ff */
[----:B------:R-:W-:-:S06]  /*0520*/  IMAD.U32 R7, RZ, RZ, UR7 ;  /* 0x00000007ff077e24 */ /* 0x000fcc000f8e00ff */
[----:B------:R-:W-:-:S08]  /*0530*/  DFMA R6, R2, -R6, 1 ;  /* 0x3ff000000206742b */ /* 0x000fd00000000806 */
[----:B------:R-:W-:Y:S01]  /*0540*/  DFMA R2, R2, R6, R2 ;  /* 0x000000060202722b */ /* 0x000fe20000000002 */
[----:B------:R-:W-:Y:S10]  /*0550*/  @P0 BRA `(.L_x_320) ;  /* 0x0000000000380947 */ /* 0x000ff40003800000 */
[C---:B------:R-:W-:Y:S02]  /*0560*/  SHF.L.U32 R20, R0.reuse, 0x3, RZ ;  /* 0x0000000300147819 */ /* 0x040fe400000006ff */
[----:B------:R-:W-:Y:S02]  /*0570*/  SHF.L.U64.HI R0, R0, 0x3, R5 ;  /* 0x0000000300007819 */ /* 0x000fe40000010205 */
[C---:B------:R-:W-:Y:S02]  /*0580*/  IADD3 R28, P1, PT, R20.reuse, UR18, RZ ;  /* 0x00000012141c7c10 */ /* 0x040fe4000ff3e0ff */
[C---:B------:R-:W-:Y:S02]  /*0590*/  IADD3 R30, P2, PT, R20.reuse, UR20, RZ ;  /* 0x00000014141e7c10 */ /* 0x040fe4000ff5e0ff */
[C---:B------:R-:W-:Y:S02]  /*05a0*/  IADD3 R26, P3, PT, R20.reuse, UR22, RZ ;  /* 0x00000016141a7c10 */ /* 0x040fe4000ff7e0ff */
[----:B------:R-:W-:-:S02]  /*05b0*/  IADD3 R20, P4, PT, R20, UR24, RZ ;  /* 0x0000001814147c10 */ /* 0x000fc4000ff9e0ff */
[C---:B------:R-:W-:Y:S02]  /*05c0*/  IADD3.X R29, PT, PT, R0.reuse, UR19, RZ, P1, !PT ;  /* 0x00000013001d7c10 */ /* 0x040fe40008ffe4ff */
[C---:B------:R-:W-:Y:S02]  /*05d0*/  IADD3.X R31, PT, PT, R0.reuse, UR21, RZ, P2, !PT ;  /* 0x00000015001f7c10 */ /* 0x040fe400097fe4ff */
[C---:B------:R-:W-:Y:S02]  /*05e0*/  IADD3.X R27, PT, PT, R0.reuse, UR23, RZ, P3, !PT ;  /* 0x00000017001b7c10 */ /* 0x040fe40009ffe4ff */
[----:B------:R-:W-:Y:S01]  /*05f0*/  IADD3.X R21, PT, PT, R0, UR25, RZ, P4, !PT ;  /* 0x0000001900157c10 */ /* 0x000fe2000a7fe4ff */
[----:B------:R-:W5:Y:S04]  /*0600*/  LDG.E.64 R28, desc[UR14][R28.64] ;  /* 0x0000000e1c1c7981 */ /* 0x000f68000c1e1b00 */
[----:B------:R-:W5:Y:S04]  /*0610*/  LDG.E.64 R30, desc[UR14][R30.64] ;  /* 0x0000000e1e1e7981 */ /* 0x000f68000c1e1b00 */
[----:B------:R-:W5:Y:S04]  /*0620*/  LDG.E.64 R26, desc[UR14][R26.64] ;  /* 0x0000000e1a1a7981 */ /* 0x000f68000c1e1b00 */
[----:B------:R-:W5:Y:S02]  /*0630*/  LDG.E.64.CONSTANT R20, desc[UR14][R20.64] ;  /* 0x0000000e14147981 */ /* 0x000f64000c1e9b00 */
.L_x_320:
[----:B---3--:R-:W-:Y:S05]  /*0640*/  BSYNC.RECONVERGENT B0 ;  /* 0x0000000000007941 */ /* 0x008fea0003800200 */
.L_x_319:
[----:B-----5:R-:W-:Y:S01]  /*0650*/  DMUL R6, R2, R20 ;  /* 0x0000001402067228 */ /* 0x020fe20000000000 */
[----:B------:R-:W-:Y:S01]  /*0660*/  FSETP.GEU.AND P2, PT, |R21|, 6.5827683646048100446e-37, PT ;  /* 0x036000001500780b */ /* 0x000fe20003f4e200 */
[----:B------:R-:W-:Y:S06]  /*0670*/  BSSY.RECONVERGENT B1, `(.L_x_321) ;  /* 0x000000f000017945 */ /* 0x000fec0003800200 */
[----:B------:R-:W-:-:S08]  /*0680*/  DFMA R8, R6, -UR6, R20 ;  /* 0x8000000606087c2b */ /* 0x000fd00008000014 */
[----:B------:R-:W-:-:S10]  /*0690*/  DFMA R2, R2, R8, R6 ;  /* 0x000000080202722b */ /* 0x000fd40000000006 */
[----:B------:R-:W-:-:S05]  /*06a0*/  FFMA R0, RZ, UR7, R3 ;  /* 0x00000007ff007c23 */ /* 0x000fca0008000003 */
[----:B------:R-:W-:-:S13]  /*06b0*/  FSETP.GT.AND P1, PT, |R0|, 1.469367938527859385e-39, PT ;  /* 0x001000000000780b */ /* 0x000fda0003f24200 */
[----:B------:R-:W-:Y:S05]  /*06c0*/  @P1 BRA P2, `(.L_x_322) ;  /* 0x0000000000241947 */ /* 0x000fea0001000000 */
[----:B------:R-:W-:Y:S01]  /*06d0*/  IMAD.U32 R3, RZ, RZ, UR7 ;  /* 0x00000007ff037e24 */ /* 0x000fe2000f8e00ff */
[----:B------:R-:W-:Y:S01]  /*06e0*/  MOV R0, 0x740 ;  /* 0x0000074000007802 */ /* 0x000fe20000000f00 */
[----:B------:R-:W-:Y:S02]  /*06f0*/  IMAD.U32 R19, RZ, RZ, UR7 ;  /* 0x00000007ff137e24 */ /* 0x000fe4000f8e00ff */
[----:B------:R-:W-:Y:S02]  /*0700*/  IMAD.U32 R18, RZ, RZ, UR6 ;  /* 0x00000006ff127e24 */ /* 0x000fe4000f8e00ff */
[----:B------:R-:W-:Y:S02]  /*0710*/  IMAD.U32 R2, RZ, RZ, UR6 ;  /* 0x00000006ff027e24 */ /* 0x000fe4000f8e00ff */
[----:B------:R-:W-:-:S07]  /*0720*/  IMAD.MOV.U32 R19, RZ, RZ, R3 ;  /* 0x000000ffff137224 */ /* 0x000fce00078e0003 */
[----:B-12---:R-:W-:Y:S05]  /*0730*/  CALL.REL.NOINC `($__internal_2_$__cuda_sm20_div_rn_f64_full) ;  /* 0x0000001400ac7944 */ /* 0x006fea0003c00000 */
[----:B------:R-:W-:Y:S01]  /*0740*/  MOV R2, R34 ;  /* 0x0000002200027202 */ /* 0x000fe20000000f00 */
[----:B------:R-:W-:-:S07]  /*0750*/  IMAD.MOV.U32 R3, RZ, RZ, R35 ;  /* 0x000000ffff037224 */ /* 0x000fce00078e0023 */
.L_x_322:
[----:B------:R-:W-:Y:S05]  /*0760*/  BSYNC.RECONVERGENT B1 ;  /* 0x0000000000017941 */ /* 0x000fea0003800200 */
.L_x_321:
[----:B------:R-:W-:Y:S01]  /*0770*/  DSETP.NE.AND P1, PT, |R2|, +INF , PT ;  /* 0x7ff000000200742a */ /* 0x000fe20003f25200 */
[----:B------:R-:W-:-:S13]  /*0780*/  BSSY.RECONVERGENT B1, `(.L_x_323) ;  /* 0x000007f000017945 */ /* 0x000fda0003800200 */
[----:B------:R-:W-:Y:S05]  /*0790*/  @!P1 BRA `(.L_x_324) ;  /* 0x0000000400f49947 */ /* 0x000fea0003800000 */
[----:B------:R-:W-:Y:S01]  /*07a0*/  UMOV UR16, 0xf0000000 ;  /* 0xf000000000107882 */ /* 0x000fe20000000000 */
[----:B------:R-:W-:Y:S01]  /*07b0*/  UMOV UR17, 0x380fffff ;  /* 0x380fffff00117882 */ /* 0x000fe20000000000 */
[----:B------:R-:W0:Y:S01]  /*07c0*/  F2F.F32.F64 R0, R26 ;  /* 0x0000001a00007310 */ /* 0x000e220000301000 */
[----:B------:R-:W-:Y:S01]  /*07d0*/  DSETP.GEU.AND P1, PT, |R26|, UR16, PT ;  /* 0x000000101a007e2a */ /* 0x000fe2000bf2e200 */
[----:B------:R-:W-:Y:S01]  /*07e0*/  IMAD.MOV.U32 R6, RZ, RZ, 0x1 ;  /* 0x00000001ff067424 */ /* 0x000fe200078e00ff */
[----:B------:R-:W-:Y:S01]  /*07f0*/  FSETP.GEU.AND P2, PT, |R31|, 6.5827683646048100446e-37, PT ;  /* 0x036000001f00780b */ /* 0x000fe20003f4e200 */
[----:B------:R-:W-:Y:S11]  /*0800*/  BSSY.RECONVERGENT B2, `(.L_x_325) ;  /* 0x0000018000027945 */ /* 0x000ff60003800200 */
[----:B0-----:R-:W-:-:S06]  /*0810*/  @!P1 FMUL R0, R0, 1.175494350822287508e-38 ;  /* 0x0080000000009820 */ /* 0x001fcc0000400000 */
[----:B------:R-:W0:Y:S02]  /*0820*/  MUFU.SQRT R0, R0 ;  /* 0x0000000000007308 */ /* 0x000e240000002000 */
[----:B0-----:R-:W-:-:S04]  /*0830*/  FADD.FTZ R5, R0, UR26 ;  /* 0x0000001a00057e21 */ /* 0x001fc80008010000 */
[----:B------:R-:W-:-:S04]  /*0840*/  FMUL.FTZ R5, R5, 1 ;  /* 0x3f80000005057820 */ /* 0x000fc80000410000 */
        /* <DEDUP_REMOVED lines=14> */
[----:B------:R-:W-:Y:S01]  /*0930*/  MOV R0, 0x960 ;  /* 0x0000096000007802 */ /* 0x000fe20000000f00 */
[----:B------:R-:W-:-:S07]  /*0940*/  IMAD.MOV.U32 R21, RZ, RZ, R31 ;  /* 0x000000ffff157224 */ /* 0x000fce00078e001f */
[----:B-12---:R-:W-:Y:S05]  /*0950*/  CALL.REL.NOINC `($__internal_2_$__cuda_sm20_div_rn_f64_full) ;  /* 0x0000001400247944 */ /* 0x006fea0003c00000 */
[----:B------:R-:W-:Y:S01]  /*0960*/  IMAD.MOV.U32 R6, RZ, RZ, R34 ;  /* 0x000000ffff067224 */ /* 0x000fe200078e0022 */
[----:B------:R-:W-:-:S07]  /*0970*/  MOV R7, R35 ;  /* 0x0000002300077202 */ /* 0x000fce0000000f00 */
.L_x_326:
[----:B------:R-:W-:Y:S05]  /*0980*/  BSYNC.RECONVERGENT B2 ;  /* 0x0000000000027941 */ /* 0x000fea0003800200 */
.L_x_325:
[----:B------:R-:W0:Y:S01]  /*0990*/  MUFU.RCP64H R9, UR9 ;  /* 0x0000000900097d08 */ /* 0x000e220008001800 */
[----:B------:R-:W-:Y:S01]  /*09a0*/  IMAD.U32 R16, RZ, RZ, UR8 ;  /* 0x00000008ff107e24 */ /* 0x000fe2000f8e00ff */
[----:B------:R-:W-:Y:S01]  /*09b0*/  DFMA R20, R14, R6, R28 ;  /* 0x000000060e14722b */ /* 0x000fe2000000001c */
[----:B------:R-:W-:Y:S01]  /*09c0*/  IMAD.U32 R17, RZ, RZ, UR9 ;  /* 0x00000009ff117e24 */ /* 0x000fe2000f8e00ff */
[----:B------:R-:W-:Y:S01]  /*09d0*/  BSSY.RECONVERGENT B2, `(.L_x_327) ;  /* 0x0000019000027945 */ /* 0x000fe20003800200 */
[----:B------:R-:W-:-:S07]  /*09e0*/  IMAD.MOV.U32 R8, RZ, RZ, 0x1 ;  /* 0x00000001ff087424 */ /* 0x000fce00078e00ff */
[----:B------:R-:W-:Y:S01]  /*09f0*/  FSETP.GEU.AND P2, PT, |R21|, 6.5827683646048100446e-37, PT ;  /* 0x036000001500780b */ /* 0x000fe20003f4e200 */
[----:B0-----:R-:W-:-:S08]  /*0a00*/  DFMA R16, R8, -R16, 1 ;  /* 0x3ff000000810742b */ /* 0x001fd00000000810 */
[----:B------:R-:W-:-:S08]  /*0a10*/  DFMA R16, R16, R16, R16 ;  /* 0x000000101010722b */ /* 0x000fd00000000010 */
[----:B------:R-:W-:Y:S01]  /*0a20*/  DFMA R16, R8, R16, R8 ;  /* 0x000000100810722b */ /* 0x000fe20000000008 */
[----:B------:R-:W-:Y:S02]  /*0a30*/  IMAD.U32 R8, RZ, RZ, UR8 ;  /* 0x00000008ff087e24 */ /* 0x000fe4000f8e00ff */
[----:B------:R-:W-:-:S06]  /*0a40*/  IMAD.U32 R9, RZ, RZ, UR9 ;  /* 0x00000009ff097e24 */ /* 0x000fcc000f8e00ff */
[----:B------:R-:W-:-:S08]  /*0a50*/  DFMA R8, R16, -R8, 1 ;  /* 0x3ff000001008742b */ /* 0x000fd00000000808 */
[----:B------:R-:W-:-:S08]  /*0a60*/  DFMA R8, R16, R8, R16 ;  /* 0x000000081008722b */ /* 0x000fd00000000010 */
[----:B------:R-:W-:-:S08]  /*0a70*/  DMUL R28, R20, R8 ;  /* 0x00000008141c7228 */ /* 0x000fd00000000000 */
[----:B------:R-:W-:-:S08]  /*0a80*/  DFMA R6, R28, -UR8, R20 ;  /* 0x800000081c067c2b */ /* 0x000fd00008000014 */
[----:B------:R-:W-:-:S10]  /*0a90*/  DFMA R28, R8, R6, R28 ;  /* 0x00000006081c722b */ /* 0x000fd4000000001c */
[----:B------:R-:W-:-:S05]  /*0aa0*/  FFMA R0, RZ, UR9, R29 ;  /* 0x00000009ff007c23 */ /* 0x000fca000800001d */
[----:B------:R-:W-:-:S13]  /*0ab0*/  FSETP.GT.AND P1, PT, |R0|, 1.469367938527859385e-39, PT ;  /* 0x001000000000780b */ /* 0x000fda0003f24200 */
[----:B------:R-:W-:Y:S05]  /*0ac0*/  @P1 BRA P2, `(.L_x_328) ;  /* 0x0000000000241947 */ /* 0x000fea0001000000 */
[----:B------:R-:W-:Y:S01]  /*0ad0*/  IMAD.U32 R7, RZ, RZ, UR9 ;  /* 0x00000009ff077e24 */ /* 0x000fe2000f8e00ff */
[----:B------:R-:W-:Y:S01]  /*0ae0*/  MOV R18, UR8 ;  /* 0x0000000800127c02 */ /* 0x000fe20008000f00 */
[----:B------:R-:W-:Y:S01]  /*0af0*/  IMAD.U32 R19, RZ, RZ, UR9 ;  /* 0x00000009ff137e24 */ /* 0x000fe2000f8e00ff */
[----:B------:R-:W-:Y:S01]  /*0b00*/  MOV R0, 0xb40 ;  /* 0x00000b4000007802 */ /* 0x000fe20000000f00 */
[----:B------:R-:W-:Y:S02]  /*0b10*/  IMAD.U32 R6, RZ, RZ, UR8 ;  /* 0x00000008ff067e24 */ /* 0x000fe4000f8e00ff */
[----:B------:R-:W-:-:S07]  /*0b20*/  IMAD.MOV.U32 R19, RZ, RZ, R7 ;  /* 0x000000ffff137224 */ /* 0x000fce00078e0007 */
[----:B-12---:R-:W-:Y:S05]  /*0b30*/  CALL.REL.NOINC `($__internal_2_$__cuda_sm20_div_rn_f64_full) ;  /* 0x0000001000ac7944 */ /* 0x006fea0003c00000 */
[----:B------:R-:W-:Y:S01]  /*0b40*/  IMAD.MOV.U32 R28, RZ, RZ, R34 ;  /* 0x000000ffff1c7224 */ /* 0x000fe200078e0022 */
[----:B------:R-:W-:-:S07]  /*0b50*/  MOV R29, R35 ;  /* 0x00000023001d7202 */ /* 0x000fce0000000f00 */
.L_x_328:
[----:B------:R-:W-:Y:S05]  /*0b60*/  BSYNC.RECONVERGENT B2 ;  /* 0x0000000000027941 */ /* 0x000fea0003800200 */
.L_x_327:
[----:B------:R-:W0:Y:S01]  /*0b70*/  MUFU.RCP64H R7, UR11 ;  /* 0x0000000b00077d08 */ /* 0x000e220008001800 */
[----:B------:R-:W-:Y:S01]  /*0b80*/  IMAD.U32 R8, RZ, RZ, UR10 ;  /* 0x0000000aff087e24 */ /* 0x000fe2000f8e00ff */
[----:B-1----:R-:W-:Y:S01]  /*0b90*/  DFMA R20, R12, -R2, R30 ;  /* 0x800000020c14722b */ /* 0x002fe2000000001e */
        /* <DEDUP_REMOVED lines=23> */
[----:B--2---:R-:W-:Y:S05]  /*0d10*/  CALL.REL.NOINC `($__internal_2_$__cuda_sm20_div_rn_f64_full) ;  /* 0x0000001000347944 */ /* 0x004fea0003c00000 */
[----:B------:R-:W-:Y:S01]  /*0d20*/  IMAD.MOV.U32 R30, RZ, RZ, R34 ;  /* 0x000000ffff1e7224 */ /* 0x000fe200078e0022 */
[----:B------:R-:W-:-:S07]  /*0d30*/  MOV R31, R35 ;  /* 0x00000023001f7202 */ /* 0x000fce0000000f00 */
.L_x_330:
[----:B------:R-:W-:Y:S05]  /*0d40*/  BSYNC.RECONVERGENT B2 ;  /* 0x0000000000027941 */ /* 0x000fea0003800200 */
.L_x_329:
[----:B------:R-:W0:Y:S01]  /*0d50*/  MUFU.RCP64H R7, UR13 ;  /* 0x0000000d00077d08 */ /* 0x000e220008001800 */
[----:B------:R-:W-:Y:S01]  /*0d60*/  IMAD.U32 R8, RZ, RZ, UR12 ;  /* 0x0000000cff087e24 */ /* 0x000fe2000f8e00ff */
[----:B------:R-:W-:Y:S01]  /*0d70*/  BSSY.RECONVERGENT B2, `(.L_x_331) ;  /* 0x000001c000027945 */ /* 0x000fe20003800200 */
[----:B------:R-:W-:Y:S02]  /*0d80*/  IMAD.U32 R9, RZ, RZ, UR13 ;  /* 0x0000000dff097e24 */ /* 0x000fe4000f8e00ff */
[----:B------:R-:W-:Y:S02]  /*0d90*/  IMAD.MOV.U32 R6, RZ, RZ, 0x1 ;  /* 0x00000001ff067424 */ /* 0x000fe400078e00ff */
[----:B------:R-:W-:Y:S02]  /*0da0*/  IMAD.U32 R16, RZ, RZ, UR12 ;  /* 0x0000000cff107e24 */ /* 0x000fe4000f8e00ff */
[----:B------:R-:W-:Y:S02]  /*0db0*/  IMAD.U32 R17, RZ, RZ, UR13 ;  /* 0x0000000dff117e24 */ /* 0x000fe4000f8e00ff */
[----:B0-----:R-:W-:-:S08]  /*0dc0*/  DFMA R8, R6, -R8, 1 ;  /* 0x3ff000000608742b */ /* 0x001fd00000000808 */
[----:B------:R-:W-:-:S08]  /*0dd0*/  DFMA R8, R8, R8, R8 ;  /* 0x000000080808722b */ /* 0x000fd00000000008 */
[----:B------:R-:W-:Y:S02]  /*0de0*/  DFMA R8, R6, R8, R6 ;  /* 0x000000080608722b */ /* 0x000fe40000000006 */
[----:B--2---:R-:W-:-:S06]  /*0df0*/  DMUL R6, R10, R2 ;  /* 0x000000020a067228 */ /* 0x004fcc0000000000 */
[----:B------:R-:W-:Y:S02]  /*0e00*/  DFMA R16, R8, -R16, 1 ;  /* 0x3ff000000810742b */ /* 0x000fe40000000810 */
[----:B------:R-:W-:-:S06]  /*0e10*/  DFMA R20, R6, -R2, R26 ;  /* 0x800000020614722b */ /* 0x000fcc000000001a */
[----:B------:R-:W-:-:S04]  /*0e20*/  DFMA R16, R8, R16, R8 ;  /* 0x000000100810722b */ /* 0x000fc80000000008 */
[----:B------:R-:W-:-:S04]  /*0e30*/  FSETP.GEU.AND P2, PT, |R21|, 6.5827683646048100446e-37, PT ;  /* 0x036000001500780b */ /* 0x000fc80003f4e200 */
        /* <DEDUP_REMOVED lines=12> */
[----:B------:R-:W-:Y:S05]  /*0f00*/  CALL.REL.NOINC `($__internal_2_$__cuda_sm20_div_rn_f64_full) ;  /* 0x0000000c00b87944 */ /* 0x000fea0003c00000 */
[----:B------:R-:W-:Y:S01]  /*0f10*/  IMAD.MOV.U32 R2, RZ, RZ, R34 ;  /* 0x000000ffff027224 */ /* 0x000fe200078e0022 */
[----:B------:R-:W-:-:S07]  /*0f20*/  MOV R3, R35 ;  /* 0x0000002300037202 */ /* 0x000fce0000000f00 */
.L_x_332:
[----:B------:R-:W-:Y:S05]  /*0f30*/  BSYNC.RECONVERGENT B2 ;  /* 0x0000000000027941 */ /* 0x000fea0003800200 */
.L_x_331:
[----:B------:R-:W-:-:S06]  /*0f40*/  DSETP.GE.AND P1, PT, R2, RZ, PT ;  /* 0x000000ff0200722a */ /* 0x000fcc0003f26000 */
[----:B------:R-:W-:Y:S02]  /*0f50*/  FSEL R26, R2, RZ, P1 ;  /* 0x000000ff021a7208 */ /* 0x000fe40000800000 */
[----:B------:R-:W-:-:S07]  /*0f60*/  FSEL R27, R3, RZ, P1 ;  /* 0x000000ff031b7208 */ /* 0x000fce0000800000 */
.L_x_324:
[----:B------:R-:W-:Y:S05]  /*0f70*/  BSYNC.RECONVERGENT B1 ;  /* 0x0000000000017941 */ /* 0x000fea0003800200 */
.L_x_323:
[----:B------:R-:W-:Y:S04]  /*0f80*/  BSSY.RECONVERGENT B0, `(.L_x_333) ;  /* 0x000000c000007945 */ /* 0x000fe80003800200 */
[----:B------:R-:W-:Y:S05]  /*0f90*/  @P0 BRA `(.L_x_334) ;  /* 0x0000000000280947 */ /* 0x000fea0003800000 */
[----:B------:R-:W0:Y:S01]  /*0fa0*/  LDC.64 R2, c[0x0][0x390] ;  /* 0x0000e400ff027b82 */ /* 0x000e220000000a00 */
[----:B------:R-:W-:-:S07]  /*0fb0*/  LEA R5, R4, UR4, 0x2 ;  /* 0x0000000404057c11 */ /* 0x000fce000f8e10ff */
[----:B------:R-:W3:Y:S08]  /*0fc0*/  LDC.64 R6, c[0x0][0x398] ;  /* 0x0000e600ff067b82 */ /* 0x000ef00000000a00 */
[----:B------:R-:W4:Y:S01]  /*0fd0*/  LDC.64 R8, c[0x0][0x388] ;  /* 0x0000e200ff087b82 */ /* 0x000f220000000a00 */
[----:B0-----:R-:W-:-:S05]  /*0fe0*/  IMAD.WIDE R2, R5, 0x8, R2 ;  /* 0x0000000805027825 */ /* 0x001fca00078e0202 */
[----:B------:R0:W-:Y:S01]  /*0ff0*/  STG.E.64 desc[UR14][R2.64], R30 ;  /* 0x0000001e02007986 */ /* 0x0001e2000c101b0e */
[----:B---3--:R-:W-:-:S05]  /*1000*/  IMAD.WIDE R6, R5, 0x8, R6 ;  /* 0x0000000805067825 */ /* 0x008fca00078e0206 */
[----:B------:R0:W-:Y:S01]  /*1010*/  STG.E.64 desc[UR14][R6.64], R26 ;  /* 0x0000001a06007986 */ /* 0x0001e2000c101b0e */
[----:B----4-:R-:W-:-:S05]  /*1020*/  IMAD.WIDE R8, R5, 0x8, R8 ;  /* 0x0000000805087825 */ /* 0x010fca00078e0208 */
[----:B------:R0:W-:Y:S02]  /*1030*/  STG.E.64 desc[UR14][R8.64], R28 ;  /* 0x0000001c08007986 */ /* 0x0001e4000c101b0e */
.L_x_334:
[----:B------:R-:W-:Y:S05]  /*1040*/  BSYNC.RECONVERGENT B0 ;  /* 0x0000000000007941 */ /* 0x000fea0003800200 */
.L_x_333:
[----:B------:R-:W-:-:S04]  /*1050*/  ULEA UR4, UR5, UR4, 0x2 ;  /* 0x0000000405047291 */ /* 0x000fc8000f8e10ff */
[----:B------:R-:W-:Y:S02]  /*1060*/  USHF.R.S32.HI UR16, URZ, 0x1f, UR4 ;  /* 0x0000001fff107899 */ /* 0x000fe40008011404 */
[----:B------:R-:W-:-:S04]  /*1070*/  UISETP.GE.U32.AND UP0, UPT, UR4, UR28, UPT ;  /* 0x0000001c0400728c */ /* 0x000fc8000bf06070 */
[----:B------:R-:W-:-:S09]  /*1080*/  UISETP.GE.U32.AND.EX UP0, UPT, UR16, UR29, UPT, UP0 ;  /* 0x0000001d1000728c */ /* 0x000fd2000bf06100 */
[----:B------:R-:W-:Y:S05]  /*1090*/  BRA.U !UP0, `(.L_x_335) ;  /* 0xfffffff108dc7547 */ /* 0x000fea000b83ffff */
[----:B------:R-:W-:Y:S05]  /*10a0*/  EXIT ;  /* 0x000000000000794d */ /* 0x000fea0003800000 */
.L_x_318:
[----:B------:R-:W3:Y:S01]  /*10b0*/  LDCU.64 UR26, c[0x0][0x3c0] ;  /* 0x00007800ff1a77ac */ /* 0x000ee20008000a00 */
[----:B------:R-:W4:Y:S01]  /*10c0*/  LDCU.64 UR18, c[0x0][0x388] ;  /* 0x00007100ff1277ac */ /* 0x000f220008000a00 */
[----:B------:R-:W0:Y:S01]  /*10d0*/  LDCU.64 UR24, c[0x0][0x3a0] ;  /* 0x00007400ff1877ac */ /* 0x000e220008000a00 */
[----:B------:R-:W0:Y:S01]  /*10e0*/  LDCU.128 UR20, c[0x0][0x390] ;  /* 0x00007200ff1477ac */ /* 0x000e220008000c00 */
[----:B------:R-:W-:-:S05]  /*10f0*/  UMOV UR4, URZ ;  /* 0x000000ff00047c82 */ /* 0x000fca0008000000 */
.L_x_352:
[----:B0-----:R-:W5:Y:S01]  /*1100*/  MUFU.RCP64H R3, UR7 ;  /* 0x0000000700037d08 */ /* 0x001f620008001800 */
[----:B------:R-:W-:Y:S01]  /*1110*/  IMAD.U32 R6, RZ, RZ, UR6 ;  /* 0x00000006ff067e24 */ /* 0x000fe2000f8e00ff */
[----:B------:R-:W-:Y:S01]  /*1120*/  LEA R32, R4, UR4, 0x2 ;  /* 0x0000000404207c11 */ /* 0x000fe2000f8e10ff */
[----:B------:R-:W-:Y:S01]  /*1130*/  IMAD.U32 R7, RZ, RZ, UR7 ;  /* 0x00000007ff077e24 */ /* 0x000fe2000f8e00ff */
[----:B------:R-:W-:Y:S01]  /*1140*/  BSSY.RECONVERGENT B0, `(.L_x_336) ;  /* 0x000001f000007945 */ /* 0x000fe20003800200 */
[----:B------:R-:W-:Y:S01]  /*1150*/  IMAD.MOV.U32 R2, RZ, RZ, 0x1 ;  /* 0x00000001ff027424 */ /* 0x000fe200078e00ff */
[----:B---3--:R-:W-:Y:S02]  /*1160*/  ISETP.GE.U32.AND P0, PT, R32, UR26, PT ;  /* 0x0000001a20007c0c */ /* 0x008fe4000bf06070 */
[----:B------:R-:W-:Y:S02]  /*1170*/  CS2R R26, SRZ ;  /* 0x00000000001a7805 */ /* 0x000fe4000001ff00 */
[----:B------:R-:W-:-:S02]  /*1180*/  SHF.R.S32.HI R33, RZ, 0x1f, R32 ;  /* 0x0000001fff217819 */ /* 0x000fc40000011420 */
        /* <DEDUP_REMOVED lines=14> */
[C---:B----4-:R-:W-:Y:S02]  /*1270*/  IADD3 R30, P0, PT, R20.reuse, UR18, RZ ;  /* 0x00000012141e7c10 */ /* 0x050fe4000ff1e0ff */
[C---:B0-----:R-:W-:Y:S02]  /*1280*/  IADD3 R26, P1, PT, R20.reuse, UR20, RZ ;  /* 0x00000014141a7c10 */ /* 0x041fe4000ff3e0ff */
        /* <DEDUP_REMOVED lines=10> */
.L_x_337:
[----:B0---4-:R-:W-:Y:S05]  /*1330*/  BSYNC.RECONVERGENT B0 ;  /* 0x0000000000007941 */ /* 0x011fea0003800200 */
.L_x_336:
        /* <DEDUP_REMOVED lines=17> */
.L_x_339:
[----:B------:R-:W-:Y:S05]  /*1450*/  BSYNC.RECONVERGENT B1 ;  /* 0x0000000000017941 */ /* 0x000fea0003800200 */
.L_x_338:
[----:B------:R-:W-:Y:S01]  /*1460*/  DSETP.NE.AND P0, PT, |R2|, +INF , PT ;  /* 0x7ff000000200742a */ /* 0x000fe20003f05200 */
[----:B------:R-:W-:-:S13]  /*1470*/  BSSY.RECONVERGENT B1, `(.L_x_340) ;  /* 0x0000082000017945 */ /* 0x000fda0003800200 */
[----:B------:R-:W-:Y:S05]  /*1480*/  @!P0 BRA `(.L_x_341) ;  /* 0x0000000800008947 */ /* 0x000fea0003800000 */
[----:B------:R-:W0:Y:S01]  /*1490*/  LDC R0, c[0x0][0x3b0] ;  /* 0x0000ec00ff007b82 */ /* 0x000e220000000800 */
[----:B------:R-:W-:Y:S01]  /*14a0*/  UMOV UR16, 0xf0000000 ;  /* 0xf000000000107882 */ /* 0x000fe20000000000 */
[----:B------:R-:W-:Y:S01]  /*14b0*/  UMOV UR17, 0x380fffff ;  /* 0x380fffff00117882 */ /* 0x000fe20000000000 */
[----:B------:R-:W-:Y:S01]  /*14c0*/  IMAD.MOV.U32 R8, RZ, RZ, 0x1 ;  /* 0x00000001ff087424 */ /* 0x000fe200078e00ff */
[----:B------:R-:W-:Y:S01]  /*14d0*/  FSETP.GEU.AND P1, PT, |R27|, 6.5827683646048100446e-37, PT ;  /* 0x036000001b00780b */ /* 0x000fe20003f2e200 */
[----:B------:R-:W-:Y:S01]  /*14e0*/  BSSY.RECONVERGENT B2, `(.L_x_342) ;  /* 0x000001c000027945 */ /* 0x000fe20003800200 */
[----:B0-----:R-:W-:-:S04]  /*14f0*/  FMUL.FTZ R0, R0, 1 ;  /* 0x3f80000000007820 */ /* 0x001fc80000410000 */
[----:B------:R-:W0:Y:S02]  /*1500*/  F2F.F64.F32 R6, R0 ;  /* 0x0000000000067310 */ /* 0x000e240000201800 */
[----:B0-----:R-:W-:-:S06]  /*1510*/  DADD R6, R28, R6 ;  /* 0x000000001c067229 */ /* 0x001fcc0000000006 */
        /* <DEDUP_REMOVED lines=24> */
.L_x_343:
[----:B------:R-:W-:Y:S05]  /*16a0*/  BSYNC.RECONVERGENT B2 ;  /* 0x0000000000027941 */ /* 0x000fea0003800200 */
.L_x_342:
        /* <DEDUP_REMOVED lines=27> */
[----:B------:R-:W-:Y:S01]  /*1860*/  MOV R30, R34 ;  /* 0x00000022001e7202 */ /* 0x000fe20000000f00 */
[----:B------:R-:W-:-:S07]  /*1870*/  IMAD.MOV.U32 R31, RZ, RZ, R35 ;  /* 0x000000ffff1f7224 */ /* 0x000fce00078e0023 */
.L_x_345:
[----:B------:R-:W-:Y:S05]  /*1880*/  BSYNC.RECONVERGENT B2 ;  /* 0x0000000000027941 */ /* 0x000fea0003800200 */
.L_x_344:
        /* <DEDUP_REMOVED lines=10> */
[----:B------:R-:W-:Y:S01]  /*1930*/  MOV R6, UR10 ;  /* 0x0000000a00067c02 */ /* 0x000fe20008000f00 */
        /* <DEDUP_REMOVED lines=9> */
[----:B------:R-:W-:Y:S01]  /*19d0*/  MOV R7, UR11 ;  /* 0x0000000b00077c02 */ /* 0x000fe20008000f00 */
[----:B------:R-:W-:Y:S01]  /*19e0*/  IMAD.U32 R19, RZ, RZ, UR11 ;  /* 0x0000000bff137e24 */ /* 0x000fe2000f8e00ff */
[----:B------:R-:W-:Y:S01]  /*19f0*/  MOV R0, 0x1a40 ;  /* 0x00001a4000007802 */ /* 0x000fe20000000f00 */
[----:B------:R-:W-:Y:S02]  /*1a00*/  IMAD.U32 R18, RZ, RZ, UR10 ;  /* 0x0000000aff127e24 */ /* 0x000fe4000f8e00ff */
[----:B------:R-:W-:Y:S02]  /*1a10*/  IMAD.U32 R6, RZ, RZ, UR10 ;  /* 0x0000000aff067e24 */ /* 0x000fe4000f8e00ff */
[----:B------:R-:W-:-:S07]  /*1a20*/  IMAD.MOV.U32 R19, RZ, RZ, R7 ;  /* 0x000000ffff137224 */ /* 0x000fce00078e0007 */
[----:B--2---:R-:W-:Y:S05]  /*1a30*/  CALL.REL.NOINC `($__internal_2_$__cuda_sm20_div_rn_f64_full) ;  /* 0x0000000000ec7944 */ /* 0x004fea0003c00000 */
[----:B------:R-:W-:Y:S02]  /*1a40*/  IMAD.MOV.U32 R26, RZ, RZ, R34 ;  /* 0x000000ffff1a7224 */ /* 0x000fe400078e0022 */
[----:B------:R-:W-:-:S07]  /*1a50*/  IMAD.MOV.U32 R27, RZ, RZ, R35 ;  /* 0x000000ffff1b7224 */ /* 0x000fce00078e0023 */
.L_x_347:
[----:B------:R-:W-:Y:S05]  /*1a60*/  BSYNC.RECONVERGENT B2 ;  /* 0x0000000000027941 */ /* 0x000fea0003800200 */
.L_x_346:
[----:B------:R-:W0:Y:S01]  /*1a70*/  MUFU.RCP64H R7, UR13 ;  /* 0x0000000d00077d08 */ /* 0x000e220008001800 */
[----:B------:R-:W-:Y:S01]  /*1a80*/  IMAD.U32 R8, RZ, RZ, UR12 ;  /* 0x0000000cff087e24 */ /* 0x000fe2000f8e00ff */
[----:B------:R-:W-:Y:S01]  /*1a90*/  MOV R9, UR13 ;  /* 0x0000000d00097c02 */ /* 0x000fe20008000f00 */
[----:B------:R-:W-:Y:S01]  /*1aa0*/  IMAD.MOV.U32 R6, RZ, RZ, 0x1 ;  /* 0x00000001ff067424 */ /* 0x000fe200078e00ff */
[-C--:B--2---:R-:W-:Y:S01]  /*1ab0*/  DMUL R20, R10, R2.reuse ;  /* 0x000000020a147228 */ /* 0x084fe20000000000 */
[----:B------:R-:W-:Y:S07]  /*1ac0*/  BSSY.RECONVERGENT B2, `(.L_x_348) ;  /* 0x0000019000027945 */ /* 0x000fee0003800200 */
[----:B------:R-:W-:-:S02]  /*1ad0*/  DFMA R20, R20, -R2, R28 ;  /* 0x800000021414722b */ /* 0x000fc4000000001c */
[----:B0-----:R-:W-:-:S08]  /*1ae0*/  DFMA R8, R6, -R8, 1 ;  /* 0x3ff000000608742b */ /* 0x001fd00000000808 */
[----:B------:R-:W-:Y:S01]  /*1af0*/  FSETP.GEU.AND P1, PT, |R21|, 6.5827683646048100446e-37, PT ;  /* 0x036000001500780b */ /* 0x000fe20003f2e200 */
        /* <DEDUP_REMOVED lines=21> */
.L_x_349:
[----:B------:R-:W-:Y:S05]  /*1c50*/  BSYNC.RECONVERGENT B2 ;  /* 0x0000000000027941 */ /* 0x000fea0003800200 */
.L_x_348:
[----:B------:R-:W-:-:S06]  /*1c60*/  DSETP.GE.AND P0, PT, R2, RZ, PT ;  /* 0x000000ff0200722a */ /* 0x000fcc0003f06000 */
[----:B------:R-:W-:Y:S02]  /*1c70*/  FSEL R28, R2, RZ, P0 ;  /* 0x000000ff021c7208 */ /* 0x000fe40000000000 */
[----:B------:R-:W-:-:S07]  /*1c80*/  FSEL R29, R3, RZ, P0 ;  /* 0x000000ff031d7208 */ /* 0x000fce0000000000 */
.L_x_341:
[----:B------:R-:W-:Y:S05]  /*1c90*/  BSYNC.RECONVERGENT B1 ;  /* 0x0000000000017941 */ /* 0x000fea0003800200 */
.L_x_340:
[----:B------:R-:W-:Y:S01]  /*1ca0*/  ISETP.GE.U32.AND P0, PT, R32, UR26, PT ;  /* 0x0000001a20007c0c */ /* 0x000fe2000bf06070 */
[----:B------:R-:W-:Y:S03]  /*1cb0*/  BSSY.RECONVERGENT B0, `(.L_x_350) ;  /* 0x000000d000007945 */ /* 0x000fe60003800200 */
[----:B------:R-:W-:-:S13]  /*1cc0*/  ISETP.GE.U32.AND.EX P0, PT, R33, UR27, PT, P0 ;  /* 0x0000001b21007c0c */ /* 0x000fda000bf06100 */
        /* <DEDUP_REMOVED lines=11> */
.L_x_351:
[----:B------:R-:W-:Y:S05]  /*1d80*/  BSYNC.RECONVERGENT B0 ;  /* 0x0000000000007941 */ /* 0x000fea0003800200 */
.L_x_350:
[----:B------:R-:W-:-:S04]  /*1d90*/  ULEA UR4, UR5, UR4, 0x2 ;  /* 0x0000000405047291 */ /* 0x000fc8000f8e10ff */
[----:B------:R-:W-:Y:S02]  /*1da0*/  USHF.R.S32.HI UR16, URZ, 0x1f, UR4 ;  /* 0x0000001fff107899 */ /* 0x000fe40008011404 */
[----:B------:R-:W-:-:S04]  /*1db0*/  UISETP.GE.U32.AND UP0, UPT, UR4, UR26, UPT ;  /* 0x0000001a0400728c */ /* 0x000fc8000bf06070 */
[----:B------:R-:W-:-:S09]  /*1dc0*/  UISETP.GE.U32.AND.EX UP0, UPT, UR16, UR27, UPT, UP0 ;  /* 0x0000001b1000728c */ /* 0x000fd2000bf06100 */
[----:B------:R-:W-:Y:S05]  /*1dd0*/  BRA.U !UP0, `(.L_x_352) ;  /* 0xfffffff108c87547 */ /* 0x000fea000b83ffff */
[----:B------:R-:W-:Y:S05]  /*1de0*/  EXIT ;  /* 0x000000000000794d */ /* 0x000fea0003800000 */
        .weak           $__internal_2_$__cuda_sm20_div_rn_f64_full
        .type           $__internal_2_$__cuda_sm20_div_rn_f64_full,@function
        .size           $__internal_2_$__cuda_sm20_div_rn_f64_full,(.L_x_862 - $__internal_2_$__cuda_sm20_div_rn_f64_full)
$__internal_2_$__cuda_sm20_div_rn_f64_full:
[C---:B------:R-:W-:Y:S01]  /*1df0*/  FSETP.GEU.AND P1, PT, |R19|.reuse, 1.469367938527859385e-39, PT ;  /* 0x001000001300780b */ /* 0x040fe20003f2e200 */
[----:B------:R-:W-:Y:S01]  /*1e00*/  IMAD.MOV.U32 R22, RZ, RZ, 0x1 ;  /* 0x00000001ff167424 */ /* 0x000fe200078e00ff */
[----:B------:R-:W-:Y:S01]  /*1e10*/  LOP3.LUT R16, R19, 0x800fffff, RZ, 0xc0, !PT ;  /* 0x800fffff13107812 */ /* 0x000fe200078ec0ff */
[----:B------:R-:W-:Y:S01]  /*1e20*/  BSSY.RECONVERGENT B0, `(.L_x_353) ;  /* 0x0000054000007945 */ /* 0x000fe20003800200 */
[C---:B------:R-:W-:Y:S02]  /*1e30*/  FSETP.GEU.AND P3, PT, |R21|.reuse, 1.469367938527859385e-39, PT ;  /* 0x001000001500780b */ /* 0x040fe40003f6e200 */
[----:B------:R-:W-:Y:S01]  /*1e40*/  LOP3.LUT R17, R16, 0x3ff00000, RZ, 0xfc, !PT ;  /* 0x3ff0000010117812 */ /* 0x000fe200078efcff */
[----:B------:R-:W-:Y:S01]  /*1e50*/  IMAD.MOV.U32 R16, RZ, RZ, R18 ;  /* 0x000000ffff107224 */ /* 0x000fe200078e0012 */
[----:B------:R-:W-:Y:S02]  /*1e60*/  LOP3.LUT R5, R21, 0x7ff00000, RZ, 0xc0, !PT ;  /* 0x7ff0000015057812 */ /* 0x000fe400078ec0ff */
[----:B------:R-:W-:-:S03]  /*1e70*/  LOP3.LUT R8, R19, 0x7ff00000, RZ, 0xc0, !PT ;  /* 0x7ff0000013087812 */ /* 0x000fc600078ec0ff */
[----:B------:R-:W-:Y:S01]  /*1e80*/  @!P1 DMUL R16, R18, 8.98846567431157953865e+307 ;  /* 0x7fe0000012109828 */ /* 0x000fe20000000000 */
[----:B------:R-:W-:-:S03]  /*1e90*/  ISETP.GE.U32.AND P2, PT, R5, R8, PT ;  /* 0x000000080500720c */ /* 0x000fc60003f46070 */
[----:B------:R-:W-:Y:S02]  /*1ea0*/  @!P3 LOP3.LUT R6, R19, 0x7ff00000, RZ, 0xc0, !PT ;  /* 0x7ff000001306b812 */ /* 0x000fe400078ec0ff */
[----:B------:R-:W0:Y:S01]  /*1eb0*/  MUFU.RCP64H R23, R17 ;  /* 0x0000001100177308 */ /* 0x000e220000001800 */
[----:B------:R-:W-:Y:S02]  /*1ec0*/  @!P3 MOV R34, RZ ;  /* 0x000000ff0022b202 */ /* 0x000fe40000000f00 */
[----:B------:R-:W-:Y:S01]  /*1ed0*/  @!P3 ISETP.GE.U32.AND P4, PT, R5, R6, PT ;  /* 0x000000060500b20c */ /* 0x000fe20003f86070 */
[----:B------:R-:W-:Y:S01]  /*1ee0*/  IMAD.MOV.U32 R6, RZ, RZ, 0x1ca00000 ;  /* 0x1ca00000ff067424 */ /* 0x000fe200078e00ff */
[----:B------:R-:W-:-:S04]  /*1ef0*/  @!P1 LOP3.LUT R8, R17, 0x7ff00000, RZ, 0xc0, !PT ;  /* 0x7ff0000011089812 */ /* 0x000fc800078ec0ff */
[----:B------:R-:W-:-:S04]  /*1f00*/  @!P3 SEL R7, R6, 0x63400000, !P4 ;  /* 0x634000000607b807 */ /* 0x000fc80006000000 */
[----:B------:R-:W-:Y:S01]  /*1f10*/  @!P3 LOP3.LUT R7, R7, 0x80000000, R21, 0xf8, !PT ;  /* 0x800000000707b812 */ /* 0x000fe200078ef815 */
[----:B0-----:R-:W-:-:S03]  /*1f20*/  DFMA R24, R22, -R16, 1 ;  /* 0x3ff000001618742b */ /* 0x001fc60000000810 */
[----:B------:R-:W-:Y:S01]  /*1f30*/  @!P3 LOP3.LUT R35, R7, 0x100000, RZ, 0xfc, !PT ;  /* 0x001000000723b812 */ /* 0x000fe200078efcff */
[----:B------:R-:W-:-:S04]  /*1f40*/  IMAD.MOV.U32 R7, RZ, RZ, R5 ;  /* 0x000000ffff077224 */ /* 0x000fc800078e0005 */
[----:B------:R-:W-:-:S08]  /*1f50*/  DFMA R24, R24, R24, R24 ;  /* 0x000000181818722b */ /* 0x000fd00000000018 */
[----:B------:R-:W-:Y:S01]  /*1f60*/  DFMA R24, R22, R24, R22 ;  /* 0x000000181618722b */ /* 0x000fe20000000016 */
[----:B------:R-:W-:Y:S01]  /*1f70*/  SEL R23, R6, 0x63400000, !P2 ;  /* 0x6340000006177807 */ /* 0x000fe20005000000 */
[----:B------:R-:W-:-:S03]  /*1f80*/  IMAD.MOV.U32 R22, RZ, RZ, R20 ;  /* 0x000000ffff167224 */ /* 0x000fc600078e0014 */
[----:B------:R-:W-:-:S03]  /*1f90*/  LOP3.LUT R23, R23, 0x800fffff, R21, 0xf8, !PT ;  /* 0x800fffff17177812 */ /* 0x000fc600078ef815 */
[----:B------:R-:W-:-:S03]  /*1fa0*/  DFMA R36, R24, -R16, 1 ;  /* 0x3ff000001824742b */ /* 0x000fc60000000810 */
[----:B------:R-:W-:-:S05]  /*1fb0*/  @!P3 DFMA R22, R22, 2, -R34 ;  /* 0x400000001616b82b */ /* 0x000fca0000000822 */
[----:B------:R-:W-:-:S05]  /*1fc0*/  DFMA R36, R24, R36, R24 ;  /* 0x000000241824722b */ /* 0x000fca0000000018 */
[----:B------:R-:W-:-:S03]  /*1fd0*/  @!P3 LOP3.LUT R7, R23, 0x7ff00000, RZ, 0xc0, !PT ;  /* 0x7ff000001707b812 */ /* 0x000fc600078ec0ff */
[----:B------:R-:W-:Y:S02]  /*1fe0*/  DMUL R34, R36, R22 ;  /* 0x0000001624227228 */ /* 0x000fe40000000000 */
[----:B------:R-:W-:-:S05]  /*1ff0*/  VIADD R9, R7, 0xffffffff ;  /* 0xffffffff07097836 */ /* 0x000fca0000000000 */
[----:B------:R-:W-:Y:S01]  /*2000*/  ISETP.GT.U32.AND P1, PT, R9, 0x7feffffe, PT ;  /* 0x7feffffe0900780c */ /* 0x000fe20003f24070 */
[----:B------:R-:W-:Y:S01]  /*2010*/  VIADD R9, R8, 0xffffffff ;  /* 0xffffffff08097836 */ /* 0x000fe20000000000 */
[----:B------:R-:W-:-:S04]  /*2020*/  DFMA R24, R34, -R16, R22 ;  /* 0x800000102218722b */ /* 0x000fc80000000016 */
[----:B------:R-:W-:-:S04]  /*2030*/  ISETP.GT.U32.OR P1, PT, R9, 0x7feffffe, P1 ;  /* 0x7feffffe0900780c */ /* 0x000fc80000f24470 */
[----:B------:R-:W-:-:S09]  /*2040*/  DFMA R24, R36, R24, R34 ;  /* 0x000000182418722b */ /* 0x000fd20000000022 */
[----:B------:R-:W-:Y:S05]  /*2050*/  @P1 BRA `(.L_x_354) ;  /* 0x00000000006c1947 */ /* 0x000fea0003800000 */
[----:B------:R-:W-:-:S04]  /*2060*/  LOP3.LUT R8, R19, 0x7ff00000, RZ, 0xc0, !PT ;  /* 0x7ff0000013087812 */ /* 0x000fc800078ec0ff */
[CC--:B------:R-:W-:Y:S02]  /*2070*/  VIADDMNMX R7, R5.reuse, -R8.reuse, 0xb9600000, !PT ;  /* 0xb960000005077446 */ /* 0x0c0fe40007800908 */
[----:B------:R-:W-:Y:S02]  /*2080*/  ISETP.GE.U32.AND P1, PT, R5, R8, PT ;  /* 0x000000080500720c */ /* 0x000fe40003f26070 */
[----:B------:R-:W-:Y:S02]  /*2090*/  VIMNMX R5, PT, PT, R7, 0x46a00000, PT ;  /* 0x46a0000007057848 */ /* 0x000fe40003fe0100 */
[----:B------:R-:W-:-:S05]  /*20a0*/  SEL R6, R6, 0x63400000, !P1 ;  /* 0x6340000006067807 */ /* 0x000fca0004800000 */
[----:B------:R-:W-:Y:S02]  /*20b0*/  IMAD.IADD R5, R5, 0x1, -R6 ;  /* 0x0000000105057824 */ /* 0x000fe400078e0a06 */
[----:B------:R-:W-:-:S03]  /*20c0*/  IMAD.MOV.U32 R6, RZ, RZ, RZ ;  /* 0x000000ffff067224 */ /* 0x000fc600078e00ff */
[----:B------:R-:W-:-:S06]  /*20d0*/  IADD3 R7, PT, PT, R5, 0x7fe00000, RZ ;  /* 0x7fe0000005077810 */ /* 0x000fcc0007ffe0ff */
[----:B------:R-:W-:-:S10]  /*20e0*/  DMUL R34, R24, R6 ;  /* 0x0000000618227228 */ /* 0x000fd40000000000 */
[----:B------:R-:W-:-:S13]  /*20f0*/  FSETP.GTU.AND P1, PT, |R35|, 1.469367938527859385e-39, PT ;  /* 0x001000002300780b */ /* 0x000fda0003f2c200 */
[----:B------:R-:W-:Y:S05]  /*2100*/  @P1 BRA `(.L_x_355) ;  /* 0x0000000000941947 */ /* 0x000fea0003800000 */
[----:B------:R-:W-:Y:S01]  /*2110*/  DFMA R16, R24, -R16, R22 ;  /* 0x800000101810722b */ /* 0x000fe20000000016 */
[----:B------:R-:W-:-:S09]  /*2120*/  IMAD.MOV.U32 R8, RZ, RZ, RZ ;  /* 0x000000ffff087224 */ /* 0x000fd200078e00ff */
[C---:B------:R-:W-:Y:S02]  /*2130*/  FSETP.NEU.AND P1, PT, R17.reuse, RZ, PT ;  /* 0x000000ff1100720b */ /* 0x040fe40003f2d000 */
[----:B------:R-:W-:-:S04]  /*2140*/  LOP3.LUT R19, R17, 0x80000000, R19, 0x48, !PT ;  /* 0x8000000011137812 */ /* 0x000fc800078e4813 */
[----:B------:R-:W-:-:S07]  /*2150*/  LOP3.LUT R9, R19, R7, RZ, 0xfc, !PT ;  /* 0x0000000713097212 */ /* 0x000fce00078efcff */
[----:B------:R-:W-:Y:S05]  /*2160*/  @!P1 BRA `(.L_x_355) ;  /* 0x00000000007c9947 */ /* 0x000fea0003800000 */
[----:B------:R-:W-:Y:S01]  /*2170*/  IMAD.MOV R7, RZ, RZ, -R5 ;  /* 0x000000ffff077224 */ /* 0x000fe200078e0a05 */
[----:B------:R-:W-:Y:S01]  /*2180*/  DMUL.RP R8, R24, R8 ;  /* 0x0000000818087228 */ /* 0x000fe20000008000 */
[----:B------:R-:W-:Y:S01]  /*2190*/  IMAD.MOV.U32 R6, RZ, RZ, RZ ;  /* 0x000000ffff067224 */ /* 0x000fe200078e00ff */
[----:B------:R-:W-:-:S05]  /*21a0*/  IADD3 R5, PT, PT, -R5, -0x43300000, RZ ;  /* 0xbcd0000005057810 */ /* 0x000fca0007ffe1ff */
[----:B------:R-:W-:-:S03]  /*21b0*/  DFMA R6, R34, -R6, R24 ;  /* 0x800000062206722b */ /* 0x000fc60000000018 */
[----:B------:R-:W-:-:S07]  /*21c0*/  LOP3.LUT R19, R9, R19, RZ, 0x3c, !PT ;  /* 0x0000001309137212 */ /* 0x000fce00078e3cff */
[----:B------:R-:W-:-:S04]  /*21d0*/  FSETP.NEU.AND P1, PT, |R7|, R5, PT ;  /* 0x000000050700720b */ /* 0x000fc80003f2d200 */
[----:B------:R-:W-:Y:S02]  /*21e0*/  FSEL R34, R8, R34, !P1 ;  /* 0x0000002208227208 */ /* 0x000fe40004800000 */
[----:B------:R-:W-:Y:S01]  /*21f0*/  FSEL R35, R19, R35, !P1 ;  /* 0x0000002313237208 */ /* 0x000fe20004800000 */
[----:B------:R-:W-:Y:S06]  /*2200*/  BRA `(.L_x_355) ;  /* 0x0000000000547947 */ /* 0x000fec0003800000 */
.L_x_354:
[----:B------:R-:W-:-:S14]  /*2210*/  DSETP.NAN.AND P1, PT, R20, R20, PT ;  /* 0x000000141400722a */ /* 0x000fdc0003f28000 */
[----:B------:R-:W-:Y:S05]  /*2220*/  @P1 BRA `(.L_x_356) ;  /* 0x0000000000441947 */ /* 0x000fea0003800000 */
[----:B------:R-:W-:-:S14]  /*2230*/  DSETP.NAN.AND P1, PT, R18, R18, PT ;  /* 0x000000121200722a */ /* 0x000fdc0003f28000 */
[----:B------:R-:W-:Y:S05]  /*2240*/  @P1 BRA `(.L_x_357) ;  /* 0x0000000000301947 */ /* 0x000fea0003800000 */
[----:B------:R-:W-:Y:S01]  /*2250*/  ISETP.NE.AND P1, PT, R7, R8, PT ;  /* 0x000000080700720c */ /* 0x000fe20003f25270 */
[----:B------:R-:W-:Y:S01]  /*2260*/  IMAD.MOV.U32 R35, RZ, RZ, -0x80000 ;  /* 0xfff80000ff237424 */ /* 0x000fe200078e00ff */
[----:B------:R-:W-:-:S11]  /*2270*/  MOV R34, 0x0 ;  /* 0x0000000000227802 */ /* 0x000fd60000000f00 */
[----:B------:R-:W-:Y:S05]  /*2280*/  @!P1 BRA `(.L_x_355) ;  /* 0x0000000000349947 */ /* 0x000fea0003800000 */
[----:B------:R-:W-:Y:S02]  /*2290*/  ISETP.NE.AND P1, PT, R7, 0x7ff00000, PT ;  /* 0x7ff000000700780c */ /* 0x000fe40003f25270 */
[----:B------:R-:W-:Y:S02]  /*22a0*/  LOP3.LUT R35, R21, 0x80000000, R19, 0x48, !PT ;  /* 0x8000000015237812 */ /* 0x000fe400078e4813 */
[----:B------:R-:W-:-:S13]  /*22b0*/  ISETP.EQ.OR P1, PT, R8, RZ, !P1 ;  /* 0x000000ff0800720c */ /* 0x000fda0004f22670 */
[----:B------:R-:W-:Y:S01]  /*22c0*/  @P1 LOP3.LUT R5, R35, 0x7ff00000, RZ, 0xfc, !PT ;  /* 0x7ff0000023051812 */ /* 0x000fe200078efcff */
[----:B------:R-:W-:Y:S02]  /*22d0*/  @!P1 IMAD.MOV.U32 R34, RZ, RZ, RZ ;  /* 0x000000ffff229224 */ /* 0x000fe400078e00ff */
[----:B------:R-:W-:Y:S02]  /*22e0*/  @P1 IMAD.MOV.U32 R34, RZ, RZ, RZ ;  /* 0x000000ffff221224 */ /* 0x000fe400078e00ff */
[----:B------:R-:W-:Y:S01]  /*22f0*/  @P1 IMAD.MOV.U32 R35, RZ, RZ, R5 ;  /* 0x000000ffff231224 */ /* 0x000fe200078e0005 */
[----:B------:R-:W-:Y:S06]  /*2300*/  BRA `(.L_x_355) ;  /* 0x0000000000147947 */ /* 0x000fec0003800000 */
.L_x_357:
[----:B------:R-:W-:Y:S02]  /*2310*/  LOP3.LUT R35, R19, 0x80000, RZ, 0xfc, !PT ;  /* 0x0008000013237812 */ /* 0x000fe400078efcff */
[----:B------:R-:W-:Y:S01]  /*2320*/  MOV R34, R18 ;  /* 0x0000001200227202 */ /* 0x000fe20000000f00 */
[----:B------:R-:W-:Y:S06]  /*2330*/  BRA `(.L_x_355) ;  /* 0x0000000000087947 */ /* 0x000fec0003800000 */
.L_x_356:
[----:B------:R-:W-:Y:S01]  /*2340*/  LOP3.LUT R35, R21, 0x80000, RZ, 0xfc, !PT ;  /* 0x0008000015237812 */ /* 0x000fe200078efcff */
[----:B------:R-:W-:-:S07]  /*2350*/  IMAD.MOV.U32 R34, RZ, RZ, R20 ;  /* 0x000000ffff227224 */ /* 0x000fce00078e0014 */
.L_x_355:
[----:B------:R-:W-:Y:S05]  /*2360*/  BSYNC.RECONVERGENT B0 ;  /* 0x0000000000007941 */ /* 0x000fea0003800200 */
.L_x_353:
[----:B------:R-:W-:Y:S02]  /*2370*/  IMAD.MOV.U32 R6, RZ, RZ, R0 ;  /* 0x000000ffff067224 */ /* 0x000fe400078e0000 */
[----:B------:R-:W-:-:S04]  /*2380*/  IMAD.MOV.U32 R7, RZ, RZ, 0x0 ;  /* 0x00000000ff077424 */ /* 0x000fc800078e00ff */
[----:B------:R-:W-:Y:S05]  /*2390*/  RET.REL.NODEC R6 `(_Z27maybe_adam_undo_cuda_kernelIddEvPViPT_S3_S3_PKT0_fffffm10adamMode_tf) ;  /* 0xffffffdc06187950 */ /* 0x000fea0003c3ffff */
.L_x_358:
        /* <DEDUP_REMOVED lines=14> */
.L_x_862:


//--------------------- .text._Z27maybe_adam_undo_cuda_kernelIfN3c104HalfEEvPViPT_S5_S5_PKT0_fffffm10adamMode_tf --------------------------
	.section	.text._Z27maybe_adam_undo_cuda_kernelIfN3c104HalfEEvPViPT_S5_S5_PKT0_fffffm10adamMode_tf,"ax",@progbits
	.align	128
        .global         _Z27maybe_adam_undo_cuda_kernelIfN3c104HalfEEvPViPT_S5_S5_PKT0_fffffm10adamMode_tf
        .type           _Z27maybe_adam_undo_cuda_kernelIfN3c104HalfEEvPViPT_S5_S5_PKT0_fffffm10adamMode_tf,@function
        .size           _Z27maybe_adam_undo_cuda_kernelIfN3c104HalfEEvPViPT_S5_S5_PKT0_fffffm10adamMode_tf,(.L_x_881 - _Z27maybe_adam_undo_cuda_kernelIfN3c104HalfEEvPViPT_S5_S5_PKT0_fffffm10adamMode_tf)
        .other          _Z27maybe_adam_undo_cuda_kernelIfN3c104HalfEEvPViPT_S5_S5_PKT0_fffffm10adamMode_tf,@"STO_CUDA_ENTRY STV_DEFAULT"
_Z27maybe_adam_undo_cuda_kernelIfN3c104HalfEEvPViPT_S5_S5_PKT0_fffffm10adamMode_tf:
.text._Z27maybe_adam_undo_cuda_kernelIfN3c104HalfEEvPViPT_S5_S5_PKT0_fffffm10adamMode_tf:
        /* <DEDUP_REMOVED lines=10> */
.L_x_359:
[----:B------:R-:W0:Y:S02]  /*00a0*/  LDCU.64 UR4, c[0x0][0x3c0] ;  /* 0x00007800ff0477ac */ /* 0x000e240008000a00 */
[----:B0-----:R-:W-:-:S04]  /*00b0*/  ISETP.NE.U32.AND P0, PT, RZ, UR4, PT ;  /* 0x00000004ff007c0c */ /* 0x001fc8000bf05070 */
[----:B------:R-:W-:-:S13]  /*00c0*/  ISETP.NE.AND.EX P0, PT, RZ, UR5, PT, P0 ;  /* 0x00000005ff007c0c */ /* 0x000fda000bf05300 */
[----:B------:R-:W-:Y:S05]  /*00d0*/  @!P0 EXIT ;  /* 0x000000000000894d */ /* 0x000fea0003800000 */
[----:B------:R-:W0:Y:S01]  /*00e0*/  S2R R10, SR_CTAID.X ;  /* 0x00000000000a7919 */ /* 0x000e220000002500 */
[----:B------:R-:W1:Y:S01]  /*00f0*/  LDC.64 R8, c[0x0][0x3c8] ;  /* 0x0000f200ff087b82 */ /* 0x000e620000000a00 */
[----:B------:R-:W2:Y:S01]  /*0100*/  LDCU UR8, c[0x0][0x370] ;  /* 0x00006e00ff0877ac */ /* 0x000ea20008000800 */
[----:B------:R-:W0:Y:S01]  /*0110*/  S2R R3, SR_CTAID.Y ;  /* 0x0000000000037919 */ /* 0x000e220000002600 */
[----:B------:R-:W3:Y:S01]  /*0120*/  LDCU UR9, c[0x0][0x360] ;  /* 0x00006c00ff0977ac */ /* 0x000ee20008000800 */
[----:B------:R-:W4:Y:S04]  /*0130*/  S2R R0, SR_TID.X ;  /* 0x0000000000007919 */ /* 0x000f280000002100 */
[----:B------:R-:W5:Y:S01]  /*0140*/  LDC R2, c[0x0][0x3b8] ;  /* 0x0000ee00ff027b82 */ /* 0x000f620000000800 */
[----:B------:R-:W3:Y:S01]  /*0150*/  LDCU UR4, c[0x0][0x364] ;  /* 0x00006c80ff0477ac */ /* 0x000ee20008000800 */
[----:B------:R-:W4:Y:S01]  /*0160*/  S2R R5, SR_TID.Y ;  /* 0x0000000000057919 */ /* 0x000f220000002200 */
[----:B------:R-:W2:Y:S05]  /*0170*/  LDCU UR5, c[0x0][0x374] ;  /* 0x00006e80ff0577ac */ /* 0x000eaa0008000800 */
[----:B------:R-:W4:Y:S01]  /*0180*/  LDC.64 R6, c[0x0][0x3a8] ;  /* 0x0000ea00ff067b82 */ /* 0x000f220000000a00 */
[----:B-1----:R-:W-:Y:S01]  /*0190*/  ISETP.NE.AND P0, PT, R8, RZ, PT ;  /* 0x000000ff0800720c */ /* 0x002fe20003f05270 */
[----:B---3--:R-:W-:-:S02]  /*01a0*/  UIMAD UR4, UR9, UR4, URZ ;  /* 0x00000004090472a4 */ /* 0x008fc4000f8e02ff */
[----:B--2---:R-:W-:Y:S01]  /*01b0*/  UIMAD UR5, UR8, UR5, URZ ;  /* 0x00000005080572a4 */ /* 0x004fe2000f8e02ff */
[----:B-----5:R-:W-:Y:S01]  /*01c0*/  FFMA.FTZ R9, -R2, R9, 1 ;  /* 0x3f80000002097423 */ /* 0x020fe20000010109 */
[----:B0-----:R-:W-:Y:S02]  /*01d0*/  IMAD R10, R3, UR8, R10 ;  /* 0x00000008030a7c24 */ /* 0x001fe4000f8e020a */
[----:B------:R-:W-:Y:S01]  /*01e0*/  UIMAD UR5, UR4, UR5, URZ ;  /* 0x00000005040572a4 */ /* 0x000fe2000f8e02ff */
[----:B----4-:R-:W-:Y:S01]  /*01f0*/  FADD.FTZ R8, -R6, 1 ;  /* 0x3f80000006087421 */ /* 0x010fe20000010100 */
[----:B------:R-:W-:Y:S02]  /*0200*/  IMAD R3, R5, UR9, R0 ;  /* 0x0000000905037c24 */ /* 0x000fe4000f8e0200 */
[----:B------:R-:W-:Y:S02]  /*0210*/  FADD.FTZ R0, -R7, 1 ;  /* 0x3f80000007007421 */ /* 0x000fe40000010100 */
[----:B------:R-:W-:Y:S01]  /*0220*/  IMAD R10, R10, UR4, R3 ;  /* 0x000000040a0a7c24 */ /* 0x000fe2000f8e0203 */
[----:B------:R-:W-:Y:S06]  /*0230*/  @!P0 BRA `(.L_x_360) ;  /* 0x0000000400088947 */ /* 0x000fec0003800000 */
[----:B------:R-:W0:Y:S01]  /*0240*/  LDC.64 R4, c[0x0][0x398] ;  /* 0x0000e600ff047b82 */ /* 0x000e220000000a00 */
[----:B------:R-:W1:Y:S01]  /*0250*/  LDCU UR11, c[0x0][0x3b8] ;  /* 0x00007700ff0b77ac */ /* 0x000e620008000800 */
[----:B------:R-:W2:Y:S01]  /*0260*/  LDCU UR9, c[0x0][0x3b4] ;  /* 0x00007680ff0977ac */ /* 0x000ea20008000800 */
[----:B------:R-:W3:Y:S01]  /*0270*/  LDCU UR10, c[0x0][0x3b0] ;  /* 0x00007600ff0a77ac */ /* 0x000ee20008000800 */
[----:B------:R-:W4:Y:S01]  /*0280*/  LDCU.64 UR12, c[0x0][0x3c0] ;  /* 0x00007800ff0c77ac */ /* 0x000f220008000a00 */
[----:B------:R-:W0:Y:S01]  /*0290*/  LDCU.64 UR14, c[0x0][0x3a8] ;  /* 0x00007500ff0e77ac */ /* 0x000e220008000a00 */
[----:B------:R-:W-:-:S05]  /*02a0*/  UMOV UR4, URZ ;  /* 0x000000ff00047c82 */ /* 0x000fca0008000000 */
.L_x_363:
[----:B------:R-:W-:-:S04]  /*02b0*/  LEA R19, R10, UR4, 0x2 ;  /* 0x000000040a137c11 */ /* 0x000fc8000f8e10ff */
[----:B----4-:R-:W-:Y:S02]  /*02c0*/  ISETP.GE.U32.AND P0, PT, R19, UR12, PT ;  /* 0x0000000c13007c0c */ /* 0x010fe4000bf06070 */
[----:B------:R-:W-:-:S04]  /*02d0*/  SHF.R.S32.HI R6, RZ, 0x1f, R19 ;  /* 0x0000001fff067819 */ /* 0x000fc80000011413 */
[----:B------:R-:W-:-:S13]  /*02e0*/  ISETP.GE.U32.AND.EX P0, PT, R6, UR13, PT, P0 ;  /* 0x0000000d06007c0c */ /* 0x000fda000bf06100 */
[----:B------:R-:W4:Y:S08]  /*02f0*/  @!P0 LDC.64 R2, c[0x0][0x3a0] ;  /* 0x0000e800ff028b82 */ /* 0x000f300000000a00 */
[----:B------:R-:W1:Y:S08]  /*0300*/  @!P0 LDC.64 R20, c[0x0][0x388] ;  /* 0x0000e200ff148b82 */ /* 0x000e700000000a00 */
[----:B------:R-:W2:Y:S01]  /*0310*/  @!P0 LDC.64 R12, c[0x0][0x390] ;  /* 0x0000e400ff0c8b82 */ /* 0x000ea20000000a00 */
[----:B----4-:R-:W-:-:S04]  /*0320*/  @!P0 LEA R2, P1, R19, R2, 0x1 ;  /* 0x0000000213028211 */ /* 0x010fc800078208ff */
[----:B------:R-:W-:-:S05]  /*0330*/  @!P0 LEA.HI.X R3, R19, R3, R6, 0x1, P1 ;  /* 0x0000000313038211 */ /* 0x000fca00008f0c06 */
[----:B------:R0:W4:Y:S01]  /*0340*/  @!P0 LDG.E.U16.CONSTANT R14, desc[UR6][R2.64] ;  /* 0x00000006020e8981 */ /* 0x000122000c1e9500 */
[C---:B------:R-:W-:Y:S01]  /*0350*/  @!P0 IMAD.SHL.U32 R23, R19.reuse, 0x4, RZ ;  /* 0x0000000413178824 */ /* 0x040fe200078e00ff */
[----:B------:R-:W-:Y:S01]  /*0360*/  @!P0 SHF.L.U64.HI R6, R19, 0x2, R6 ;  /* 0x0000000213068819 */ /* 0x000fe20000010206 */
[----:B------:R-:W-:Y:S02]  /*0370*/  HFMA2 R15, -RZ, RZ, 0, 0 ;  /* 0x00000000ff0f7431 */ /* 0x000fe400000001ff */
[----:B------:R-:W-:Y:S01]  /*0380*/  IMAD.MOV.U32 R11, RZ, RZ, RZ ;  /* 0x000000ffff0b7224 */ /* 0x000fe200078e00ff */
[----:B------:R-:W-:Y:S02]  /*0390*/  CS2R R16, SRZ ;  /* 0x0000000000107805 */ /* 0x000fe4000001ff00 */
[C---:B-1----:R-:W-:Y:S02]  /*03a0*/  @!P0 IADD3 R20, P1, PT, R23.reuse, R20, RZ ;  /* 0x0000001417148210 */ /* 0x042fe40007f3e0ff */
[----:B--2---:R-:W-:Y:S01]  /*03b0*/  @!P0 IADD3 R22, P2, PT, R23, R12, RZ ;  /* 0x0000000c17168210 */ /* 0x004fe20007f5e0ff */
[----:B0-----:R-:W-:-:S03]  /*03c0*/  IMAD.WIDE R2, R19, 0x4, R4 ;  /* 0x0000000413027825 */ /* 0x001fc600078e0204 */
[C---:B------:R-:W-:Y:S01]  /*03d0*/  @!P0 IADD3.X R23, PT, PT, R6.reuse, R13, RZ, P2, !PT ;  /* 0x0000000d06178210 */ /* 0x040fe200017fe4ff */
[----:B------:R-:W-:Y:S01]  /*03e0*/  @!P0 IMAD.X R21, R6, 0x1, R21, P1 ;  /* 0x0000000106158824 */ /* 0x000fe200008e0615 */
[----:B------:R0:W5:Y:S01]  /*03f0*/  @!P0 LDG.E R17, desc[UR6][R2.64] ;  /* 0x0000000602118981 */ /* 0x000162000c1e1900 */
[----:B------:R-:W1:Y:S01]  /*0400*/  MUFU.RCP R25, UR9 ;  /* 0x0000000900197d08 */ /* 0x000e620008001000 */
[----:B------:R-:W2:Y:S02]  /*0410*/  @!P0 LDC.64 R12, c[0x0][0x390] ;  /* 0x0000e400ff0c8b82 */ /* 0x000ea40000000a00 */
[----:B------:R0:W5:Y:S04]  /*0420*/  @!P0 LDG.E R11, desc[UR6][R20.64] ;  /* 0x00000006140b8981 */ /* 0x000168000c1e1900 */
[----:B------:R0:W5:Y:S02]  /*0430*/  @!P0 LDG.E R15, desc[UR6][R22.64] ;  /* 0x00000006160f8981 */ /* 0x000164000c1e1900 */
[----:B------:R-:W3:Y:S01]  /*0440*/  @!P0 LDC.64 R6, c[0x0][0x388] ;  /* 0x0000e200ff068b82 */ /* 0x000ee20000000a00 */
[----:B------:R-:W-:Y:S01]  /*0450*/  BSSY.RECONVERGENT B0, `(.L_x_361) ;  /* 0x0000017000007945 */ /* 0x000fe20003800200 */
[----:B--2---:R-:W-:-:S04]  /*0460*/  @!P0 IMAD.WIDE R12, R19, 0x4, R12 ;  /* 0x00000004130c8825 */ /* 0x004fc800078e020c */
[----:B---3--:R-:W-:-:S04]  /*0470*/  @!P0 IMAD.WIDE R6, R19, 0x4, R6 ;  /* 0x0000000413068825 */ /* 0x008fc800078e0206 */
[----:B----4-:R-:W-:-:S05]  /*0480*/  @!P0 HADD2.F32 R16, -RZ, R14.H0_H0 ;  /* 0x2000000eff108230 */ /* 0x010fca0000004100 */
[----:B-1----:R-:W-:-:S05]  /*0490*/  FMUL.FTZ R14, R25, R16 ;  /* 0x00000010190e7220 */ /* 0x002fca0000410000 */
[----:B------:R-:W-:-:S13]  /*04a0*/  FSETP.NE.FTZ.AND P1, PT, |R14|, +INF , PT ;  /* 0x7f8000000e00780b */ /* 0x000fda0003f35200 */
[----:B0-----:R-:W-:Y:S05]  /*04b0*/  @!P1 BRA `(.L_x_362) ;  /* 0x0000000000409947 */ /* 0x001fea0003800000 */
[----:B-----5:R-:W0:Y:S01]  /*04c0*/  MUFU.SQRT R16, R17 ;  /* 0x0000001100107308 */ /* 0x020e220000002000 */
[----:B------:R-:W-:-:S04]  /*04d0*/  FMUL.FTZ R18, R0, R14 ;  /* 0x0000000e00127220 */ /* 0x000fc80000410000 */
[----:B------:R-:W-:-:S03]  /*04e0*/  FFMA.FTZ R18, -R14, R18, R17 ;  /* 0x000000120e127223 */ /* 0x000fc60000010111 */
[----:B------:R-:W1:Y:S08]  /*04f0*/  MUFU.RCP R19, UR15 ;  /* 0x0000000f00137d08 */ /* 0x000e700008001000 */
[----:B------:R-:W-:Y:S01]  /*0500*/  MUFU.RCP R22, UR14 ;  /* 0x0000000e00167d08 */ /* 0x000fe20008001000 */
[----:B0-----:R-:W-:-:S07]  /*0510*/  FADD.FTZ R16, R16, UR10 ;  /* 0x0000000a10107e21 */ /* 0x001fce0008010000 */
[----:B------:R-:W0:Y:S01]  /*0520*/  MUFU.RCP R16, R16 ;  /* 0x0000001000107308 */ /* 0x000e220000001000 */
[----:B-1----:R-:W-:-:S05]  /*0530*/  FMUL.FTZ R19, R18, R19 ;  /* 0x0000001312137220 */ /* 0x002fca0000410000 */
[C---:B------:R-:W-:Y:S02]  /*0540*/  FSETP.GE.FTZ.AND P1, PT, R19.reuse, RZ, PT ;  /* 0x000000ff1300720b */ /* 0x040fe40003f36000 */
[----:B------:R-:W1:Y:S02]  /*0550*/  MUFU.RCP R20, R9 ;  /* 0x0000000900147308 */ /* 0x000e640000001000 */
[----:B------:R-:W-:Y:S01]  /*0560*/  FSEL R17, R19, RZ, P1 ;  /* 0x000000ff13117208 */ /* 0x000fe20000800000 */
[----:B0-----:R-:W-:Y:S01]  /*0570*/  FMUL.FTZ R18, R15, R16 ;  /* 0x000000100f127220 */ /* 0x001fe20000410000 */
[----:B------:R-:W-:-:S03]  /*0580*/  FFMA.FTZ R15, -R8, R14, R15 ;  /* 0x0000000e080f7223 */ /* 0x000fc6000001010f */
[----:B------:R-:W-:Y:S01]  /*0590*/  FFMA.FTZ R11, R18, UR11, R11 ;  /* 0x0000000b120b7c23 */ /* 0x000fe2000801000b */
[----:B------:R-:W-:-:S03]  /*05a0*/  FMUL.FTZ R15, R15, R22 ;  /* 0x000000160f0f7220 */ /* 0x000fc60000410000 */
[----:B-1----:R-:W-:-:S07]  /*05b0*/  FMUL.FTZ R11, R11, R20 ;  /* 0x000000140b0b7220 */ /* 0x002fce0000410000 */
.L_x_362:
[----:B------:R-:W-:Y:S05]  /*05c0*/  BSYNC.RECONVERGENT B0 ;  /* 0x0000000000007941 */ /* 0x000fea0003800200 */
.L_x_361:
[----:B-----5:R0:W-:Y:S01]  /*05d0*/  @!P0 STG.E desc[UR6][R12.64], R15 ;  /* 0x0000000f0c008986 */ /* 0x0201e2000c101906 */
[----:B------:R-:W-:-:S03]  /*05e0*/  ULEA UR4, UR5, UR4, 0x2 ;  /* 0x0000000405047291 */ /* 0x000fc6000f8e10ff */
[----:B------:R0:W-:Y:S01]  /*05f0*/  @!P0 STG.E desc[UR6][R2.64], R17 ;  /* 0x0000001102008986 */ /* 0x0001e2000c101906 */
[----:B------:R-:W-:Y:S02]  /*0600*/  USHF.R.S32.HI UR8, URZ, 0x1f, UR4 ;  /* 0x0000001fff087899 */ /* 0x000fe40008011404 */
[----:B------:R-:W-:Y:S01]  /*0610*/  UISETP.GE.U32.AND UP0, UPT, UR4, UR12, UPT ;  /* 0x0000000c0400728c */ /* 0x000fe2000bf06070 */
[----:B------:R0:W-:Y:S03]  /*0620*/  @!P0 STG.E desc[UR6][R6.64], R11 ;  /* 0x0000000b06008986 */ /* 0x0001e6000c101906 */
[----:B------:R-:W-:-:S09]  /*0630*/  UISETP.GE.U32.AND.EX UP0, UPT, UR8, UR13, UPT, UP0 ;  /* 0x0000000d0800728c */ /* 0x000fd2000bf06100 */
[----:B0-----:R-:W-:Y:S05]  /*0640*/  BRA.U !UP0, `(.L_x_363) ;  /* 0xfffffffd08187547 */ /* 0x001fea000b83ffff */
[----:B------:R-:W-:Y:S05]  /*0650*/  EXIT ;  /* 0x000000000000794d */ /* 0x000fea0003800000 */
.L_x_360:
[----:B------:R-:W0:Y:S01]  /*0660*/  LDCU UR21, c[0x0][0x3b8] ;  /* 0x00007700ff1577ac */ /* 0x000e220008000800 */
[----:B------:R-:W1:Y:S01]  /*0670*/  LDCU UR9, c[0x0][0x3b4] ;  /* 0x00007680ff0977ac */ /* 0x000e620008000800 */
[----:B------:R-:W2:Y:S01]  /*0680*/  LDCU UR20, c[0x0][0x3b0] ;  /* 0x00007600ff1477ac */ /* 0x000ea20008000800 */
[----:B------:R-:W3:Y:S01]  /*0690*/  LDCU.64 UR10, c[0x0][0x3c0] ;  /* 0x00007800ff0a77ac */ /* 0x000ee20008000a00 */
[----:B------:R-:W4:Y:S01]  /*06a0*/  LDCU.64 UR22, c[0x0][0x3a8] ;  /* 0x00007500ff1677ac */ /* 0x000f220008000a00 */
[----:B------:R-:W0:Y:S01]  /*06b0*/  LDCU.64 UR12, c[0x0][0x388] ;  /* 0x00007100ff0c77ac */ /* 0x000e220008000a00 */
[----:B------:R-:W0:Y:S01]  /*06c0*/  LDCU.64 UR14, c[0x0][0x3a0] ;  /* 0x00007400ff0e77ac */ /* 0x000e220008000a00 */
[----:B------:R-:W0:Y:S01]  /*06d0*/  LDCU.128 UR16, c[0x0][0x390] ;  /* 0x00007200ff1077ac */ /* 0x000e220008000c00 */
[----:B------:R-:W-:-:S05]  /*06e0*/  UMOV UR4, URZ ;  /* 0x000000ff00047c82 */ /* 0x000fca0008000000 */
.L_x_368:
[----:B------:R-:W-:Y:S01]  /*06f0*/  LEA R2, R10, UR4, 0x2 ;  /* 0x000000040a027c11 */ /* 0x000fe2000f8e10ff */
[----:B-1----:R-:W1:Y:S01]  /*0700*/  MUFU.RCP R11, UR9 ;  /* 0x00000009000b7d08 */ /* 0x002e620008001000 */
[----:B------:R-:W-:Y:S01]  /*0710*/  BSSY.RECONVERGENT B0, `(.L_x_364) ;  /* 0x0000017000007945 */ /* 0x000fe20003800200 */
[----:B0-----:R-:W-:Y:S01]  /*0720*/  HFMA2 R6, -RZ, RZ, 0, 0 ;  /* 0x00000000ff067431 */ /* 0x001fe200000001ff */
[----:B---3--:R-:W-:Y:S02]  /*0730*/  ISETP.GE.U32.AND P0, PT, R2, UR10, PT ;  /* 0x0000000a02007c0c */ /* 0x008fe4000bf06070 */
[----:B------:R-:W-:Y:S02]  /*0740*/  CS2R R4, SRZ ;  /* 0x0000000000047805 */ /* 0x000fe4000001ff00 */
[----:B------:R-:W-:Y:S01]  /*0750*/  SHF.R.S32.HI R7, RZ, 0x1f, R2 ;  /* 0x0000001fff077819 */ /* 0x000fe20000011402 */
[----:B------:R-:W-:-:S03]  /*0760*/  IMAD.MOV.U32 R3, RZ, RZ, RZ ;  /* 0x000000ffff037224 */ /* 0x000fc600078e00ff */
[----:B------:R-:W-:-:S13]  /*0770*/  ISETP.GE.U32.AND.EX P0, PT, R7, UR11, PT, P0 ;  /* 0x0000000b07007c0c */ /* 0x000fda000bf06100 */
[----:B-1----:R-:W-:Y:S05]  /*0780*/  @P0 BRA `(.L_x_365) ;  /* 0x00000000003c0947 */ /* 0x002fea0003800000 */
[C---:B------:R-:W-:Y:S01]  /*0790*/  IMAD.SHL.U32 R14, R2.reuse, 0x4, RZ ;  /* 0x00000004020e7824 */ /* 0x040fe200078e00ff */
[C---:B0-----:R-:W-:Y:S02]  /*07a0*/  LEA R18, P1, R2.reuse, UR14, 0x1 ;  /* 0x0000000e02127c11 */ /* 0x041fe4000f8208ff */
[C-C-:B------:R-:W-:Y:S02]  /*07b0*/  SHF.L.U64.HI R3, R2.reuse, 0x2, R7.reuse ;  /* 0x0000000202037819 */ /* 0x140fe40000010207 */
[----:B------:R-:W-:Y:S02]  /*07c0*/  LEA.HI.X R19, R2, UR15, R7, 0x1, P1 ;  /* 0x0000000f02137c11 */ /* 0x000fe400088f0c07 */
[C---:B------:R-:W-:Y:S02]  /*07d0*/  IADD3 R16, P0, PT, R14.reuse, UR12, RZ ;  /* 0x0000000c0e107c10 */ /* 0x040fe4000ff1e0ff */
[C---:B------:R-:W-:Y:S01]  /*07e0*/  IADD3 R12, P1, PT, R14.reuse, UR16, RZ ;  /* 0x000000100e0c7c10 */ /* 0x040fe2000ff3e0ff */
[----:B------:R-:W3:Y:S01]  /*07f0*/  LDG.E.U16.CONSTANT R18, desc[UR6][R18.64] ;  /* 0x0000000612127981 */ /* 0x000ee2000c1e9500 */
[----:B------:R-:W-:-:S02]  /*0800*/  IADD3 R14, P2, PT, R14, UR18, RZ ;  /* 0x000000120e0e7c10 */ /* 0x000fc4000ff5e0ff */
[C---:B------:R-:W-:Y:S02]  /*0810*/  IADD3.X R17, PT, PT, R3.reuse, UR13, RZ, P0, !PT ;  /* 0x0000000d03117c10 */ /* 0x040fe400087fe4ff */
[C---:B------:R-:W-:Y:S02]  /*0820*/  IADD3.X R13, PT, PT, R3.reuse, UR17, RZ, P1, !PT ;  /* 0x00000011030d7c10 */ /* 0x040fe40008ffe4ff */
[----:B------:R-:W-:Y:S02]  /*0830*/  IADD3.X R15, PT, PT, R3, UR19, RZ, P2, !PT ;  /* 0x00000013030f7c10 */ /* 0x000fe400097fe4ff */
[----:B------:R1:W5:Y:S04]  /*0840*/  LDG.E R3, desc[UR6][R16.64] ;  /* 0x0000000610037981 */ /* 0x000368000c1e1900 */
[----:B------:R1:W5:Y:S04]  /*0850*/  LDG.E R5, desc[UR6][R12.64] ;  /* 0x000000060c057981 */ /* 0x000368000c1e1900 */
[----:B------:R1:W5:Y:S02]  /*0860*/  LDG.E R4, desc[UR6][R14.64] ;  /* 0x000000060e047981 */ /* 0x000364000c1e1900 */
[----:B-1-3--:R-:W-:-:S07]  /*0870*/  HADD2.F32 R6, -RZ, R18.H0_H0 ;  /* 0x20000012ff067230 */ /* 0x00afce0000004100 */
.L_x_365:
[----:B0-2-4-:R-:W-:Y:S05]  /*0880*/  BSYNC.RECONVERGENT B0 ;  /* 0x0000000000007941 */ /* 0x015fea0003800200 */
.L_x_364:
[----:B------:R-:W-:Y:S01]  /*0890*/  FMUL.FTZ R13, R11, R6 ;  /* 0x000000060b0d7220 */ /* 0x000fe20000410000 */
[----:B------:R-:W-:Y:S04]  /*08a0*/  BSSY.RECONVERGENT B0, `(.L_x_366) ;  /* 0x0000013000007945 */ /* 0x000fe80003800200 */
[----:B------:R-:W-:-:S13]  /*08b0*/  FSETP.NE.FTZ.AND P0, PT, |R13|, +INF , PT ;  /* 0x7f8000000d00780b */ /* 0x000fda0003f15200 */
[----:B------:R-:W-:Y:S05]  /*08c0*/  @!P0 BRA `(.L_x_367) ;  /* 0x0000000000408947 */ /* 0x000fea0003800000 */
[----:B-----5:R-:W-:Y:S01]  /*08d0*/  FADD.FTZ R6, R4, UR20 ;  /* 0x0000001404067e21 */ /* 0x020fe20008010000 */
[----:B------:R-:W0:Y:S01]  /*08e0*/  MUFU.RCP R18, UR23 ;  /* 0x0000001700127d08 */ /* 0x000e220008001000 */
[----:B------:R-:W-:-:S04]  /*08f0*/  FMUL.FTZ R11, R0, R13 ;  /* 0x0000000d000b7220 */ /* 0x000fc80000410000 */
[----:B------:R-:W-:-:S03]  /*0900*/  FFMA.FTZ R11, -R13, R11, R4 ;  /* 0x0000000b0d0b7223 */ /* 0x000fc60000010104 */
[----:B------:R-:W1:Y:S08]  /*0910*/  MUFU.SQRT R6, R6 ;  /* 0x0000000600067308 */ /* 0x000e700000002000 */
[----:B------:R-:W-:Y:S01]  /*0920*/  MUFU.RCP R16, UR22 ;  /* 0x0000001600107d08 */ /* 0x000fe20008001000 */
[----:B0-----:R-:W-:-:S05]  /*0930*/  FMUL.FTZ R11, R11, R18 ;  /* 0x000000120b0b7220 */ /* 0x001fca0000410000 */
[----:B------:R-:W-:Y:S02]  /*0940*/  FSETP.GE.FTZ.AND P0, PT, R11, RZ, PT ;  /* 0x000000ff0b00720b */ /* 0x000fe40003f16000 */
[----:B------:R-:W-:Y:S08]  /*0950*/  MUFU.RCP R14, R9 ;  /* 0x00000009000e7308 */ /* 0x000ff00000001000 */
[----:B-1----:R-:W0:Y:S02]  /*0960*/  MUFU.RCP R12, R6 ;  /* 0x00000006000c7308 */ /* 0x002e240000001000 */
[----:B0-----:R-:W-:Y:S01]  /*0970*/  FMUL.FTZ R4, R5, R12 ;  /* 0x0000000c05047220 */ /* 0x001fe20000410000 */
[----:B------:R-:W-:-:S03]  /*0980*/  FFMA.FTZ R5, -R8, R13, R5 ;  /* 0x0000000d08057223 */ /* 0x000fc60000010105 */
[----:B------:R-:W-:Y:S01]  /*0990*/  FFMA.FTZ R3, R4, UR21, R3 ;  /* 0x0000001504037c23 */ /* 0x000fe20008010003 */
[----:B------:R-:W-:Y:S01]  /*09a0*/  FMUL.FTZ R5, R5, R16 ;  /* 0x0000001005057220 */ /* 0x000fe20000410000 */
[----:B------:R-:W-:Y:S02]  /*09b0*/  FSEL R4, R11, RZ, P0 ;  /* 0x000000ff0b047208 */ /* 0x000fe40000000000 */
[----:B------:R-:W-:-:S07]  /*09c0*/  FMUL.FTZ R3, R3, R14 ;  /* 0x0000000e03037220 */ /* 0x000fce0000410000 */
.L_x_367:
[----:B------:R-:W-:Y:S05]  /*09d0*/  BSYNC.RECONVERGENT B0 ;  /* 0x0000000000007941 */ /* 0x000fea0003800200 */
.L_x_366:
[----:B------:R-:W-:Y:S01]  /*09e0*/  ISETP.GE.U32.AND P0, PT, R2, UR10, PT ;  /* 0x0000000a02007c0c */ /* 0x000fe2000bf06070 */
[----:B------:R-:W0:Y:S01]  /*09f0*/  LDC.64 R12, c[0x0][0x398] ;  /* 0x0000e600ff0c7b82 */ /* 0x000e220000000a00 */
[----:B------:R-:W-:Y:S02]  /*0a00*/  ULEA UR4, UR5, UR4, 0x2 ;  /* 0x0000000405047291 */ /* 0x000fe4000f8e10ff */
[----:B------:R-:W-:Y:S02]  /*0a10*/  ISETP.GE.U32.AND.EX P0, PT, R7, UR11, PT, P0 ;  /* 0x0000000b07007c0c */ /* 0x000fe4000bf06100 */
[----:B------:R-:W-:Y:S02]  /*0a20*/  USHF.R.S32.HI UR8, URZ, 0x1f, UR4 ;  /* 0x0000001fff087899 */ /* 0x000fe40008011404 */
[----:B------:R-:W-:Y:S01]  /*0a30*/  UISETP.GE.U32.AND UP0, UPT, UR4, UR10, UPT ;  /* 0x0000000a0400728c */ /* 0x000fe2000bf06070 */
[----:B------:R-:W1:Y:S03]  /*0a40*/  LDC.64 R6, c[0x0][0x390] ;  /* 0x0000e400ff067b82 */ /* 0x000e660000000a00 */
[----:B------:R-:W-:-:S05]  /*0a50*/  UISETP.GE.U32.AND.EX UP0, UPT, UR8, UR11, UPT, UP0 ;  /* 0x0000000b0800728c */ /* 0x000fca000bf06100 */
[----:B------:R-:W2:Y:S01]  /*0a60*/  @!P0 LDC.64 R14, c[0x0][0x388] ;  /* 0x0000e200ff0e8b82 */ /* 0x000ea20000000a00 */
[----:B0-----:R-:W-:-:S04]  /*0a70*/  @!P0 IMAD.WIDE R12, R2, 0x4, R12 ;  /* 0x00000004020c8825 */ /* 0x001fc800078e020c */
[----:B-1----:R-:W-:-:S05]  /*0a80*/  @!P0 IMAD.WIDE R6, R2, 0x4, R6 ;  /* 0x0000000402068825 */ /* 0x002fca00078e0206 */
[----:B-----5:R0:W-:Y:S01]  /*0a90*/  @!P0 STG.E desc[UR6][R6.64], R5 ;  /* 0x0000000506008986 */ /* 0x0201e2000c101906 */
[----:B--2---:R-:W-:-:S03]  /*0aa0*/  @!P0 IMAD.WIDE R14, R2, 0x4, R14 ;  /* 0x00000004020e8825 */ /* 0x004fc600078e020e */
[----:B------:R0:W-:Y:S04]  /*0ab0*/  @!P0 STG.E desc[UR6][R12.64], R4 ;  /* 0x000000040c008986 */ /* 0x0001e8000c101906 */
[----:B------:R0:W-:Y:S01]  /*0ac0*/  @!P0 STG.E desc[UR6][R14.64], R3 ;  /* 0x000000030e008986 */ /* 0x0001e2000c101906 */
[----:B------:R-:W-:Y:S05]  /*0ad0*/  BRA.U !UP0, `(.L_x_368) ;  /* 0xfffffffd08047547 */ /* 0x000fea000b83ffff */
[----:B------:R-:W-:Y:S05]  /*0ae0*/  EXIT ;  /* 0x000000000000794d */ /* 0x000fea0003800000 */
.L_x_369:
        /* <DEDUP_REMOVED lines=9> */
.L_x_881:


//--------------------- .text._Z27maybe_adam_undo_cuda_kernelIffEvPViPT_S3_S3_PKT0_fffffm10adamMode_tf --------------------------
	.section	.text._Z27maybe_adam_undo_cuda_kernelIffEvPViPT_S3_S3_PKT0_fffffm10adamMode_tf,"ax",@progbits
	.align	128
        .global         _Z27maybe_adam_undo_cuda_kernelIffEvPViPT_S3_S3_PKT0_fffffm10adamMode_tf
        .type           _Z27maybe_adam_undo_cuda_kernelIffEvPViPT_S3_S3_PKT0_fffffm10adamMode_tf,@function
        .size           _Z27maybe_adam_undo_cuda_kernelIffEvPViPT_S3_S3_PKT0_fffffm10adamMode_tf,(.L_x_882 - _Z27maybe_adam_undo_cuda_kernelIffEvPViPT_S3_S3_PKT0_fffffm10adamMode_tf)
        .other          _Z27maybe_adam_undo_cuda_kernelIffEvPViPT_S3_S3_PKT0_fffffm10adamMode_tf,@"STO_CUDA_ENTRY STV_DEFAULT"
_Z27maybe_adam_undo_cuda_kernelIffEvPViPT_S3_S3_PKT0_fffffm10adamMode_tf:
.text._Z27maybe_adam_undo_cuda_kernelIffEvPViPT_S3_S3_PKT0_fffffm10adamMode_tf:
        /* <DEDUP_REMOVED lines=10> */
.L_x_370:
        /* <DEDUP_REMOVED lines=33> */
.L_x_374:
[----:B------:R-:W-:Y:S02]  /*02b0*/  LEA R21, R10, UR4, 0x2 ;  /* 0x000000040a157c11 */ /* 0x000fe4000f8e10ff */
[----:B------:R-:W-:Y:S02]  /*02c0*/  CS2R R14, SRZ ;  /* 0x00000000000e7805 */ /* 0x000fe4000001ff00 */
[----:B----4-:R-:W-:Y:S02]  /*02d0*/  ISETP.GE.U32.AND P0, PT, R21, UR12, PT ;  /* 0x0000000c15007c0c */ /* 0x010fe4000bf06070 */
[----:B------:R-:W-:-:S04]  /*02e0*/  SHF.R.S32.HI R2, RZ, 0x1f, R21 ;  /* 0x0000001fff027819 */ /* 0x000fc80000011415 */
[----:B------:R-:W-:-:S13]  /*02f0*/  ISETP.GE.U32.AND.EX P0, PT, R2, UR13, PT, P0 ;  /* 0x0000000d02007c0c */ /* 0x000fda000bf06100 */
[----:B------:R-:W4:Y:S01]  /*0300*/  @!P0 LDC.64 R6, c[0x0][0x3a0] ;  /* 0x0000e800ff068b82 */ /* 0x000f220000000a00 */
[C---:B------:R-:W-:Y:S01]  /*0310*/  @!P0 IMAD.SHL.U32 R23, R21.reuse, 0x4, RZ ;  /* 0x0000000415178824 */ /* 0x040fe200078e00ff */
[----:B------:R-:W-:-:S06]  /*0320*/  @!P0 SHF.L.U64.HI R2, R21, 0x2, R2 ;  /* 0x0000000215028819 */ /* 0x000fcc0000010202 */
[----:B------:R-:W1:Y:S08]  /*0330*/  @!P0 LDC.64 R12, c[0x0][0x390] ;  /* 0x0000e400ff0c8b82 */ /* 0x000e700000000a00 */
[----:B------:R-:W2:Y:S01]  /*0340*/  @!P0 LDC.64 R18, c[0x0][0x388] ;  /* 0x0000e200ff128b82 */ /* 0x000ea20000000a00 */
[----:B----4-:R-:W-:-:S05]  /*0350*/  @!P0 IADD3 R6, P1, PT, R23, R6, RZ ;  /* 0x0000000617068210 */ /* 0x010fca0007f3e0ff */
[----:B------:R-:W-:-:S05]  /*0360*/  @!P0 IMAD.X R7, R2, 0x1, R7, P1 ;  /* 0x0000000102078824 */ /* 0x000fca00008e0607 */
[----:B------:R4:W3:Y:S01]  /*0370*/  @!P0 LDG.E.CONSTANT R14, desc[UR6][R6.64] ;  /* 0x00000006060e8981 */ /* 0x0008e2000c1e9900 */
[C---:B-1----:R-:W-:Y:S01]  /*0380*/  @!P0 IADD3 R22, P2, PT, R23.reuse, R12, RZ ;  /* 0x0000000c17168210 */ /* 0x042fe20007f5e0ff */
[----:B------:R-:W-:Y:S02]  /*0390*/  HFMA2 R11, -RZ, RZ, 0, 0 ;  /* 0x00000000ff0b7431 */ /* 0x000fe400000001ff */
[----:B------:R-:W-:Y:S01]  /*03a0*/  IMAD.MOV.U32 R17, RZ, RZ, RZ ;  /* 0x000000ffff117224 */ /* 0x000fe200078e00ff */
[----:B--2---:R-:W-:Y:S01]  /*03b0*/  @!P0 IADD3 R18, P1, PT, R23, R18, RZ ;  /* 0x0000001217128210 */ /* 0x004fe20007f3e0ff */
[C---:B------:R-:W-:Y:S01]  /*03c0*/  @!P0 IMAD.X R23, R2.reuse, 0x1, R13, P2 ;  /* 0x0000000102178824 */ /* 0x040fe200010e060d */
[----:B------:R-:W3:Y:S01]  /*03d0*/  MUFU.RCP R25, UR9 ;  /* 0x0000000900197d08 */ /* 0x000ee20008001000 */
[----:B------:R-:W1:Y:S01]  /*03e0*/  @!P0 LDC.64 R12, c[0x0][0x390] ;  /* 0x0000e400ff0c8b82 */ /* 0x000e620000000a00 */
[----:B------:R-:W-:Y:S01]  /*03f0*/  @!P0 IADD3.X R19, PT, PT, R2, R19, RZ, P1, !PT ;  /* 0x0000001302138210 */ /* 0x000fe20000ffe4ff */
[C---:B0-----:R-:W-:Y:S01]  /*0400*/  IMAD.WIDE R2, R21.reuse, 0x4, R4 ;  /* 0x0000000415027825 */ /* 0x041fe200078e0204 */
[----:B------:R0:W5:Y:S04]  /*0410*/  @!P0 LDG.E R11, desc[UR6][R22.64] ;  /* 0x00000006160b8981 */ /* 0x000168000c1e1900 */
[----:B------:R0:W5:Y:S01]  /*0420*/  @!P0 LDG.E R15, desc[UR6][R18.64] ;  /* 0x00000006120f8981 */ /* 0x000162000c1e1900 */
[----:B----4-:R-:W2:Y:S03]  /*0430*/  @!P0 LDC.64 R6, c[0x0][0x388] ;  /* 0x0000e200ff068b82 */ /* 0x010ea60000000a00 */
[----:B------:R0:W5:Y:S01]  /*0440*/  @!P0 LDG.E R17, desc[UR6][R2.64] ;  /* 0x0000000602118981 */ /* 0x000162000c1e1900 */
[----:B------:R-:W-:Y:S01]  /*0450*/  BSSY.RECONVERGENT B0, `(.L_x_372) ;  /* 0x0000016000007945 */ /* 0x000fe20003800200 */
[----:B-1----:R-:W-:-:S04]  /*0460*/  @!P0 IMAD.WIDE R12, R21, 0x4, R12 ;  /* 0x00000004150c8825 */ /* 0x002fc800078e020c */
[----:B--2---:R-:W-:-:S04]  /*0470*/  @!P0 IMAD.WIDE R6, R21, 0x4, R6 ;  /* 0x0000000415068825 */ /* 0x004fc800078e0206 */
[----:B---3--:R-:W-:-:S05]  /*0480*/  FMUL.FTZ R14, R25, R14 ;  /* 0x0000000e190e7220 */ /* 0x008fca0000410000 */
        /* <DEDUP_REMOVED lines=18> */
.L_x_373:
[----:B------:R-:W-:Y:S05]  /*05b0*/  BSYNC.RECONVERGENT B0 ;  /* 0x0000000000007941 */ /* 0x000fea0003800200 */
.L_x_372:
        /* <DEDUP_REMOVED lines=9> */
.L_x_371:
        /* <DEDUP_REMOVED lines=9> */
.L_x_379:
        /* <DEDUP_REMOVED lines=10> */
[C---:B------:R-:W-:Y:S02]  /*0780*/  SHF.L.U32 R14, R2.reuse, 0x2, RZ ;  /* 0x00000002020e7819 */ /* 0x040fe400000006ff */
[----:B------:R-:W-:Y:S02]  /*0790*/  SHF.L.U64.HI R4, R2, 0x2, R7 ;  /* 0x0000000202047819 */ /* 0x000fe40000010207 */
[C---:B0-----:R-:W-:Y:S02]  /*07a0*/  IADD3 R16, P2, PT, R14.reuse, UR12, RZ ;  /* 0x0000000c0e107c10 */ /* 0x041fe4000ff5e0ff */
[C---:B------:R-:W-:Y:S02]  /*07b0*/  IADD3 R18, P1, PT, R14.reuse, UR16, RZ ;  /* 0x000000100e127c10 */ /* 0x040fe4000ff3e0ff */
[----:B------:R-:W-:Y:S02]  /*07c0*/  IADD3 R12, P0, PT, R14, UR18, RZ ;  /* 0x000000120e0c7c10 */ /* 0x000fe4000ff1e0ff */
[----:B------:R-:W-:-:S02]  /*07d0*/  IADD3.X R17, PT, PT, R4, UR13, RZ, P2, !PT ;  /* 0x0000000d04117c10 */ /* 0x000fc400097fe4ff */
[----:B------:R-:W-:Y:S02]  /*07e0*/  IADD3 R14, P2, PT, R14, UR14, RZ ;  /* 0x0000000e0e0e7c10 */ /* 0x000fe4000ff5e0ff */
[C---:B------:R-:W-:Y:S01]  /*07f0*/  IADD3.X R19, PT, PT, R4.reuse, UR17, RZ, P1, !PT ;  /* 0x0000001104137c10 */ /* 0x040fe20008ffe4ff */
[----:B------:R1:W5:Y:S01]  /*0800*/  LDG.E R3, desc[UR6][R16.64] ;  /* 0x0000000610037981 */ /* 0x000362000c1e1900 */
[C---:B------:R-:W-:Y:S02]  /*0810*/  IADD3.X R13, PT, PT, R4.reuse, UR19, RZ, P0, !PT ;  /* 0x00000013040d7c10 */ /* 0x040fe400087fe4ff */
[----:B------:R-:W-:Y:S01]  /*0820*/  IADD3.X R15, PT, PT, R4, UR15, RZ, P2, !PT ;  /* 0x0000000f040f7c10 */ /* 0x000fe200097fe4ff */
[----:B------:R1:W5:Y:S04]  /*0830*/  LDG.E R5, desc[UR6][R18.64] ;  /* 0x0000000612057981 */ /* 0x000368000c1e1900 */
[----:B------:R1:W5:Y:S04]  /*0840*/  LDG.E R4, desc[UR6][R12.64] ;  /* 0x000000060c047981 */ /* 0x000368000c1e1900 */
[----:B------:R1:W5:Y:S02]  /*0850*/  LDG.E.CONSTANT R14, desc[UR6][R14.64] ;  /* 0x000000060e0e7981 */ /* 0x000364000c1e9900 */
.L_x_376:
[----:B0-2-4-:R-:W-:Y:S05]  /*0860*/  BSYNC.RECONVERGENT B0 ;  /* 0x0000000000007941 */ /* 0x015fea0003800200 */
.L_x_375:
[----:B-1---5:R-:W-:Y:S01]  /*0870*/  FMUL.FTZ R13, R11, R14 ;  /* 0x0000000e0b0d7220 */ /* 0x022fe20000410000 */
[----:B------:R-:W-:Y:S04]  /*0880*/  BSSY.RECONVERGENT B0, `(.L_x_377) ;  /* 0x0000013000007945 */ /* 0x000fe80003800200 */
[----:B------:R-:W-:-:S13]  /*0890*/  FSETP.NE.FTZ.AND P0, PT, |R13|, +INF , PT ;  /* 0x7f8000000d00780b */ /* 0x000fda0003f15200 */
[----:B------:R-:W-:Y:S05]  /*08a0*/  @!P0 BRA `(.L_x_378) ;  /* 0x0000000000408947 */ /* 0x000fea0003800000 */
[----:B------:R-:W-:Y:S01]  /*08b0*/  FADD.FTZ R6, R4, UR20 ;  /* 0x0000001404067e21 */ /* 0x000fe20008010000 */
        /* <DEDUP_REMOVED lines=15> */
.L_x_378:
[----:B------:R-:W-:Y:S05]  /*09b0*/  BSYNC.RECONVERGENT B0 ;  /* 0x0000000000007941 */ /* 0x000fea0003800200 */
.L_x_377:
        /* <DEDUP_REMOVED lines=11> */
[----:B------:R0:W-:Y:S01]  /*0a70*/  @!P0 STG.E desc[UR6][R6.64], R5 ;  /* 0x0000000506008986 */ /* 0x0001e2000c101906 */
[----:B--2---:R-:W-:-:S03]  /*0a80*/  @!P0 IMAD.WIDE R14, R2, 0x4, R14 ;  /* 0x00000004020e8825 */ /* 0x004fc600078e020e */
[----:B------:R0:W-:Y:S04]  /*0a90*/  @!P0 STG.E desc[UR6][R12.64], R4 ;  /* 0x000000040c008986 */ /* 0x0001e8000c101906 */
[----:B------:R0:W-:Y:S01]  /*0aa0*/  @!P0 STG.E desc[UR6][R14.64], R3 ;  /* 0x000000030e008986 */ /* 0x0001e2000c101906 */
[----:B------:R-:W-:Y:S05]  /*0ab0*/  BRA.U !UP0, `(.L_x_379) ;  /* 0xfffffffd08087547 */ /* 0x000fea000b83ffff */
[----:B------:R-:W-:Y:S05]  /*0ac0*/  EXIT ;  /* 0x000000000000794d */ /* 0x000fea0003800000 */
.L_x_380:
        /* <DEDUP_REMOVED lines=11> */
.L_x_882:


//--------------------- .text._Z27reversible_adam_cuda_kernelIdddEvPT_PT1_S1_S1_PKT0_fffffm10adamMode_tf --------------------------
	.section	.text._Z27reversible_adam_cuda_kernelIdddEvPT_PT1_S1_S1_PKT0_fffffm10adamMode_tf,"ax",@progbits
	.align	128
        .global         _Z27reversible_adam_cuda_kernelIdddEvPT_PT1_S1_S1_PKT0_fffffm10adamMode_tf
        .type           _Z27reversible_adam_cuda_kernelIdddEvPT_PT1_S1_S1_PKT0_fffffm10adamMode_tf,@function
        .size           _Z27reversible_adam_cuda_kernelIdddEvPT_PT1_S1_S1_PKT0_fffffm10adamMode_tf,(.L_x_863 - _Z27reversible_adam_cuda_kernelIdddEvPT_PT1_S1_S1_PKT0_fffffm10adamMode_tf)
        .other          _Z27reversible_adam_cuda_kernelIdddEvPT_PT1_S1_S1_PKT0_fffffm10adamMode_tf,@"STO_CUDA_ENTRY STV_DEFAULT"
_Z27reversible_adam_cuda_kernelIdddEvPT_PT1_S1_S1_PKT0_fffffm10adamMode_tf:
.text._Z27reversible_adam_cuda_kernelIdddEvPT_PT1_S1_S1_PKT0_fffffm10adamMode_tf:
[----:B------:R-:W-:Y:S01]  /*0000*/  LDC R1, c[0x0][0x37c] ;  /* 0x0000df00ff017b82 */ /* 0x000fe20000000800 */
[----:B------:R-:W0:Y:S01]  /*0010*/  S2R R11, SR_TID.Y ;  /* 0x00000000000b7919 */ /* 0x000e220000002200 */
[----:B------:R-:W1:Y:S06]  /*0020*/  LDCU.64 UR10, c[0x0][0x3c0] ;  /* 0x00007800ff0a77ac */ /* 0x000e6c0008000a00 */
[----:B------:R-:W-:Y:S01]  /*0030*/  S2UR UR4, SR_CTAID.Y ;  /* 0x00000000000479c3 */ /* 0x000fe20000002600 */
[----:B------:R-:W-:Y:S01]  /*0040*/  PLOP3.LUT P0, PT, PT, PT, PT, 0x80, 0x8 ;  /* 0x000000000008781c */ /* 0x000fe20003f0f070 */
[----:B------:R-:W0:Y:S01]  /*0050*/  S2R R0, SR_TID.X ;  /* 0x0000000000007919 */ /* 0x000e220000002100 */
[----:B------:R-:W2:Y:S01]  /*0060*/  LDCU UR5, c[0x0][0x370] ;  /* 0x00006e00ff0577ac */ /* 0x000ea20008000800 */
[----:B------:R-:W0:Y:S04]  /*0070*/  LDCU UR8, c[0x0][0x360] ;  /* 0x00006c00ff0877ac */ /* 0x000e280008000800 */
[----:B------:R-:W2:Y:S01]  /*0080*/  S2UR UR6, SR_CTAID.X ;  /* 0x00000000000679c3 */ /* 0x000ea20000002500 */
[----:B------:R-:W3:Y:S07]  /*0090*/  LDCU.64 UR12, c[0x0][0x358] ;  /* 0x00006b00ff0c77ac */ /* 0x000eee0008000a00 */
[----:B------:R-:W4:Y:S01]  /*00a0*/  LDC R12, c[0x0][0x364] ;  /* 0x0000d900ff0c7b82 */ /* 0x000f220000000800 */
[----:B------:R-:W5:Y:S01]  /*00b0*/  LDCU UR7, c[0x0][0x374] ;  /* 0x00006e80ff0777ac */ /* 0x000f620008000800 */
[----:B-1----:R-:W-:-:S04]  /*00c0*/  UISETP.NE.U32.AND UP0, UPT, UR10, URZ, UPT ;  /* 0x000000ff0a00728c */ /* 0x002fc8000bf05070 */
[----:B------:R-:W-:Y:S02]  /*00d0*/  UISETP.NE.AND.EX UP0, UPT, UR11, URZ, UPT, UP0 ;  /* 0x000000ff0b00728c */ /* 0x000fe4000bf05300 */
[----:B--2---:R-:W-:Y:S01]  /*00e0*/  UIMAD UR4, UR5, UR4, UR6 ;  /* 0x00000004050472a4 */ /* 0x004fe2000f8e0206 */
[----:B0-----:R-:W-:Y:S01]  /*00f0*/  IMAD R11, R11, UR8, R0 ;  /* 0x000000080b0b7c24 */ /* 0x001fe2000f8e0200 */
[----:B-----5:R-:W-:Y:S01]  /*0100*/  UIMAD UR5, UR5, UR7, URZ ;  /* 0x00000007050572a4 */ /* 0x020fe2000f8e02ff */
[----:B----4-:R-:W-:-:S04]  /*0110*/  IMAD R12, R12, UR8, RZ ;  /* 0x000000080c0c7c24 */ /* 0x010fc8000f8e02ff */
[C---:B------:R-:W-:Y:S02]  /*0120*/  IMAD R11, R12.reuse, UR4, R11 ;  /* 0x000000040c0b7c24 */ /* 0x040fe4000f8e020b */
[----:B------:R-:W-:Y:S01]  /*0130*/  IMAD R12, R12, UR5, RZ ;  /* 0x000000050c0c7c24 */ /* 0x000fe2000f8e02ff */
[----:B---3--:R-:W-:Y:S06]  /*0140*/  BRA.U !UP0, `(.L_x_381) ;  /* 0x0000007108c87547 */ /* 0x008fec000b800000 */
[----:B------:R-:W0:Y:S08]  /*0150*/  LDC.64 R4, c[0x0][0x3a8] ;  /* 0x0000ea00ff047b82 */ /* 0x000e300000000a00 */
[----:B------:R-:W1:Y:S08]  /*0160*/  LDC.64 R16, c[0x0][0x3c8] ;  /* 0x0000f200ff107b82 */ /* 0x000e700000000a00 */
[----:B------:R-:W2:Y:S01]  /*0170*/  LDC R10, c[0x0][0x3b4] ;  /* 0x0000ed00ff0a7b82 */ /* 0x000ea20000000800 */
[C---:B0-----:R-:W-:Y:S01]  /*0180*/  FADD.FTZ R0, -R4.reuse, 1 ;  /* 0x3f80000004007421 */ /* 0x041fe20000010100 */
[----:B------:R-:W-:Y:S01]  /*0190*/  FMUL.FTZ R2, R4, 1 ;  /* 0x3f80000004027820 */ /* 0x000fe20000410000 */
[----:B------:R-:W-:-:S02]  /*01a0*/  FMUL.FTZ R6, R5, 1 ;  /* 0x3f80000005067820 */ /* 0x000fc40000410000 */
[----:B------:R-:W-:Y:S01]  /*01b0*/  FMUL.FTZ R4, R0, 1 ;  /* 0x3f80000000047820 */ /* 0x000fe20000410000 */
[----:B------:R-:W-:Y:S02]  /*01c0*/  FADD.FTZ R0, -R5, 1 ;  /* 0x3f80000005007421 */ /* 0x000fe40000010100 */
[----:B------:R-:W0:Y:S01]  /*01d0*/  F2F.F64.F32 R2, R2 ;  /* 0x0000000200027310 */ /* 0x000e220000201800 */
[----:B-1----:R-:W-:Y:S01]  /*01e0*/  FMUL.FTZ R13, R17, 1 ;  /* 0x3f800000110d7820 */ /* 0x002fe20000410000 */
[----:B------:R-:W-:Y:S01]  /*01f0*/  FMUL.FTZ R8, R0, 1 ;  /* 0x3f80000000087820 */ /* 0x000fe20000410000 */
[----:B------:R-:W-:-:S05]  /*0200*/  ISETP.NE.AND P0, PT, R16, RZ, PT ;  /* 0x000000ff1000720c */ /* 0x000fca0003f05270 */
[----:B------:R-:W1:Y:S01]  /*0210*/  F2F.F64.F32 R14, R13 ;  /* 0x0000000d000e7310 */ /* 0x000e620000201800 */
[----:B--2---:R-:W-:Y:S01]  /*0220*/  FMUL.FTZ R0, R10, 1 ;  /* 0x3f8000000a007820 */ /* 0x004fe20000410000 */
[----:B------:R-:W-:Y:S02]  /*0230*/  PRMT R10, RZ, 0x7610, R10 ;  /* 0x00007610ff0a7816 */ /* 0x000fe4000000000a */
[----:B0-----:R-:W-:-:S04]  /*0240*/  R2UR UR14, R2 ;  /* 0x00000000020e72ca */ /* 0x001fc800000e0000 */
[----:B------:R-:W0:Y:S01]  /*0250*/  F2F.F64.F32 R6, R6 ;  /* 0x0000000600067310 */ /* 0x000e220000201800 */
[----:B------:R-:W-:Y:S02]  /*0260*/  R2UR UR15, R3 ;  /* 0x00000000030f72ca */ /* 0x000fe400000e0000 */
[----:B-1----:R-:W-:-:S05]  /*0270*/  R2UR UR22, R14 ;  /* 0x000000000e1672ca */ /* 0x002fca00000e0000 */
[----:B------:R-:W1:Y:S01]  /*0280*/  F2F.F64.F32 R4, R4 ;  /* 0x0000000400047310 */ /* 0x000e620000201800 */
[----:B------:R-:W-:Y:S02]  /*0290*/  R2UR UR23, R15 ;  /* 0x000000000f1772ca */ /* 0x000fe400000e0000 */
[----:B0-----:R-:W-:-:S05]  /*02a0*/  R2UR UR16, R6 ;  /* 0x00000000061072ca */ /* 0x001fca00000e0000 */
[----:B------:R-:W0:Y:S01]  /*02b0*/  F2F.F64.F32 R8, R8 ;  /* 0x0000000800087310 */ /* 0x000e220000201800 */
[----:B------:R-:W-:Y:S02]  /*02c0*/  R2UR UR17, R7 ;  /* 0x00000000071172ca */ /* 0x000fe400000e0000 */
[----:B-1----:R-:W-:-:S05]  /*02d0*/  R2UR UR18, R4 ;  /* 0x00000000041272ca */ /* 0x002fca00000e0000 */
[----:B------:R1:W2:Y:S01]  /*02e0*/  F2F.F64.F32 R14, R0 ;  /* 0x00000000000e7310 */ /* 0x0002a20000201800 */
[----:B------:R-:W-:Y:S02]  /*02f0*/  R2UR UR19, R5 ;  /* 0x00000000051372ca */ /* 0x000fe400000e0000 */
[----:B0-----:R-:W-:Y:S02]  /*0300*/  R2UR UR20, R8 ;  /* 0x00000000081472ca */ /* 0x001fe400000e0000 */
[----:B------:R-:W-:Y:S01]  /*0310*/  R2UR UR21, R9 ;  /* 0x00000000091572ca */ /* 0x000fe200000e0000 */
[----:B-1----:R-:W-:-:S14]  /*0320*/  @P0 BRA `(.L_x_382) ;  /* 0x0000003800140947 */ /* 0x002fdc0003800000 */
[----:B------:R-:W0:Y:S01]  /*0330*/  LDC R16, c[0x0][0x3b0] ;  /* 0x0000ec00ff107b82 */ /* 0x000e220000000800 */
[----:B------:R-:W1:Y:S02]  /*0340*/  LDCU.64 UR4, c[0x0][0x388] ;  /* 0x00007100ff0477ac */ /* 0x000e640008000a00 */
[----:B-1----:R-:W-:-:S04]  /*0350*/  UISETP.NE.U32.AND UP0, UPT, UR4, URZ, UPT ;  /* 0x000000ff0400728c */ /* 0x002fc8000bf05070 */
[----:B------:R-:W-:Y:S01]  /*0360*/  UISETP.NE.AND.EX UP0, UPT, UR5, URZ, UPT, UP0 ;  /* 0x000000ff0500728c */ /* 0x000fe2000bf05300 */
[----:B0-----:R-:W-:-:S06]  /*0370*/  FMUL.FTZ R16, R16, 1 ;  /* 0x3f80000010107820 */ /* 0x001fcc0000410000 */
[----:B------:R-:W0:Y:S02]  /*0380*/  F2F.F64.F32 R16, R16 ;  /* 0x0000001000107310 */ /* 0x000e240000201800 */
[----:B------:R-:W-:Y:S05]  /*0390*/  BRA.U !UP0, `(.L_x_383) ;  /* 0x0000001d083c7547 */ /* 0x000fea000b800000 */
[----:B------:R-:W-:Y:S01]  /*03a0*/  IMAD.MOV.U32 R8, RZ, RZ, RZ ;  /* 0x000000ffff087224 */ /* 0x000fe200078e00ff */
[----:B------:R-:W1:Y:S01]  /*03b0*/  LDCU UR28, c[0x0][0x3b8] ;  /* 0x00007700ff1c77ac */ /* 0x000e620008000800 */
[----:B------:R-:W3:Y:S01]  /*03c0*/  LDCU.64 UR30, c[0x0][0x3c0] ;  /* 0x00007800ff1e77ac */ /* 0x000ee20008000a00 */
[----:B------:R-:W4:Y:S01]  /*03d0*/  LDCU.64 UR24, c[0x0][0x380] ;  /* 0x00007000ff1877ac */ /* 0x000f220008000a00 */
[----:B------:R-:W0:Y:S01]  /*03e0*/  LDCU.64 UR32, c[0x0][0x3a0] ;  /* 0x00007400ff2077ac */ /* 0x000e220008000a00 */
[----:B------:R-:W0:Y:S01]  /*03f0*/  LDCU.64 UR34, c[0x0][0x388] ;  /* 0x00007100ff2277ac */ /* 0x000e220008000a00 */
[----:B------:R-:W0:Y:S01]  /*0400*/  LDCU.128 UR4, c[0x0][0x390] ;  /* 0x00007200ff0477ac */ /* 0x000e220008000c00 */
[----:B------:R-:W0:Y:S02]  /*0410*/  LDCU.128 UR8, c[0x0][0x380] ;  /* 0x00007000ff0877ac */ /* 0x000e240008000c00 */
.L_x_420:
[----:B------:R-:W-:Y:S01]  /*0420*/  IMAD.IADD R9, R11, 0x1, R8 ;  /* 0x000000010b097824 */ /* 0x000fe200078e0208 */
[----:B------:R-:W-:Y:S01]  /*0430*/  CS2R R52, SRZ ;  /* 0x0000000000347805 */ /* 0x000fe2000001ff00 */
[----:B012---:R-:W2:Y:S08]  /*0440*/  LDC.64 R24, c[0x0][0x390] ;  /* 0x0000e400ff187b82 */ /* 0x007eb00000000a00 */
[----:B---3--:R-:W1:Y:S01]  /*0450*/  LDC.64 R18, c[0x0][0x380] ;  /* 0x0000e000ff127b82 */ /* 0x008e620000000a00 */
[----:B---3--:R-:W-:-:S02]  /*0460*/  ISETP.GE.U32.AND P1, PT, R9, UR30, PT ;  /* 0x0000001e09007c0c */ /* 0x008fc4000bf26070 */
[----:B------:R-:W-:Y:S02]  /*0470*/  CS2R R22, SRZ ;  /* 0x0000000000167805 */ /* 0x000fe4000001ff00 */
[--C-:B------:R-:W-:Y:S01]  /*0480*/  SHF.R.S32.HI R6, RZ, 0x1f, R9.reuse ;  /* 0x0000001fff067819 */ /* 0x100fe20000011409 */
[----:B------:R-:W-:-:S03]  /*0490*/  IMAD.IADD R7, R12, 0x1, R9 ;  /* 0x000000010c077824 */ /* 0x000fc600078e0209 */
[----:B------:R-:W-:Y:S01]  /*04a0*/  ISETP.GE.U32.AND.EX P1, PT, R6, UR31, PT, P1 ;  /* 0x0000001f06007c0c */ /* 0x000fe2000bf26110 */
[----:B------:R-:W3:Y:S01]  /*04b0*/  LDC.64 R26, c[0x0][0x398] ;  /* 0x0000e600ff1a7b82 */ /* 0x000ee20000000a00 */
[----:B------:R-:W-:-:S11]  /*04c0*/  SHF.R.S32.HI R4, RZ, 0x1f, R7 ;  /* 0x0000001fff047819 */ /* 0x000fd60000011407 */
[----:B------:R-:W4:Y:S02]  /*04d0*/  @!P1 LDC.64 R2, c[0x0][0x3a0] ;  /* 0x0000e800ff029b82 */ /* 0x000f240000000a00 */
[----:B----4-:R-:W-:-:S04]  /*04e0*/  @!P1 LEA R2, P0, R9, R2, 0x3 ;  /* 0x0000000209029211 */ /* 0x010fc800078018ff */
[----:B------:R-:W-:Y:S02]  /*04f0*/  @!P1 LEA.HI.X R3, R9, R3, R6, 0x3, P0 ;  /* 0x0000000309039211 */ /* 0x000fe400000f1c06 */
[----:B------:R-:W-:-:S03]  /*0500*/  ISETP.GE.U32.AND P0, PT, R7, UR30, PT ;  /* 0x0000001e07007c0c */ /* 0x000fc6000bf06070 */
[----:B------:R2:W4:Y:S01]  /*0510*/  @!P1 LDG.E.64.CONSTANT R52, desc[UR12][R2.64] ;  /* 0x0000000c02349981 */ /* 0x000522000c1e9b00 */
[----:B------:R-:W-:Y:S01]  /*0520*/  ISETP.GE.U32.AND.EX P0, PT, R4, UR31, PT, P0 ;  /* 0x0000001f04007c0c */ /* 0x000fe2000bf06100 */
[----:B-1----:R-:W-:Y:S01]  /*0530*/  IMAD.WIDE R30, R9, 0x8, R18 ;  /* 0x00000008091e7825 */ /* 0x002fe200078e0212 */
[----:B------:R-:W-:Y:S02]  /*0540*/  CS2R R20, SRZ ;  /* 0x0000000000147805 */ /* 0x000fe4000001ff00 */
[----:B------:R-:W-:Y:S01]  /*0550*/  CS2R R18, SRZ ;  /* 0x0000000000127805 */ /* 0x000fe2000001ff00 */
[----:B------:R-:W-:Y:S01]  /*0560*/  IMAD.WIDE R32, R12, 0x8, R30 ;  /* 0x000000080c207825 */ /* 0x000fe200078e021e */
[----:B------:R-:W-:-:S04]  /*0570*/  CS2R R28, SRZ ;  /* 0x00000000001c7805 */ /* 0x000fc8000001ff00 */
[----:B------:R-:W5:Y:S01]  /*0580*/  @!P1 LDG.E.64 R18, desc[UR12][R30.64] ;  /* 0x0000000c1e129981 */ /* 0x000f62000c1e1b00 */
[----:B--2---:R-:W-:-:S03]  /*0590*/  IMAD.WIDE R2, R9, 0x8, R24 ;  /* 0x0000000809027825 */ /* 0x004fc600078e0218 */
[----:B------:R-:W5:Y:S01]  /*05a0*/  @!P0 LDG.E.64 R20, desc[UR12][R32.64] ;  /* 0x0000000c20148981 */ /* 0x000f62000c1e1b00 */
[----:B------:R-:W1:Y:S03]  /*05b0*/  @!P0 LDC.64 R34, c[0x0][0x3a0] ;  /* 0x0000e800ff228b82 */ /* 0x000e660000000a00 */
[----:B------:R2:W5:Y:S01]  /*05c0*/  @!P1 LDG.E.64 R22, desc[UR12][R2.64] ;  /* 0x0000000c02169981 */ /* 0x000562000c1e1b00 */
[----:B------:R-:W-:Y:S02]  /*05d0*/  IMAD.WIDE R38, R12, 0x8, R2 ;  /* 0x000000080c267825 */ /* 0x000fe400078e0202 */
[----:B--2---:R-:W2:Y:S02]  /*05e0*/  MUFU.RCP64H R3, R15 ;  /* 0x0000000f00037308 */ /* 0x004ea40000001800 */
[----:B------:R-:W-:-:S06]  /*05f0*/  IMAD.MOV.U32 R2, RZ, RZ, 0x1 ;  /* 0x00000001ff027424 */ /* 0x000fcc00078e00ff */
[----:B--2---:R-:W-:-:S08]  /*0600*/  DFMA R32, -R14, R2, 1 ;  /* 0x3ff000000e20742b */ /* 0x004fd00000000102 */
[----:B------:R-:W-:-:S08]  /*0610*/  DFMA R32, R32, R32, R32 ;  /* 0x000000202020722b */ /* 0x000fd00000000020 */
[----:B------:R-:W-:-:S08]  /*0620*/  DFMA R32, R2, R32, R2 ;  /* 0x000000200220722b */ /* 0x000fd00000000002 */
[----:B------:R-:W-:-:S08]  /*0630*/  DFMA R2, -R14, R32, 1 ;  /* 0x3ff000000e02742b */ /* 0x000fd00000000120 */
[----:B------:R-:W-:Y:S01]  /*0640*/  DFMA R2, R32, R2, R32 ;  /* 0x000000022002722b */ /* 0x000fe20000000020 */
[----:B-1----:R-:W-:Y:S01]  /*0650*/  @!P0 LEA R34, P2, R7, R34, 0x3 ;  /* 0x0000002207228211 */ /* 0x002fe200078418ff */
[----:B------:R-:W-:-:S03]  /*0660*/  IMAD.IADD R5, R12, 0x1, R7 ;  /* 0x000000010c057824 */ /* 0x000fc600078e0207 */
[----:B------:R-:W-:Y:S02]  /*0670*/  @!P0 LEA.HI.X R35, R7, R35, R4, 0x3, P2 ;  /* 0x0000002307238211 */ /* 0x000fe400010f1c04 */
[----:B------:R-:W-:Y:S01]  /*0680*/  ISETP.GE.U32.AND P2, PT, R5, UR30, PT ;  /* 0x0000001e05007c0c */ /* 0x000fe2000bf46070 */
[----:B---3--:R-:W-:Y:S01]  /*0690*/  IMAD.WIDE R36, R9, 0x8, R26 ;  /* 0x0000000809247825 */ /* 0x008fe200078e021a */
[----:B------:R-:W-:Y:S02]  /*06a0*/  CS2R R24, SRZ ;  /* 0x0000000000187805 */ /* 0x000fe4000001ff00 */
[----:B------:R-:W-:Y:S02]  /*06b0*/  CS2R R26, SRZ ;  /* 0x00000000001a7805 */ /* 0x000fe4000001ff00 */
[----:B------:R-:W-:Y:S01]  /*06c0*/  CS2R R30, SRZ ;  /* 0x00000000001e7805 */ /* 0x000fe2000001ff00 */
[----:B------:R-:W-:Y:S01]  /*06d0*/  IMAD.WIDE R40, R12, 0x8, R36 ;  /* 0x000000080c287825 */ /* 0x000fe200078e0224 */
[----:B------:R1:W5:Y:S01]  /*06e0*/  @!P1 LDG.E.64 R24, desc[UR12][R36.64] ;  /* 0x0000000c24189981 */ /* 0x000362000c1e1b00 */
[----:B------:R-:W-:Y:S01]  /*06f0*/  BSSY.RECONVERGENT B0, `(.L_x_384) ;  /* 0x0000027000007945 */ /* 0x000fe20003800200 */
[----:B------:R-:W-:-:S02]  /*0700*/  CS2R R42, SRZ ;  /* 0x00000000002a7805 */ /* 0x000fc4000001ff00 */
[----:B------:R-:W-:Y:S01]  /*0710*/  CS2R R44, SRZ ;  /* 0x00000000002c7805 */ /* 0x000fe2000001ff00 */
[----:B------:R2:W5:Y:S01]  /*0720*/  @!P0 LDG.E.64 R26, desc[UR12][R38.64] ;  /* 0x0000000c261a8981 */ /* 0x000562000c1e1b00 */
[----:B------:R-:W-:-:S03]  /*0730*/  CS2R R46, SRZ ;  /* 0x00000000002e7805 */ /* 0x000fc6000001ff00 */
[----:B------:R3:W5:Y:S01]  /*0740*/  @!P0 LDG.E.64 R28, desc[UR12][R40.64] ;  /* 0x0000000c281c8981 */ /* 0x000762000c1e1b00 */
[----:B-1----:R-:W-:-:S03]  /*0750*/  CS2R R36, SRZ ;  /* 0x0000000000247805 */ /* 0x002fc6000001ff00 */
[----:B------:R1:W5:Y:S01]  /*0760*/  @!P0 LDG.E.64.CONSTANT R30, desc[UR12][R34.64] ;  /* 0x0000000c221e8981 */ /* 0x000362000c1e9b00 */
[----:B--2---:R-:W-:Y:S02]  /*0770*/  CS2R R38, SRZ ;  /* 0x0000000000267805 */ /* 0x004fe4000001ff00 */
[----:B---3--:R-:W-:Y:S02]  /*0780*/  CS2R R40, SRZ ;  /* 0x0000000000287805 */ /* 0x008fe4000001ff00 */
[----:B-1----:R-:W-:Y:S01]  /*0790*/  CS2R R34, SRZ ;  /* 0x0000000000227805 */ /* 0x002fe2000001ff00 */
[----:B----4-:R-:W-:-:S08]  /*07a0*/  DMUL R58, R2, R52 ;  /* 0x00000034023a7228 */ /* 0x010fd00000000000 */
[----:B------:R-:W-:-:S08]  /*07b0*/  DFMA R32, -R14, R58, R52 ;  /* 0x0000003a0e20722b */ /* 0x000fd00000000134 */
[----:B------:R-:W-:Y:S01]  /*07c0*/  DFMA R58, R2, R32, R58 ;  /* 0x00000020023a722b */ /* 0x000fe2000000003a */
[----:B------:R-:W-:-:S04]  /*07d0*/  SHF.R.S32.HI R2, RZ, 0x1f, R5 ;  /* 0x0000001fff027819 */ /* 0x000fc80000011405 */
[----:B------:R-:W-:Y:S01]  /*07e0*/  ISETP.GE.U32.AND.EX P2, PT, R2, UR31, PT, P2 ;  /* 0x0000001f02007c0c */ /* 0x000fe2000bf46120 */
[----:B------:R-:W-:-:S04]  /*07f0*/  IMAD.IADD R3, R12, 0x1, R5 ;  /* 0x000000010c037824 */ /* 0x000fc800078e0205 */
[----:B------:R-:W-:Y:S01]  /*0800*/  FFMA R13, RZ, R15, R59 ;  /* 0x0000000fff0d7223 */ /* 0x000fe2000000003b */
[----:B------:R-:W-:Y:S02]  /*0810*/  ISETP.GE.U32.AND P1, PT, R3, UR30, PT ;  /* 0x0000001e03007c0c */ /* 0x000fe4000bf26070 */
[----:B------:R-:W-:Y:S02]  /*0820*/  SHF.R.S32.HI R0, RZ, 0x1f, R3 ;  /* 0x0000001fff007819 */ /* 0x000fe40000011403 */
[----:B------:R-:W-:Y:S02]  /*0830*/  CS2R R32, SRZ ;  /* 0x0000000000207805 */ /* 0x000fe4000001ff00 */
[----:B------:R-:W-:Y:S02]  /*0840*/  FSETP.GT.AND P3, PT, |R13|, 1.469367938527859385e-39, PT ;  /* 0x001000000d00780b */ /* 0x000fe40003f64200 */
[----:B------:R-:W-:Y:S02]  /*0850*/  ISETP.GE.U32.AND.EX P1, PT, R0, UR31, PT, P1 ;  /* 0x0000001f00007c0c */ /* 0x000fe4000bf26110 */
[----:B------:R-:W-:Y:S01]  /*0860*/  FSETP.GEU.AND P4, PT, |R53|, 6.5827683646048100446e-37, PT ;  /* 0x036000003500780b */ /* 0x000fe20003f8e200 */
[----:B------:R-:W-:-:S12]  /*0870*/  @P2 BRA `(.L_x_385) ;  /* 0x0000000000382947 */ /* 0x000fd80003800000 */
[C---:B------:R-:W-:Y:S01]  /*0880*/  IMAD.SHL.U32 R46, R5.reuse, 0x8, RZ ;  /* 0x00000008052e7824 */ /* 0x040fe200078e00ff */
[----:B------:R-:W-:-:S04]  /*0890*/  SHF.L.U64.HI R13, R5, 0x3, R2 ;  /* 0x00000003050d7819 */ /* 0x000fc80000010202 */
[C---:B------:R-:W-:Y:S02]  /*08a0*/  IADD3 R36, P6, PT, R46.reuse, UR24, RZ ;  /* 0x000000182e247c10 */ /* 0x040fe4000ffde0ff */
[C---:B0-----:R-:W-:Y:S02]  /*08b0*/  IADD3 R32, P5, PT, R46.reuse, UR4, RZ ;  /* 0x000000042e207c10 */ /* 0x041fe4000ffbe0ff */
[C---:B------:R-:W-:Y:S02]  /*08c0*/  IADD3 R34, P2, PT, R46.reuse, UR6, RZ ;  /* 0x000000062e227c10 */ /* 0x040fe4000ff5e0ff */
[C---:B------:R-:W-:Y:S02]  /*08d0*/  IADD3.X R37, PT, PT, R13.reuse, UR25, RZ, P6, !PT ;  /* 0x000000190d257c10 */ /* 0x040fe4000b7fe4ff */
[----:B------:R-:W-:Y:S02]  /*08e0*/  IADD3 R46, P6, PT, R46, UR32, RZ ;  /* 0x000000202e2e7c10 */ /* 0x000fe4000ffde0ff */
[----:B------:R-:W-:-:S02]  /*08f0*/  IADD3.X R33, PT, PT, R13, UR5, RZ, P5, !PT ;  /* 0x000000050d217c10 */ /* 0x000fc4000affe4ff */
[C---:B------:R-:W-:Y:S01]  /*0900*/  IADD3.X R35, PT, PT, R13.reuse, UR7, RZ, P2, !PT ;  /* 0x000000070d237c10 */ /* 0x040fe200097fe4ff */
[----:B------:R-:W5:Y:S01]  /*0910*/  LDG.E.64 R36, desc[UR12][R36.64] ;  /* 0x0000000c24247981 */ /* 0x000f62000c1e1b00 */
[----:B------:R-:W-:-:S03]  /*0920*/  IADD3.X R47, PT, PT, R13, UR33, RZ, P6, !PT ;  /* 0x000000210d2f7c10 */ /* 0x000fc6000b7fe4ff */
[----:B------:R-:W5:Y:S04]  /*0930*/  LDG.E.64 R32, desc[UR12][R32.64] ;  /* 0x0000000c20207981 */ /* 0x000f68000c1e1b00 */
[----:B------:R-:W5:Y:S04]  /*0940*/  LDG.E.64 R34, desc[UR12][R34.64] ;  /* 0x0000000c22227981 */ /* 0x000f68000c1e1b00 */
[----:B------:R-:W5:Y:S02]  /*0950*/  LDG.E.64.CONSTANT R46, desc[UR12][R46.64] ;  /* 0x0000000c2e2e7981 */ /* 0x000f64000c1e9b00 */
.L_x_385:
[----:B0-----:R-:W-:Y:S05]  /*0960*/  BSYNC.RECONVERGENT B0 ;  /* 0x0000000000007941 */ /* 0x001fea0003800200 */
.L_x_384:
[----:B------:R-:W-:Y:S04]  /*0970*/  BSSY.RECONVERGENT B0, `(.L_x_386) ;  /* 0x0000010000007945 */ /* 0x000fe80003800200 */
[----:B------:R-:W-:Y:S05]  /*0980*/  @P1 BRA `(.L_x_387) ;  /* 0x0000000000381947 */ /* 0x000fea0003800000 */
[C---:B------:R-:W-:Y:S01]  /*0990*/  IMAD.SHL.U32 R44, R3.reuse, 0x8, RZ ;  /* 0x00000008032c7824 */ /* 0x040fe200078e00ff */
[----:B------:R-:W-:-:S04]  /*09a0*/  SHF.L.U64.HI R13, R3, 0x3, R0 ;  /* 0x00000003030d7819 */ /* 0x000fc80000010200 */
[C---:B------:R-:W-:Y:S02]  /*09b0*/  IADD3 R42, P1, PT, R44.reuse, UR24, RZ ;  /* 0x000000182c2a7c10 */ /* 0x040fe4000ff3e0ff */
[C---:B------:R-:W-:Y:S02]  /*09c0*/  IADD3 R38, P2, PT, R44.reuse, UR4, RZ ;  /* 0x000000042c267c10 */ /* 0x040fe4000ff5e0ff */
[C---:B------:R-:W-:Y:S02]  /*09d0*/  IADD3 R40, P5, PT, R44.reuse, UR6, RZ ;  /* 0x000000062c287c10 */ /* 0x040fe4000ffbe0ff */
[----:B------:R-:W-:Y:S02]  /*09e0*/  IADD3 R44, P6, PT, R44, UR32, RZ ;  /* 0x000000202c2c7c10 */ /* 0x000fe4000ffde0ff */
[C---:B------:R-:W-:Y:S02]  /*09f0*/  IADD3.X R43, PT, PT, R13.reuse, UR25, RZ, P1, !PT ;  /* 0x000000190d2b7c10 */ /* 0x040fe40008ffe4ff */
[----:B------:R-:W-:-:S02]  /*0a00*/  IADD3.X R39, PT, PT, R13, UR5, RZ, P2, !PT ;  /* 0x000000050d277c10 */ /* 0x000fc400097fe4ff */
[C---:B------:R-:W-:Y:S02]  /*0a10*/  IADD3.X R41, PT, PT, R13.reuse, UR7, RZ, P5, !PT ;  /* 0x000000070d297c10 */ /* 0x040fe4000affe4ff */
[----:B------:R-:W-:Y:S01]  /*0a20*/  IADD3.X R45, PT, PT, R13, UR33, RZ, P6, !PT ;  /* 0x000000210d2d7c10 */ /* 0x000fe2000b7fe4ff */
[----:B------:R-:W5:Y:S04]  /*0a30*/  LDG.E.64 R42, desc[UR12][R42.64] ;  /* 0x0000000c2a2a7981 */ /* 0x000f68000c1e1b00 */
[----:B------:R-:W5:Y:S04]  /*0a40*/  LDG.E.64 R38, desc[UR12][R38.64] ;  /* 0x0000000c26267981 */ /* 0x000f68000c1e1b00 */
[----:B------:R-:W5:Y:S04]  /*0a50*/  LDG.E.64 R40, desc[UR12][R40.64] ;  /* 0x0000000c28287981 */ /* 0x000f68000c1e1b00 */
[----:B------:R-:W5:Y:S02]  /*0a60*/  LDG.E.64.CONSTANT R44, desc[UR12][R44.64] ;  /* 0x0000000c2c2c7981 */ /* 0x000f64000c1e9b00 */
.L_x_387:
[----:B------:R-:W-:Y:S05]  /*0a70*/  BSYNC.RECONVERGENT B0 ;  /* 0x0000000000007941 */ /* 0x000fea0003800200 */
.L_x_386:
[----:B------:R-:W-:Y:S04]  /*0a80*/  BSSY.RECONVERGENT B1, `(.L_x_388) ;  /* 0x0000006000017945 */ /* 0x000fe80003800200 */
[----:B------:R-:W-:Y:S05]  /*0a90*/  @P3 BRA P4, `(.L_x_389) ;  /* 0x0000000000103947 */ /* 0x000fea0002000000 */
[----:B------:R-:W-:Y:S01]  /*0aa0*/  IMAD.MOV.U32 R50, RZ, RZ, R14 ;  /* 0x000000ffff327224 */ /* 0x000fe200078e000e */
[----:B------:R-:W-:Y:S01]  /*0ab0*/  MOV R60, 0xae0 ;  /* 0x00000ae0003c7802 */ /* 0x000fe20000000f00 */
[----:B------:R-:W-:-:S07]  /*0ac0*/  IMAD.MOV.U32 R51, RZ, RZ, R15 ;  /* 0x000000ffff337224 */ /* 0x000fce00078e000f */
[----:B-----5:R-:W-:Y:S05]  /*0ad0*/  CALL.REL.NOINC `($__internal_3_$__cuda_sm20_div_rn_f64_full) ;  /* 0x0000006800907944 */ /* 0x020fea0003c00000 */
.L_x_389:
[----:B------:R-:W-:Y:S05]  /*0ae0*/  BSYNC.RECONVERGENT B1 ;  /* 0x0000000000017941 */ /* 0x000fea0003800200 */
.L_x_388:
[----:B------:R-:W-:Y:S01]  /*0af0*/  DSETP.NE.AND P1, PT, |R58|, +INF , PT ;  /* 0x7ff000003a00742a */ /* 0x000fe20003f25200 */
[----:B------:R-:W-:Y:S01]  /*0b00*/  BSSY.RECONVERGENT B1, `(.L_x_390) ;  /* 0x000002f000017945 */ /* 0x000fe20003800200 */
[----:B------:R-:W-:-:S12]  /*0b10*/  IMAD.MOV.U32 R63, RZ, RZ, 0x1 ;  /* 0x00000001ff3f7424 */ /* 0x000fd800078e00ff */
[----:B------:R-:W-:Y:S05]  /*0b20*/  @!P1 BRA `(.L_x_391) ;  /* 0x0000000000b09947 */ /* 0x000fea0003800000 */
[----:B-----5:R-:W-:Y:S01]  /*0b30*/  DMUL R24, R24, UR16 ;  /* 0x0000001018187c28 */ /* 0x020fe20008000000 */
[----:B------:R-:W-:Y:S01]  /*0b40*/  UMOV UR26, 0xf0000000 ;  /* 0xf0000000001a7882 */ /* 0x000fe20000000000 */
[----:B------:R-:W-:Y:S01]  /*0b50*/  DMUL R48, R58, UR20 ;  /* 0x000000143a307c28 */ /* 0x000fe20008000000 */
[----:B------:R-:W-:Y:S01]  /*0b60*/  UMOV UR27, 0x380fffff ;  /* 0x380fffff001b7882 */ /* 0x000fe20000000000 */
[----:B------:R-:W-:Y:S06]  /*0b70*/  BSSY.RECONVERGENT B2, `(.L_x_392) ;  /* 0x000001d000027945 */ /* 0x000fec0003800200 */
[----:B------:R-:W-:Y:S01]  /*0b80*/  DFMA R24, R48, R58, R24 ;  /* 0x0000003a3018722b */ /* 0x000fe20000000018 */
[----:B------:R-:W-:-:S07]  /*0b90*/  IMAD.MOV.U32 R48, RZ, RZ, 0x1 ;  /* 0x00000001ff307424 */ /* 0x000fce00078e00ff */
[----:B------:R-:W-:-:S06]  /*0ba0*/  DADD R52, R24, R16 ;  /* 0x0000000018347229 */ /* 0x000fcc0000000010 */
[----:B------:R0:W1:Y:S02]  /*0bb0*/  F2F.F32.F64 R13, R52 ;  /* 0x00000034000d7310 */ /* 0x0000640000301000 */
[----:B------:R-:W-:Y:S02]  /*0bc0*/  DSETP.GEU.AND P1, PT, |R52|, UR26, PT ;  /* 0x0000001a34007e2a */ /* 0x000fe4000bf2e200 */
[----:B0-----:R-:W-:-:S12]  /*0bd0*/  DMUL R52, R22, UR14 ;  /* 0x0000000e16347c28 */ /* 0x001fd80008000000 */
[----:B-1----:R-:W-:Y:S01]  /*0be0*/  @!P1 FMUL R13, R13, 1.175494350822287508e-38 ;  /* 0x008000000d0d9820 */ /* 0x002fe20000400000 */
[----:B------:R-:W-:-:S05]  /*0bf0*/  DFMA R52, R58, UR18, R52 ;  /* 0x000000123a347c2b */ /* 0x000fca0008000034 */
[----:B------:R-:W0:Y:S05]  /*0c00*/  MUFU.SQRT R13, R13 ;  /* 0x0000000d000d7308 */ /* 0x000e2a0000002000 */
[----:B------:R-:W-:Y:S01]  /*0c10*/  FSETP.GEU.AND P2, PT, |R53|, 6.5827683646048100446e-37, PT ;  /* 0x036000003500780b */ /* 0x000fe20003f4e200 */
        /* <DEDUP_REMOVED lines=10> */
[----:B------:R-:W-:Y:S01]  /*0cc0*/  DFMA R58, R22, R48, R58 ;  /* 0x00000030163a722b */ /* 0x000fe2000000003a */
[----:B------:R-:W-:Y:S02]  /*0cd0*/  IMAD.MOV.U32 R22, RZ, RZ, R52 ;  /* 0x000000ffff167224 */ /* 0x000fe400078e0034 */
[----:B------:R-:W-:-:S07]  /*0ce0*/  IMAD.MOV.U32 R23, RZ, RZ, R53 ;  /* 0x000000ffff177224 */ /* 0x000fce00078e0035 */
[----:B------:R-:W-:-:S05]  /*0cf0*/  FFMA R13, RZ, R51, R59 ;  /* 0x00000033ff0d7223 */ /* 0x000fca000000003b */
[----:B------:R-:W-:-:S13]  /*0d00*/  FSETP.GT.AND P1, PT, |R13|, 1.469367938527859385e-39, PT ;  /* 0x001000000d00780b */ /* 0x000fda0003f24200 */
[----:B------:R-:W-:Y:S05]  /*0d10*/  @P1 BRA P2, `(.L_x_393) ;  /* 0x0000000000081947 */ /* 0x000fea0001000000 */
[----:B------:R-:W-:-:S07]  /*0d20*/  MOV R60, 0xd40 ;  /* 0x00000d40003c7802 */ /* 0x000fce0000000f00 */
[----:B------:R-:W-:Y:S05]  /*0d30*/  CALL.REL.NOINC `($__internal_3_$__cuda_sm20_div_rn_f64_full) ;  /* 0x0000006400f87944 */ /* 0x000fea0003c00000 */
.L_x_393:
[----:B------:R-:W-:Y:S05]  /*0d40*/  BSYNC.RECONVERGENT B2 ;  /* 0x0000000000027941 */ /* 0x000fea0003800200 */
.L_x_392:
[----:B------:R-:W-:Y:S01]  /*0d50*/  DFMA R58, R18, UR22, R58 ;  /* 0x00000016123a7c2b */ /* 0x000fe2000800003a */
[----:B------:R-:W-:Y:S01]  /*0d60*/  UMOV UR26, 0xf0000000 ;  /* 0xf0000000001a7882 */ /* 0x000fe20000000000 */
[----:B------:R-:W-:Y:S01]  /*0d70*/  UMOV UR27, 0x380fffff ;  /* 0x380fffff001b7882 */ /* 0x000fe20000000000 */
[----:B------:R-:W-:-:S03]  /*0d80*/  PRMT R63, R10, 0x7610, R63 ;  /* 0x000076100a3f7816 */ /* 0x000fc6000000003f */
[----:B------:R-:W0:Y:S02]  /*0d90*/  F2F.F32.F64 R13, R58 ;  /* 0x0000003a000d7310 */ /* 0x000e240000301000 */
[----:B------:R-:W-:-:S14]  /*0da0*/  DSETP.GEU.AND P1, PT, |R58|, UR26, PT ;  /* 0x0000001a3a007e2a */ /* 0x000fdc000bf2e200 */
[----:B0-----:R-:W-:-:S04]  /*0db0*/  @!P1 FMUL R13, R13, 1.175494350822287508e-38 ;  /* 0x008000000d0d9820 */ /* 0x001fc80000400000 */
[----:B------:R-:W-:-:S06]  /*0dc0*/  FMUL.FTZ R48, R13, UR28 ;  /* 0x0000001c0d307c20 */ /* 0x000fcc0008410000 */
[----:B------:R-:W0:Y:S02]  /*0dd0*/  F2F.F64.F32 R48, R48 ;  /* 0x0000003000307310 */ /* 0x000e240000201800 */
[----:B0-----:R-:W-:-:S11]  /*0de0*/  DADD R18, R18, -R48 ;  /* 0x0000000012127229 */ /* 0x001fd60000000830 */
.L_x_391:
[----:B------:R-:W-:Y:S05]  /*0df0*/  BSYNC.RECONVERGENT B1 ;  /* 0x0000000000017941 */ /* 0x000fea0003800200 */
.L_x_390:
[----:B------:R-:W0:Y:S01]  /*0e00*/  MUFU.RCP64H R49, R15 ;  /* 0x0000000f00317308 */ /* 0x000e220000001800 */
        /* <DEDUP_REMOVED lines=16> */
[----:B------:R-:W-:Y:S02]  /*0f10*/  IMAD.MOV.U32 R53, RZ, RZ, R31 ;  /* 0x000000ffff357224 */ /* 0x000fe400078e001f */
[----:B------:R-:W-:Y:S02]  /*0f20*/  IMAD.MOV.U32 R50, RZ, RZ, R14 ;  /* 0x000000ffff327224 */ /* 0x000fe400078e000e */
[----:B------:R-:W-:-:S07]  /*0f30*/  IMAD.MOV.U32 R51, RZ, RZ, R15 ;  /* 0x000000ffff337224 */ /* 0x000fce00078e000f */
[----:B------:R-:W-:Y:S05]  /*0f40*/  CALL.REL.NOINC `($__internal_3_$__cuda_sm20_div_rn_f64_full) ;  /* 0x0000006400747944 */ /* 0x000fea0003c00000 */
.L_x_395:
[----:B------:R-:W-:Y:S05]  /*0f50*/  BSYNC.RECONVERGENT B1 ;  /* 0x0000000000017941 */ /* 0x000fea0003800200 */
.L_x_394:
[----:B------:R-:W-:Y:S01]  /*0f60*/  DSETP.NE.AND P1, PT, |R58|, +INF , PT ;  /* 0x7ff000003a00742a */ /* 0x000fe20003f25200 */
[----:B------:R-:W-:Y:S01]  /*0f70*/  BSSY.RECONVERGENT B1, `(.L_x_396) ;  /* 0x000002f000017945 */ /* 0x000fe20003800200 */
[----:B------:R-:W-:-:S12]  /*0f80*/  IMAD.MOV.U32 R10, RZ, RZ, 0x1 ;  /* 0x00000001ff0a7424 */ /* 0x000fd800078e00ff */
[----:B------:R-:W-:Y:S05]  /*0f90*/  @!P1 BRA `(.L_x_397) ;  /* 0x0000000000b09947 */ /* 0x000fea0003800000 */
[----:B------:R-:W-:Y:S01]  /*0fa0*/  DMUL R28, R28, UR16 ;  /* 0x000000101c1c7c28 */ /* 0x000fe20008000000 */
[----:B------:R-:W-:Y:S01]  /*0fb0*/  UMOV UR26, 0xf0000000 ;  /* 0xf0000000001a7882 */ /* 0x000fe20000000000 */
[----:B------:R-:W-:Y:S01]  /*0fc0*/  DMUL R30, R58, UR20 ;  /* 0x000000143a1e7c28 */ /* 0x000fe20008000000 */
[----:B------:R-:W-:Y:S01]  /*0fd0*/  UMOV UR27, 0x380fffff ;  /* 0x380fffff001b7882 */ /* 0x000fe20000000000 */
[----:B------:R-:W-:Y:S01]  /*0fe0*/  IMAD.MOV.U32 R48, RZ, RZ, 0x1 ;  /* 0x00000001ff307424 */ /* 0x000fe200078e00ff */
[----:B------:R-:W-:Y:S05]  /*0ff0*/  BSSY.RECONVERGENT B2, `(.L_x_398) ;  /* 0x000001c000027945 */ /* 0x000fea0003800200 */
[----:B------:R-:W-:-:S08]  /*1000*/  DFMA R28, R30, R58, R28 ;  /* 0x0000003a1e1c722b */ /* 0x000fd0000000001c */
[----:B------:R-:W-:-:S06]  /*1010*/  DADD R30, R28, R16 ;  /* 0x000000001c1e7229 */ /* 0x000fcc0000000010 */
        /* <DEDUP_REMOVED lines=9> */
[----:B------:R-:W-:Y:S02]  /*10b0*/  DFMA R48, R48, R52, R48 ;  /* 0x000000343030722b */ /* 0x000fe40000000030 */
[----:B------:R-:W-:-:S06]  /*10c0*/  DMUL R52, R26, UR14 ;  /* 0x0000000e1a347c28 */ /* 0x000fcc0008000000 */
[----:B------:R-:W-:Y:S02]  /*10d0*/  DFMA R26, -R50, R48, 1 ;  /* 0x3ff00000321a742b */ /* 0x000fe40000000130 */
[----:B------:R-:W-:-:S06]  /*10e0*/  DFMA R52, R58, UR18, R52 ;  /* 0x000000123a347c2b */ /* 0x000fcc0008000034 */
[----:B------:R-:W-:-:S04]  /*10f0*/  DFMA R26, R48, R26, R48 ;  /* 0x0000001a301a722b */ /* 0x000fc80000000030 */
[----:B------:R-:W-:-:S04]  /*1100*/  FSETP.GEU.AND P2, PT, |R53|, 6.5827683646048100446e-37, PT ;  /* 0x036000003500780b */ /* 0x000fc80003f4e200 */
        /* <DEDUP_REMOVED lines=10> */
.L_x_399:
[----:B------:R-:W-:Y:S05]  /*11b0*/  BSYNC.RECONVERGENT B2 ;  /* 0x0000000000027941 */ /* 0x000fea0003800200 */
.L_x_398:
[----:B------:R-:W-:Y:S01]  /*11c0*/  DFMA R58, R20, UR22, R58 ;  /* 0x00000016143a7c2b */ /* 0x000fe2000800003a */
[----:B------:R-:W-:Y:S01]  /*11d0*/  UMOV UR26, 0xf0000000 ;  /* 0xf0000000001a7882 */ /* 0x000fe20000000000 */
[----:B------:R-:W-:-:S04]  /*11e0*/  UMOV UR27, 0x380fffff ;  /* 0x380fffff001b7882 */ /* 0x000fc80000000000 */
[----:B------:R-:W0:Y:S02]  /*11f0*/  F2F.F32.F64 R10, R58 ;  /* 0x0000003a000a7310 */ /* 0x000e240000301000 */
[----:B------:R-:W-:-:S14]  /*1200*/  DSETP.GEU.AND P1, PT, |R58|, UR26, PT ;  /* 0x0000001a3a007e2a */ /* 0x000fdc000bf2e200 */
[----:B0-----:R-:W-:-:S04]  /*1210*/  @!P1 FMUL R10, R10, 1.175494350822287508e-38 ;  /* 0x008000000a0a9820 */ /* 0x001fc80000400000 */
[----:B------:R-:W-:Y:S01]  /*1220*/  FMUL.FTZ R30, R10, UR28 ;  /* 0x0000001c0a1e7c20 */ /* 0x000fe20008410000 */
[----:B------:R-:W-:-:S05]  /*1230*/  PRMT R10, R63, 0x7610, R10 ;  /* 0x000076103f0a7816 */ /* 0x000fca000000000a */
[----:B------:R-:W0:Y:S02]  /*1240*/  F2F.F64.F32 R30, R30 ;  /* 0x0000001e001e7310 */ /* 0x000e240000201800 */
[----:B0-----:R-:W-:-:S11]  /*1250*/  DADD R20, R20, -R30 ;  /* 0x0000000014147229 */ /* 0x001fd6000000081e */
.L_x_397:
[----:B------:R-:W-:Y:S05]  /*1260*/  BSYNC.RECONVERGENT B1 ;  /* 0x0000000000017941 */ /* 0x000fea0003800200 */
.L_x_396:
[----:B------:R-:W0:Y:S01]  /*1270*/  MUFU.RCP64H R31, R15 ;  /* 0x0000000f001f7308 */ /* 0x000e220000001800 */
[----:B------:R-:W-:Y:S01]  /*1280*/  IMAD.MOV.U32 R30, RZ, RZ, 0x1 ;  /* 0x00000001ff1e7424 */ /* 0x000fe200078e00ff */
[----:B------:R-:W-:Y:S01]  /*1290*/  FSETP.GEU.AND P2, PT, |R47|, 6.5827683646048100446e-37, PT ;  /* 0x036000002f00780b */ /* 0x000fe20003f4e200 */
        /* <DEDUP_REMOVED lines=18> */
.L_x_401:
[----:B------:R-:W-:Y:S05]  /*13c0*/  BSYNC.RECONVERGENT B1 ;  /* 0x0000000000017941 */ /* 0x000fea0003800200 */
.L_x_400:
[----:B------:R-:W-:Y:S01]  /*13d0*/  DSETP.NE.AND P1, PT, |R58|, +INF , PT ;  /* 0x7ff000003a00742a */ /* 0x000fe20003f25200 */
[----:B------:R-:W-:Y:S01]  /*13e0*/  IMAD.MOV.U32 R13, RZ, RZ, 0x1 ;  /* 0x00000001ff0d7424 */ /* 0x000fe200078e00ff */
[----:B------:R-:W-:Y:S04]  /*13f0*/  BSSY.RECONVERGENT B1, `(.L_x_402) ;  /* 0x000002f000017945 */ /* 0x000fe80003800200 */
[----:B------:R-:W-:-:S08]  /*1400*/  PRMT R10, R10, 0x5410, R13 ;  /* 0x000054100a0a7816 */ /* 0x000fd0000000000d */
[----:B------:R-:W-:Y:S05]  /*1410*/  @!P1 BRA `(.L_x_403) ;  /* 0x0000000000b09947 */ /* 0x000fea0003800000 */
[----:B------:R-:W-:Y:S01]  /*1420*/  DMUL R34, R34, UR16 ;  /* 0x0000001022227c28 */ /* 0x000fe20008000000 */
[----:B------:R-:W-:Y:S01]  /*1430*/  UMOV UR26, 0xf0000000 ;  /* 0xf0000000001a7882 */ /* 0x000fe20000000000 */
[----:B------:R-:W-:Y:S01]  /*1440*/  DMUL R30, R58, UR20 ;  /* 0x000000143a1e7c28 */ /* 0x000fe20008000000 */
[----:B------:R-:W-:Y:S01]  /*1450*/  UMOV UR27, 0x380fffff ;  /* 0x380fffff001b7882 */ /* 0x000fe20000000000 */
[----:B------:R-:W-:Y:S01]  /*1460*/  IMAD.MOV.U32 R46, RZ, RZ, 0x1 ;  /* 0x00000001ff2e7424 */ /* 0x000fe200078e00ff */
[----:B------:R-:W-:Y:S01]  /*1470*/  DMUL R52, R32, UR14 ;  /* 0x0000000e20347c28 */ /* 0x000fe20008000000 */
[----:B------:R-:W-:Y:S04]  /*1480*/  BSSY.RECONVERGENT B2, `(.L_x_404) ;  /* 0x000001b000027945 */ /* 0x000fe80003800200 */
[----:B------:R-:W-:-:S03]  /*1490*/  DFMA R34, R30, R58, R34 ;  /* 0x0000003a1e22722b */ /* 0x000fc60000000022 */
[----:B------:R-:W-:-:S05]  /*14a0*/  DFMA R52, R58, UR18, R52 ;  /* 0x000000123a347c2b */ /* 0x000fca0008000034 */
        /* <DEDUP_REMOVED lines=24> */
.L_x_405:
[----:B------:R-:W-:Y:S05]  /*1630*/  BSYNC.RECONVERGENT B2 ;  /* 0x0000000000027941 */ /* 0x000fea0003800200 */
.L_x_404:
        /* <DEDUP_REMOVED lines=10> */
.L_x_403:
[----:B------:R-:W-:Y:S05]  /*16e0*/  BSYNC.RECONVERGENT B1 ;  /* 0x0000000000017941 */ /* 0x000fea0003800200 */
.L_x_402:
        /* <DEDUP_REMOVED lines=21> */
.L_x_407:
[----:B------:R-:W-:Y:S05]  /*1840*/  BSYNC.RECONVERGENT B1 ;  /* 0x0000000000017941 */ /* 0x000fea0003800200 */
.L_x_406:
        /* <DEDUP_REMOVED lines=38> */
.L_x_411:
[----:B------:R-:W-:Y:S05]  /*1ab0*/  BSYNC.RECONVERGENT B2 ;  /* 0x0000000000027941 */ /* 0x000fea0003800200 */
.L_x_410:
        /* <DEDUP_REMOVED lines=10> */
.L_x_409:
[----:B------:R-:W-:Y:S05]  /*1b60*/  BSYNC.RECONVERGENT B1 ;  /* 0x0000000000017941 */ /* 0x000fea0003800200 */
.L_x_408:
[----:B------:R-:W-:Y:S01]  /*1b70*/  ISETP.GE.U32.AND P3, PT, R9, UR30, PT ;  /* 0x0000001e09007c0c */ /* 0x000fe2000bf66070 */
[----:B------:R-:W-:Y:S01]  /*1b80*/  BSSY.RECONVERGENT B0, `(.L_x_412) ;  /* 0x0000015000007945 */ /* 0x000fe20003800200 */
[----:B------:R-:W-:Y:S02]  /*1b90*/  ISETP.GE.U32.AND P1, PT, R5, UR30, PT ;  /* 0x0000001e05007c0c */ /* 0x000fe4000bf26070 */
[----:B------:R-:W-:Y:S02]  /*1ba0*/  ISETP.GE.U32.AND.EX P3, PT, R6, UR31, PT, P3 ;  /* 0x0000001f06007c0c */ /* 0x000fe4000bf66130 */
[----:B------:R-:W-:Y:S02]  /*1bb0*/  ISETP.GE.U32.AND P2, PT, R3, UR30, PT ;  /* 0x0000001e03007c0c */ /* 0x000fe4000bf46070 */
[----:B------:R-:W-:Y:S02]  /*1bc0*/  ISETP.GE.U32.AND.EX P1, PT, R2, UR31, PT, P1 ;  /* 0x0000001f02007c0c */ /* 0x000fe4000bf26110 */
[----:B------:R-:W-:-:S07]  /*1bd0*/  ISETP.GE.U32.AND.EX P2, PT, R0, UR31, PT, P2 ;  /* 0x0000001f00007c0c */ /* 0x000fce000bf46120 */
[----:B------:R-:W-:Y:S06]  /*1be0*/  @P3 BRA `(.L_x_413) ;  /* 0x0000000000383947 */ /* 0x000fec0003800000 */
        /* <DEDUP_REMOVED lines=8> */
[C---:B------:R-:W-:Y:S01]  /*1c70*/  IADD3.X R47, PT, PT, R6.reuse, UR9, RZ, P5, !PT ;  /* 0x00000009062f7c10 */ /* 0x040fe2000affe4ff */
[----:B------:R0:W-:Y:S01]  /*1c80*/  STG.E.64 desc[UR12][R30.64], R22 ;  /* 0x000000161e007986 */ /* 0x0001e2000c101b0c */
[----:B------:R-:W-:-:S03]  /*1c90*/  IADD3.X R49, PT, PT, R6, UR11, RZ, P6, !PT ;  /* 0x0000000b06317c10 */ /* 0x000fc6000b7fe4ff */
[----:B------:R0:W-:Y:S04]  /*1ca0*/  STG.E.64 desc[UR12][R44.64], R24 ;  /* 0x000000182c007986 */ /* 0x0001e8000c101b0c */
[----:B------:R0:W-:Y:S04]  /*1cb0*/  STG.E.64 desc[UR12][R46.64], R18 ;  /* 0x000000122e007986 */ /* 0x0001e8000c101b0c */
[----:B------:R0:W-:Y:S02]  /*1cc0*/  STG.E.64 desc[UR12][R48.64], R18 ;  /* 0x0000001230007986 */ /* 0x0001e4000c101b0c */
.L_x_413:
[----:B------:R-:W-:Y:S05]  /*1cd0*/  BSYNC.RECONVERGENT B0 ;  /* 0x0000000000007941 */ /* 0x000fea0003800200 */
.L_x_412:
[----:B------:R-:W-:Y:S04]  /*1ce0*/  BSSY.RECONVERGENT B0, `(.L_x_414) ;  /* 0x0000012000007945 */ /* 0x000fe80003800200 */
[----:B------:R-:W-:Y:S05]  /*1cf0*/  @P0 BRA `(.L_x_415) ;  /* 0x0000000000400947 */ /* 0x000fea0003800000 */
[----:B0-----:R-:W0:Y:S01]  /*1d00*/  LDC.64 R18, c[0x0][0x390] ;  /* 0x0000e400ff127b82 */ /* 0x001e220000000a00 */
[----:B------:R-:W-:Y:S01]  /*1d10*/  IMAD.IADD R9, R11, 0x1, R8 ;  /* 0x000000010b097824 */ /* 0x000fe200078e0208 */
[----:B------:R-:W-:-:S04]  /*1d20*/  LEA R6, P0, R7, UR34, 0x3 ;  /* 0x0000002207067c11 */ /* 0x000fc8000f8018ff */
[----:B------:R-:W-:Y:S02]  /*1d30*/  LEA.HI.X R7, R7, UR35, R4, 0x3, P0 ;  /* 0x0000002307077c11 */ /* 0x000fe400080f1c04 */
[----:B------:R-:W1:Y:S08]  /*1d40*/  LDC.64 R22, c[0x0][0x398] ;  /* 0x0000e600ff167b82 */ /* 0x000e700000000a00 */
[----:B------:R-:W2:Y:S01]  /*1d50*/  LDC.64 R24, c[0x0][0x380] ;  /* 0x0000e000ff187b82 */ /* 0x000ea20000000a00 */
[----:B0-----:R-:W-:-:S04]  /*1d60*/  IMAD.WIDE R18, R9, 0x8, R18 ;  /* 0x0000000809127825 */ /* 0x001fc800078e0212 */
[----:B------:R-:W-:-:S04]  /*1d70*/  IMAD.WIDE R18, R12, 0x8, R18 ;  /* 0x000000080c127825 */ /* 0x000fc800078e0212 */
[C---:B-1----:R-:W-:Y:S01]  /*1d80*/  IMAD.WIDE R22, R9.reuse, 0x8, R22 ;  /* 0x0000000809167825 */ /* 0x042fe200078e0216 */
[----:B------:R1:W-:Y:S03]  /*1d90*/  STG.E.64 desc[UR12][R18.64], R26 ;  /* 0x0000001a12007986 */ /* 0x0003e6000c101b0c */
[----:B--2---:R-:W-:-:S04]  /*1da0*/  IMAD.WIDE R24, R9, 0x8, R24 ;  /* 0x0000000809187825 */ /* 0x004fc800078e0218 */
[----:B------:R-:W-:-:S04]  /*1db0*/  IMAD.WIDE R22, R12, 0x8, R22 ;  /* 0x000000080c167825 */ /* 0x000fc800078e0216 */
[----:B------:R-:W-:Y:S01]  /*1dc0*/  IMAD.WIDE R24, R12, 0x8, R24 ;  /* 0x000000080c187825 */ /* 0x000fe200078e0218 */
[----:B------:R1:W-:Y:S04]  /*1dd0*/  STG.E.64 desc[UR12][R22.64], R28 ;  /* 0x0000001c16007986 */ /* 0x0003e8000c101b0c */
[----:B------:R1:W-:Y:S04]  /*1de0*/  STG.E.64 desc[UR12][R24.64], R20 ;  /* 0x0000001418007986 */ /* 0x0003e8000c101b0c */
[----:B------:R1:W-:Y:S02]  /*1df0*/  STG.E.64 desc[UR12][R6.64], R20 ;  /* 0x0000001406007986 */ /* 0x0003e4000c101b0c */
.L_x_415:
[----:B------:R-:W-:Y:S05]  /*1e00*/  BSYNC.RECONVERGENT B0 ;  /* 0x0000000000007941 */ /* 0x000fea0003800200 */
.L_x_414:
[----:B------:R-:W-:Y:S04]  /*1e10*/  BSSY.RECONVERGENT B0, `(.L_x_416) ;  /* 0x0000010000007945 */ /* 0x000fe80003800200 */
[----:B------:R-:W-:Y:S05]  /*1e20*/  @P1 BRA `(.L_x_417) ;  /* 0x0000000000381947 */ /* 0x000fea0003800000 */
[C---:B------:R-:W-:Y:S01]  /*1e30*/  IMAD.SHL.U32 R4, R5.reuse, 0x8, RZ ;  /* 0x0000000805047824 */ /* 0x040fe200078e00ff */
[----:B------:R-:W-:-:S04]  /*1e40*/  SHF.L.U64.HI R2, R5, 0x3, R2 ;  /* 0x0000000305027819 */ /* 0x000fc80000010202 */
[C---:B-1----:R-:W-:Y:S02]  /*1e50*/  IADD3 R6, P1, PT, R4.reuse, UR4, RZ ;  /* 0x0000000404067c10 */ /* 0x042fe4000ff3e0ff */
[C---:B0-----:R-:W-:Y:S02]  /*1e60*/  IADD3 R18, P3, PT, R4.reuse, UR6, RZ ;  /* 0x0000000604127c10 */ /* 0x041fe4000ff7e0ff */
        /* <DEDUP_REMOVED lines=10> */
.L_x_417:
[----:B------:R-:W-:Y:S05]  /*1f10*/  BSYNC.RECONVERGENT B0 ;  /* 0x0000000000007941 */ /* 0x000fea0003800200 */
.L_x_416:
[----:B------:R-:W-:Y:S04]  /*1f20*/  BSSY.RECONVERGENT B0, `(.L_x_418) ;  /* 0x0000010000007945 */ /* 0x000fe80003800200 */
[----:B------:R-:W-:Y:S05]  /*1f30*/  @P2 BRA `(.L_x_419) ;  /* 0x0000000000382947 */ /* 0x000fea0003800000 */
[C---:B------:R-:W-:Y:S01]  /*1f40*/  IMAD.SHL.U32 R2, R3.reuse, 0x8, RZ ;  /* 0x0000000803027824 */ /* 0x040fe200078e00ff */
[----:B------:R-:W-:-:S04]  /*1f50*/  SHF.L.U64.HI R0, R3, 0x3, R0 ;  /* 0x0000000303007819 */ /* 0x000fc80000010200 */
[C---:B--2---:R-:W-:Y:S02]  /*1f60*/  IADD3 R4, P1, PT, R2.reuse, UR4, RZ ;  /* 0x0000000402047c10 */ /* 0x044fe4000ff3e0ff */
[C---:B-1----:R-:W-:Y:S02]  /*1f70*/  IADD3 R6, P2, PT, R2.reuse, UR6, RZ ;  /* 0x0000000602067c10 */ /* 0x042fe4000ff5e0ff */
[C---:B0-----:R-:W-:Y:S02]  /*1f80*/  IADD3 R18, P3, PT, R2.reuse, UR8, RZ ;  /* 0x0000000802127c10 */ /* 0x041fe4000ff7e0ff */
        /* <DEDUP_REMOVED lines=9> */
.L_x_419:
[----:B------:R-:W-:Y:S05]  /*2020*/  BSYNC.RECONVERGENT B0 ;  /* 0x0000000000007941 */ /* 0x000fea0003800200 */
.L_x_418:
[----:B------:R-:W-:-:S05]  /*2030*/  IMAD R8, R12, 0x4, R8 ;  /* 0x000000040c087824 */ /* 0x000fca00078e0208 */
[----:B------:R-:W-:Y:S02]  /*2040*/  ISETP.GE.U32.AND P0, PT, R8, UR30, PT ;  /* 0x0000001e08007c0c */ /* 0x000fe4000bf06070 */
[----:B------:R-:W-:-:S04]  /*2050*/  SHF.R.S32.HI R0, RZ, 0x1f, R8 ;  /* 0x0000001fff007819 */ /* 0x000fc80000011408 */
[----:B------:R-:W-:-:S13]  /*2060*/  ISETP.GE.U32.AND.EX P0, PT, R0, UR31, PT, P0 ;  /* 0x0000001f00007c0c */ /* 0x000fda000bf06100 */
[----:B------:R-:W-:Y:S05]  /*2070*/  @!P0 BRA `(.L_x_420) ;  /* 0xffffffe000e88947 */ /* 0x000fea000383ffff */
[----:B------:R-:W-:Y:S05]  /*2080*/  BRA `(.L_x_421) ;  /* 0x0000005000f07947 */ /* 0x000fea0003800000 */
.L_x_383:
[----:B------:R-:W-:Y:S01]  /*2090*/  IMAD.MOV.U32 R2, RZ, RZ, RZ ;  /* 0x000000ffff027224 */ /* 0x000fe200078e00ff */
[----:B------:R-:W1:Y:S01]  /*20a0*/  LDCU UR8, c[0x0][0x3b8] ;  /* 0x00007700ff0877ac */ /* 0x000e620008000800 */
[----:B------:R-:W3:Y:S05]  /*20b0*/  LDCU.64 UR4, c[0x0][0x3c0] ;  /* 0x00007800ff0477ac */ /* 0x000eea0008000a00 */
.L_x_454:
[----:B------:R-:W-:Y:S01]  /*20c0*/  IMAD.IADD R51, R11, 0x1, R2 ;  /* 0x000000010b337824 */ /* 0x000fe200078e0202 */
[----:B------:R-:W-:Y:S01]  /*20d0*/  CS2R R52, SRZ ;  /* 0x0000000000347805 */ /* 0x000fe2000001ff00 */
[----:B------:R-:W4:Y:S01]  /*20e0*/  LDC.64 R46, c[0x0][0x380] ;  /* 0x0000e000ff2e7b82 */ /* 0x000f220000000a00 */
[----:B01-3--:R-:W-:Y:S01]  /*20f0*/  CS2R R30, SRZ ;  /* 0x00000000001e7805 */ /* 0x00bfe2000001ff00 */
[C-C-:B------:R-:W-:Y:S01]  /*2100*/  IMAD.IADD R3, R12.reuse, 0x1, R51.reuse ;  /* 0x000000010c037824 */ /* 0x140fe200078e0233 */
[----:B---3--:R-:W-:Y:S02]  /*2110*/  ISETP.GE.U32.AND P0, PT, R51, UR4, PT ;  /* 0x0000000433007c0c */ /* 0x008fe4000bf06070 */
[----:B------:R-:W-:Y:S01]  /*2120*/  SHF.R.S32.HI R0, RZ, 0x1f, R51 ;  /* 0x0000001fff007819 */ /* 0x000fe20000011433 */
[----:B------:R-:W-:Y:S01]  /*2130*/  IMAD.IADD R13, R12, 0x1, R3 ;  /* 0x000000010c0d7824 */ /* 0x000fe200078e0203 */
[----:B------:R-:W-:Y:S01]  /*2140*/  ISETP.GE.U32.AND P1, PT, R3, UR4, PT ;  /* 0x0000000403007c0c */ /* 0x000fe2000bf26070 */
[----:B------:R-:W3:Y:S01]  /*2150*/  LDC.64 R26, c[0x0][0x390] ;  /* 0x0000e400ff1a7b82 */ /* 0x000ee20000000a00 */
[----:B------:R-:W-:-:S02]  /*2160*/  ISETP.GE.U32.AND.EX P0, PT, R0, UR5, PT, P0 ;  /* 0x0000000500007c0c */ /* 0x000fc4000bf06100 */
[----:B--2---:R-:W-:Y:S02]  /*2170*/  SHF.R.S32.HI R4, RZ, 0x1f, R3 ;  /* 0x0000001fff047819 */ /* 0x004fe40000011403 */
[----:B------:R-:W-:Y:S02]  /*2180*/  ISETP.GE.U32.AND P6, PT, R13, UR4, PT ;  /* 0x000000040d007c0c */ /* 0x000fe4000bfc6070 */
[----:B------:R-:W-:Y:S02]  /*2190*/  ISETP.GE.U32.AND.EX P1, PT, R4, UR5, PT, P1 ;  /* 0x0000000504007c0c */ /* 0x000fe4000bf26110 */
[----:B------:R-:W-:Y:S02]  /*21a0*/  SHF.R.S32.HI R22, RZ, 0x1f, R13 ;  /* 0x0000001fff167819 */ /* 0x000fe4000001140d */
[----:B------:R-:W-:Y:S02]  /*21b0*/  CS2R R38, SRZ ;  /* 0x0000000000267805 */ /* 0x000fe4000001ff00 */
[----:B------:R-:W-:Y:S01]  /*21c0*/  ISETP.GE.U32.AND.EX P6, PT, R22, UR5, PT, P6 ;  /* 0x0000000516007c0c */ /* 0x000fe2000bfc6160 */
[----:B------:R-:W2:Y:S01]  /*21d0*/  @!P0 LDC.64 R6, c[0x0][0x3a0] ;  /* 0x0000e800ff068b82 */ /* 0x000ea20000000a00 */
[----:B----4-:R-:W-:Y:S01]  /*21e0*/  IMAD.WIDE R34, R51, 0x8, R46 ;  /* 0x0000000833227825 */ /* 0x010fe200078e022e */
[----:B------:R-:W-:-:S04]  /*21f0*/  CS2R R36, SRZ ;  /* 0x0000000000247805 */ /* 0x000fc8000001ff00 */
[----:B------:R4:W5:Y:S02]  /*2200*/  @!P0 LDG.E.64 R38, desc[UR12][R34.64] ;  /* 0x0000000c22268981 */ /* 0x000964000c1e1b00 */
[----:B------:R-:W0:Y:S01]  /*2210*/  @!P1 LDC.64 R8, c[0x0][0x3a0] ;  /* 0x0000e800ff089b82 */ /* 0x000e220000000a00 */
[----:B---3--:R-:W-:-:S04]  /*2220*/  IMAD.WIDE R48, R51, 0x8, R26 ;  /* 0x0000000833307825 */ /* 0x008fc800078e021a */
[----:B------:R-:W-:-:S03]  /*2230*/  IMAD.WIDE R58, R13, 0x8, R26 ;  /* 0x000000080d3a7825 */ /* 0x000fc600078e021a */
[----:B------:R-:W3:Y:S01]  /*2240*/  @!P6 LDC.64 R18, c[0x0][0x3a0] ;  /* 0x0000e800ff12eb82 */ /* 0x000ee20000000a00 */
[----:B--2---:R-:W-:-:S04]  /*2250*/  @!P0 LEA R6, P2, R51, R6, 0x3 ;  /* 0x0000000633068211 */ /* 0x004fc800078418ff */
[----:B------:R-:W-:Y:S02]  /*2260*/  @!P0 LEA.HI.X R7, R51, R7, R0, 0x3, P2 ;  /* 0x0000000733078211 */ /* 0x000fe400010f1c00 */
[----:B0-----:R-:W-:-:S03]  /*2270*/  @!P1 LEA R8, P3, R3, R8, 0x3 ;  /* 0x0000000803089211 */ /* 0x001fc600078618ff */
[----:B------:R-:W2:Y:S01]  /*2280*/  @!P0 LDG.E.64.CONSTANT R52, desc[UR12][R6.64] ;  /* 0x0000000c06348981 */ /* 0x000ea2000c1e9b00 */
[----:B------:R-:W-:Y:S01]  /*2290*/  @!P1 LEA.HI.X R9, R3, R9, R4, 0x3, P3 ;  /* 0x0000000903099211 */ /* 0x000fe200018f1c04 */
[C---:B------:R-:W-:Y:S01]  /*22a0*/  IMAD.WIDE R44, R12.reuse, 0x8, R34 ;  /* 0x000000080c2c7825 */ /* 0x040fe200078e0222 */
[----:B------:R-:W0:Y:S01]  /*22b0*/  LDC.64 R4, c[0x0][0x398] ;  /* 0x0000e600ff047b82 */ /* 0x000e220000000a00 */
[----:B----4-:R-:W-:Y:S02]  /*22c0*/  CS2R R34, SRZ ;  /* 0x0000000000227805 */ /* 0x010fe4000001ff00 */
[----:B------:R-:W-:Y:S01]  /*22d0*/  CS2R R26, SRZ ;  /* 0x00000000001a7805 */ /* 0x000fe2000001ff00 */
[C---:B------:R-:W-:Y:S01]  /*22e0*/  IMAD.WIDE R54, R12.reuse, 0x8, R48 ;  /* 0x000000080c367825 */ /* 0x040fe200078e0230 */
[----:B------:R-:W-:Y:S02]  /*22f0*/  CS2R R24, SRZ ;  /* 0x0000000000187805 */ /* 0x000fe4000001ff00 */
[----:B------:R-:W-:Y:S01]  /*2300*/  CS2R R32, SRZ ;  /* 0x0000000000207805 */ /* 0x000fe2000001ff00 */
[----:B------:R-:W5:Y:S01]  /*2310*/  @!P1 LDG.E.64.CONSTANT R30, desc[UR12][R8.64] ;  /* 0x0000000c081e9981 */ /* 0x000f62000c1e9b00 */
[----:B------:R-:W-:-:S03]  /*2320*/  IMAD.IADD R3, R12, 0x1, R13 ;  /* 0x000000010c037824 */ /* 0x000fc600078e020d */
[----:B------:R-:W5:Y:S02]  /*2330*/  @!P1 LDG.E.64 R36, desc[UR12][R54.64] ;  /* 0x0000000c36249981 */ /* 0x000f64000c1e1b00 */
[----:B------:R-:W-:Y:S02]  /*2340*/  ISETP.GE.U32.AND P2, PT, R3, UR4, PT ;  /* 0x0000000403007c0c */ /* 0x000fe4000bf46070 */
[----:B------:R-:W-:Y:S01]  /*2350*/  SHF.R.S32.HI R0, RZ, 0x1f, R3 ;  /* 0x0000001fff007819 */ /* 0x000fe20000011403 */
[----:B------:R-:W-:Y:S01]  /*2360*/  IMAD.WIDE R46, R13, 0x8, R46 ;  /* 0x000000080d2e7825 */ /* 0x000fe200078e022e */
[----:B------:R-:W5:Y:S02]  /*2370*/  @!P1 LDG.E.64 R32, desc[UR12][R44.64] ;  /* 0x0000000c2c209981 */ /* 0x000f64000c1e1b00 */
[----:B------:R-:W-:Y:S02]  /*2380*/  ISETP.GE.U32.AND.EX P2, PT, R0, UR5, PT, P2 ;  /* 0x0000000500007c0c */ /* 0x000fe4000bf46120 */
[----:B------:R3:W5:Y:S01]  /*2390*/  @!P6 LDG.E.64 R24, desc[UR12][R46.64] ;  /* 0x0000000c2e18e981 */ /* 0x000762000c1e1b00 */
[----:B0-----:R-:W-:-:S04]  /*23a0*/  IMAD.WIDE R50, R51, 0x8, R4 ;  /* 0x0000000833327825 */ /* 0x001fc800078e0204 */
[----:B------:R-:W-:-:S06]  /*23b0*/  IMAD.WIDE R60, R13, 0x8, R4 ;  /* 0x000000080d3c7825 */ /* 0x000fcc00078e0204 */
[----:B------:R-:W0:Y:S01]  /*23c0*/  @!P2 LDC.64 R20, c[0x0][0x390] ;  /* 0x0000e400ff14ab82 */ /* 0x000e220000000a00 */
[----:B------:R-:W-:Y:S01]  /*23d0*/  IMAD.WIDE R56, R12, 0x8, R50 ;  /* 0x000000080c387825 */ /* 0x000fe200078e0232 */
[----:B------:R-:W5:Y:S04]  /*23e0*/  @!P6 LDG.E.64 R26, desc[UR12][R60.64] ;  /* 0x0000000c3c1ae981 */ /* 0x000f68000c1e1b00 */
[----:B------:R-:W5:Y:S01]  /*23f0*/  @!P1 LDG.E.64 R34, desc[UR12][R56.64] ;  /* 0x0000000c38229981 */ /* 0x000f62000c1e1b00 */
[----:B---3--:R-:W-:Y:S01]  /*2400*/  @!P6 LEA R46, P3, R13, R18, 0x3 ;  /* 0x000000120d2ee211 */ /* 0x008fe200078618ff */
[----:B------:R-:W-:Y:S01]  /*2410*/  @!P2 IMAD.SHL.U32 R63, R3, 0x8, RZ ;  /* 0x00000008033fa824 */ /* 0x000fe200078e00ff */
[----:B------:R-:W-:Y:S01]  /*2420*/  CS2R R28, SRZ ;  /* 0x00000000001c7805 */ /* 0x000fe2000001ff00 */
[----:B------:R-:W3:Y:S01]  /*2430*/  @!P2 LDC.64 R6, c[0x0][0x380] ;  /* 0x0000e000ff06ab82 */ /* 0x000ee20000000a00 */
[----:B------:R-:W-:-:S02]  /*2440*/  @!P6 LEA.HI.X R47, R13, R19, R22, 0x3, P3 ;  /* 0x000000130d2fe211 */ /* 0x000fc400018f1c16 */
[----:B------:R-:W-:Y:S02]  /*2450*/  CS2R R22, SRZ ;  /* 0x0000000000167805 */ /* 0x000fe4000001ff00 */
[----:B------:R-:W-:Y:S01]  /*2460*/  @!P2 SHF.L.U64.HI R18, R3, 0x3, R0 ;  /* 0x000000030312a819 */ /* 0x000fe20000010200 */
[----:B------:R-:W5:Y:S02]  /*2470*/  @!P6 LDG.E.64 R28, desc[UR12][R58.64] ;  /* 0x0000000c3a1ce981 */ /* 0x000f64000c1e1b00 */
[----:B------:R-:W4:Y:S02]  /*2480*/  @!P2 LDC.64 R8, c[0x0][0x3a0] ;  /* 0x0000e800ff08ab82 */ /* 0x000f240000000a00 */
[----:B------:R1:W5:Y:S01]  /*2490*/  @!P6 LDG.E.64.CONSTANT R22, desc[UR12][R46.64] ;  /* 0x0000000c2e16e981 */ /* 0x000362000c1e9b00 */
[----:B0-----:R-:W-:Y:S01]  /*24a0*/  @!P2 IADD3 R44, P4, PT, R63, R20, RZ ;  /* 0x000000143f2ca210 */ /* 0x001fe20007f9e0ff */
[----:B-1----:R-:W0:Y:S04]  /*24b0*/  MUFU.RCP64H R47, R15 ;  /* 0x0000000f002f7308 */ /* 0x002e280000001800 */
[----:B------:R-:W-:Y:S01]  /*24c0*/  @!P2 IMAD.X R45, R18, 0x1, R21, P4 ;  /* 0x00000001122da824 */ /* 0x000fe200020e0615 */
[----:B------:R-:W-:Y:S01]  /*24d0*/  CS2R R20, SRZ ;  /* 0x0000000000147805 */ /* 0x000fe2000001ff00 */
[----:B------:R-:W-:-:S05]  /*24e0*/  IMAD.MOV.U32 R46, RZ, RZ, 0x1 ;  /* 0x00000001ff2e7424 */ /* 0x000fca00078e00ff */
[----:B------:R0:W5:Y:S02]  /*24f0*/  @!P2 LDG.E.64 R20, desc[UR12][R44.64] ;  /* 0x0000000c2c14a981 */ /* 0x000164000c1e1b00 */
[----:B0-----:R-:W-:-:S08]  /*2500*/  DFMA R44, -R14, R46, 1 ;  /* 0x3ff000000e2c742b */ /* 0x001fd0000000012e */
[----:B------:R-:W-:-:S08]  /*2510*/  DFMA R44, R44, R44, R44 ;  /* 0x0000002c2c2c722b */ /* 0x000fd0000000002c */
[----:B------:R-:W-:-:S08]  /*2520*/  DFMA R44, R46, R44, R46 ;  /* 0x0000002c2e2c722b */ /* 0x000fd0000000002e */
[----:B------:R-:W-:-:S08]  /*2530*/  DFMA R46, -R14, R44, 1 ;  /* 0x3ff000000e2e742b */ /* 0x000fd0000000012c */
[----:B------:R-:W-:Y:S01]  /*2540*/  DFMA R46, R44, R46, R44 ;  /* 0x0000002e2c2e722b */ /* 0x000fe2000000002c */
[----:B------:R-:W-:Y:S02]  /*2550*/  CS2R R42, SRZ ;  /* 0x00000000002a7805 */ /* 0x000fe4000001ff00 */
[----:B------:R-:W-:-:S04]  /*2560*/  CS2R R40, SRZ ;  /* 0x0000000000287805 */ /* 0x000fc8000001ff00 */
[----:B------:R3:W5:Y:S04]  /*2570*/  @!P0 LDG.E.64 R42, desc[UR12][R48.64] ;  /* 0x0000000c302a8981 */ /* 0x000768000c1e1b00 */
[----:B------:R4:W5:Y:S01]  /*2580*/  @!P0 LDG.E.64 R40, desc[UR12][R50.64] ;  /* 0x0000000c32288981 */ /* 0x000962000c1e1b00 */
[C---:B---3--:R-:W-:Y:S02]  /*2590*/  @!P2 IADD3 R48, P3, PT, R63.reuse, R6, RZ ;  /* 0x000000063f30a210 */ /* 0x048fe40007f7e0ff */
[----:B----4-:R-:W-:-:S03]  /*25a0*/  @!P2 IADD3 R50, P4, PT, R63, R8, RZ ;  /* 0x000000083f32a210 */ /* 0x010fc60007f9e0ff */
[----:B------:R-:W-:Y:S01]  /*25b0*/  @!P2 IMAD.X R49, R18, 0x1, R7, P3 ;  /* 0x000000011231a824 */ /* 0x000fe200018e0607 */
[----:B------:R-:W-:Y:S01]  /*25c0*/  CS2R R6, SRZ ;  /* 0x0000000000067805 */ /* 0x000fe2000001ff00 */
[----:B------:R-:W-:-:S04]  /*25d0*/  IMAD.WIDE R4, R3, 0x8, R4 ;  /* 0x0000000803047825 */ /* 0x000fc800078e0204 */
[----:B------:R-:W-:Y:S01]  /*25e0*/  @!P2 IMAD.X R51, R18, 0x1, R9, P4 ;  /* 0x000000011233a824 */ /* 0x000fe200020e0609 */
[----:B------:R-:W-:Y:S02]  /*25f0*/  CS2R R8, SRZ ;  /* 0x0000000000087805 */ /* 0x000fe4000001ff00 */
[----:B------:R-:W-:Y:S02]  /*2600*/  CS2R R18, SRZ ;  /* 0x0000000000127805 */ /* 0x000fe4000001ff00 */
[----:B------:R0:W5:Y:S04]  /*2610*/  @!P2 LDG.E.64.CONSTANT R6, desc[UR12][R50.64] ;  /* 0x0000000c3206a981 */ /* 0x000168000c1e9b00 */
[----:B------:R0:W5:Y:S04]  /*2620*/  @!P2 LDG.E.64 R8, desc[UR12][R48.64] ;  /* 0x0000000c3008a981 */ /* 0x000168000c1e1b00 */
[----:B------:R0:W5:Y:S01]  /*2630*/  @!P2 LDG.E.64 R18, desc[UR12][R4.64] ;  /* 0x0000000c0412a981 */ /* 0x000162000c1e1b00 */
[----:B------:R-:W-:Y:S01]  /*2640*/  BSSY.RECONVERGENT B1, `(.L_x_422) ;  /* 0x000000c000017945 */ /* 0x000fe20003800200 */
[----:B--2---:R-:W-:-:S08]  /*2650*/  DMUL R58, R46, R52 ;  /* 0x000000342e3a7228 */ /* 0x004fd00000000000 */
[----:B------:R-:W-:-:S08]  /*2660*/  DFMA R44, -R14, R58, R52 ;  /* 0x0000003a0e2c722b */ /* 0x000fd00000000134 */
[----:B------:R-:W-:Y:S01]  /*2670*/  DFMA R58, R46, R44, R58 ;  /* 0x0000002c2e3a722b */ /* 0x000fe2000000003a */
[----:B------:R-:W-:-:S09]  /*2680*/  FSETP.GEU.AND P3, PT, |R53|, 6.5827683646048100446e-37, PT ;  /* 0x036000003500780b */ /* 0x000fd20003f6e200 */
[----:B------:R-:W-:-:S05]  /*2690*/  FFMA R13, RZ, R15, R59 ;  /* 0x0000000fff0d7223 */ /* 0x000fca000000003b */
[----:B------:R-:W-:-:S13]  /*26a0*/  FSETP.GT.AND P2, PT, |R13|, 1.469367938527859385e-39, PT ;  /* 0x001000000d00780b */ /* 0x000fda0003f44200 */
[----:B0-----:R-:W-:Y:S05]  /*26b0*/  @P2 BRA P3, `(.L_x_423) ;  /* 0x0000000000102947 */ /* 0x001fea0001800000 */
[----:B------:R-:W-:Y:S01]  /*26c0*/  IMAD.MOV.U32 R50, RZ, RZ, R14 ;  /* 0x000000ffff327224 */ /* 0x000fe200078e000e */
[----:B------:R-:W-:Y:S01]  /*26d0*/  MOV R60, 0x2700 ;  /* 0x00002700003c7802 */ /* 0x000fe20000000f00 */
[----:B------:R-:W-:-:S07]  /*26e0*/  IMAD.MOV.U32 R51, RZ, RZ, R15 ;  /* 0x000000ffff337224 */ /* 0x000fce00078e000f */
[----:B-----5:R-:W-:Y:S05]  /*26f0*/  CALL.REL.NOINC `($__internal_3_$__cuda_sm20_div_rn_f64_full) ;  /* 0x0000004c00887944 */ /* 0x020fea0003c00000 */
.L_x_423:
[----:B------:R-:W-:Y:S05]  /*2700*/  BSYNC.RECONVERGENT B1 ;  /* 0x0000000000017941 */ /* 0x000fea0003800200 */
.L_x_422:
        /* <DEDUP_REMOVED lines=37> */
.L_x_427:
[----:B------:R-:W-:Y:S05]  /*2960*/  BSYNC.RECONVERGENT B2 ;  /* 0x0000000000027941 */ /* 0x000fea0003800200 */
.L_x_426:
[----:B------:R-:W-:Y:S01]  /*2970*/  DFMA R58, R38, UR22, R58 ;  /* 0x00000016263a7c2b */ /* 0x000fe2000800003a */
[----:B------:R-:W-:Y:S01]  /*2980*/  UMOV UR6, 0xf0000000 ;  /* 0xf000000000067882 */ /* 0x000fe20000000000 */
[----:B------:R-:W-:-:S04]  /*2990*/  UMOV UR7, 0x380fffff ;  /* 0x380fffff00077882 */ /* 0x000fc80000000000 */
[----:B------:R-:W0:Y:S02]  /*29a0*/  F2F.F32.F64 R13, R58 ;  /* 0x0000003a000d7310 */ /* 0x000e240000301000 */
[----:B------:R-:W-:-:S14]  /*29b0*/  DSETP.GEU.AND P2, PT, |R58|, UR6, PT ;  /* 0x000000063a007e2a */ /* 0x000fdc000bf4e200 */
[----:B0-----:R-:W-:-:S04]  /*29c0*/  @!P2 FMUL R13, R13, 1.175494350822287508e-38 ;  /* 0x008000000d0da820 */ /* 0x001fc80000400000 */
[----:B------:R-:W-:-:S06]  /*29d0*/  FMUL.FTZ R45, R13, UR8 ;  /* 0x000000080d2d7c20 */ /* 0x000fcc0008410000 */
[----:B------:R-:W0:Y:S02]  /*29e0*/  F2F.F64.F32 R44, R45 ;  /* 0x0000002d002c7310 */ /* 0x000e240000201800 */
[----:B0-----:R-:W-:Y:S01]  /*29f0*/  DADD R38, R38, -R44 ;  /* 0x0000000026267229 */ /* 0x001fe2000000082c */
[----:B------:R-:W-:-:S10]  /*2a00*/  PRMT R44, R10, 0x7610, R44 ;  /* 0x000076100a2c7816 */ /* 0x000fd4000000002c */
.L_x_425:
[----:B------:R-:W-:Y:S05]  /*2a10*/  BSYNC.RECONVERGENT B1 ;  /* 0x0000000000017941 */ /* 0x000fea0003800200 */
.L_x_424:
        /* <DEDUP_REMOVED lines=21> */
.L_x_429:
[----:B------:R-:W-:Y:S05]  /*2b70*/  BSYNC.RECONVERGENT B1 ;  /* 0x0000000000017941 */ /* 0x000fea0003800200 */
.L_x_428:
        /* <DEDUP_REMOVED lines=37> */
.L_x_433:
[----:B------:R-:W-:Y:S05]  /*2dd0*/  BSYNC.RECONVERGENT B2 ;  /* 0x0000000000027941 */ /* 0x000fea0003800200 */
.L_x_432:
        /* <DEDUP_REMOVED lines=10> */
.L_x_431:
[----:B------:R-:W-:Y:S05]  /*2e80*/  BSYNC.RECONVERGENT B1 ;  /* 0x0000000000017941 */ /* 0x000fea0003800200 */
.L_x_430:
        /* <DEDUP_REMOVED lines=21> */
.L_x_435:
[----:B------:R-:W-:Y:S05]  /*2fe0*/  BSYNC.RECONVERGENT B1 ;  /* 0x0000000000017941 */ /* 0x000fea0003800200 */
.L_x_434:
        /* <DEDUP_REMOVED lines=38> */
.L_x_439:
[----:B------:R-:W-:Y:S05]  /*3250*/  BSYNC.RECONVERGENT B2 ;  /* 0x0000000000027941 */ /* 0x000fea0003800200 */
.L_x_438:
        /* <DEDUP_REMOVED lines=10> */
.L_x_437:
[----:B------:R-:W-:Y:S05]  /*3300*/  BSYNC.RECONVERGENT B1 ;  /* 0x0000000000017941 */ /* 0x000fea0003800200 */
.L_x_436:
        /* <DEDUP_REMOVED lines=21> */
.L_x_441:
[----:B------:R-:W-:Y:S05]  /*3460*/  BSYNC.RECONVERGENT B1 ;  /* 0x0000000000017941 */ /* 0x000fea0003800200 */
.L_x_440:
        /* <DEDUP_REMOVED lines=38> */
.L_x_445:
[----:B------:R-:W-:Y:S05]  /*36d0*/  BSYNC.RECONVERGENT B2 ;  /* 0x0000000000027941 */ /* 0x000fea0003800200 */
.L_x_444:
        /* <DEDUP_REMOVED lines=10> */
.L_x_443:
[----:B------:R-:W-:Y:S05]  /*3780*/  BSYNC.RECONVERGENT B1 ;  /* 0x0000000000017941 */ /* 0x000fea0003800200 */
.L_x_442:
[----:B------:R-:W-:Y:S01]  /*3790*/  ISETP.GE.U32.AND P2, PT, R3, UR4, PT ;  /* 0x0000000403007c0c */ /* 0x000fe2000bf46070 */
[----:B------:R-:W-:Y:S03]  /*37a0*/  BSSY.RECONVERGENT B0, `(.L_x_446) ;  /* 0x000000d000007945 */ /* 0x000fe60003800200 */
[----:B------:R-:W-:Y:S01]  /*37b0*/  ISETP.GE.U32.AND.EX P2, PT, R0, UR5, PT, P2 ;  /* 0x0000000500007c0c */ /* 0x000fe2000bf46120 */
[----:B------:R-:W-:-:S12]  /*37c0*/  @P0 BRA `(.L_x_447) ;  /* 0x0000000000280947 */ /* 0x000fd80003800000 */
[----:B------:R-:W0:Y:S01]  /*37d0*/  LDC.64 R6, c[0x0][0x390] ;  /* 0x0000e400ff067b82 */ /* 0x000e220000000a00 */
[----:B------:R-:W-:-:S07]  /*37e0*/  IMAD.IADD R3, R11, 0x1, R2 ;  /* 0x000000010b037824 */ /* 0x000fce00078e0202 */
[----:B------:R-:W1:Y:S08]  /*37f0*/  LDC.64 R22, c[0x0][0x398] ;  /* 0x0000e600ff167b82 */ /* 0x000e700000000a00 */
[----:B------:R-:W2:Y:S01]  /*3800*/  LDC.64 R30, c[0x0][0x380] ;  /* 0x0000e000ff1e7b82 */ /* 0x000ea20000000a00 */
[----:B0-----:R-:W-:-:S05]  /*3810*/  IMAD.WIDE R6, R3, 0x8, R6 ;  /* 0x0000000803067825 */ /* 0x001fca00078e0206 */
[----:B------:R0:W-:Y:S01]  /*3820*/  STG.E.64 desc[UR12][R6.64], R42 ;  /* 0x0000002a06007986 */ /* 0x0001e2000c101b0c */
[----:B-1----:R-:W-:-:S05]  /*3830*/  IMAD.WIDE R22, R3, 0x8, R22 ;  /* 0x0000000803167825 */ /* 0x002fca00078e0216 */
[----:B------:R0:W-:Y:S01]  /*3840*/  STG.E.64 desc[UR12][R22.64], R40 ;  /* 0x0000002816007986 */ /* 0x0001e2000c101b0c */
[----:B--2---:R-:W-:-:S05]  /*3850*/  IMAD.WIDE R30, R3, 0x8, R30 ;  /* 0x00000008031e7825 */ /* 0x004fca00078e021e */
[----:B------:R0:W-:Y:S02]  /*3860*/  STG.E.64 desc[UR12][R30.64], R38 ;  /* 0x000000261e007986 */ /* 0x0001e4000c101b0c */
.L_x_447:
[----:B------:R-:W-:Y:S05]  /*3870*/  BSYNC.RECONVERGENT B0 ;  /* 0x0000000000007941 */ /* 0x000fea0003800200 */
.L_x_446:
[----:B------:R-:W-:Y:S04]  /*3880*/  BSSY.RECONVERGENT B0, `(.L_x_448) ;  /* 0x000000f000007945 */ /* 0x000fe80003800200 */
[----:B------:R-:W-:Y:S05]  /*3890*/  @P1 BRA `(.L_x_449) ;  /* 0x0000000000341947 */ /* 0x000fea0003800000 */
[----:B0-----:R-:W0:Y:S01]  /*38a0*/  LDC.64 R6, c[0x0][0x390] ;  /* 0x0000e400ff067b82 */ /* 0x001e220000000a00 */
[----:B------:R-:W-:-:S07]  /*38b0*/  IMAD.IADD R3, R11, 0x1, R2 ;  /* 0x000000010b037824 */ /* 0x000fce00078e0202 */
        /* <DEDUP_REMOVED lines=10> */
[----:B------:R1:W-:Y:S02]  /*3960*/  STG.E.64 desc[UR12][R30.64], R32 ;  /* 0x000000201e007986 */ /* 0x0003e4000c101b0c */
.L_x_449:
[----:B------:R-:W-:Y:S05]  /*3970*/  BSYNC.RECONVERGENT B0 ;  /* 0x0000000000007941 */ /* 0x000fea0003800200 */
.L_x_448:
[----:B------:R-:W-:Y:S04]  /*3980*/  BSSY.RECONVERGENT B0, `(.L_x_450) ;  /* 0x000000d000007945 */ /* 0x000fe80003800200 */
[----:B------:R-:W-:Y:S05]  /*3990*/  @P6 BRA `(.L_x_451) ;  /* 0x00000000002c6947 */ /* 0x000fea0003800000 */
[----:B01----:R-:W0:Y:S01]  /*39a0*/  LDC.64 R6, c[0x0][0x390] ;  /* 0x0000e400ff067b82 */ /* 0x003e220000000a00 */
[----:B------:R-:W-:-:S05]  /*39b0*/  IADD3 R3, PT, PT, R12, R2, R11 ;  /* 0x000000020c037210 */ /* 0x000fca0007ffe00b */
[----:B------:R-:W-:Y:S02]  /*39c0*/  IMAD.IADD R3, R12, 0x1, R3 ;  /* 0x000000010c037824 */ /* 0x000fe400078e0203 */
        /* <DEDUP_REMOVED lines=8> */
.L_x_451:
[----:B------:R-:W-:Y:S05]  /*3a50*/  BSYNC.RECONVERGENT B0 ;  /* 0x0000000000007941 */ /* 0x000fea0003800200 */
.L_x_450:
[----:B------:R-:W-:Y:S04]  /*3a60*/  BSSY.RECONVERGENT B0, `(.L_x_452) ;  /* 0x000000b000007945 */ /* 0x000fe80003800200 */
[----:B------:R-:W-:Y:S05]  /*3a70*/  @P2 BRA `(.L_x_453) ;  /* 0x0000000000242947 */ /* 0x000fea0003800000 */
[----:B01-3--:R-:W0:Y:S01]  /*3a80*/  LDC.64 R6, c[0x0][0x390] ;  /* 0x0000e400ff067b82 */ /* 0x00be220000000a00 */
[----:B------:R-:W-:-:S04]  /*3a90*/  IADD3 R3, PT, PT, R12, R2, R11 ;  /* 0x000000020c037210 */ /* 0x000fc80007ffe00b */
[----:B------:R-:W-:-:S03]  /*3aa0*/  IADD3 R3, PT, PT, R12, R3, R12 ;  /* 0x000000030c037210 */ /* 0x000fc60007ffe00c */
[----:B------:R-:W1:Y:S02]  /*3ab0*/  LDC.64 R22, c[0x0][0x380] ;  /* 0x0000e000ff167b82 */ /* 0x000e640000000a00 */
[----:B0-----:R-:W-:-:S05]  /*3ac0*/  IMAD.WIDE R6, R3, 0x8, R6 ;  /* 0x0000000803067825 */ /* 0x001fca00078e0206 */
[----:B------:R2:W-:Y:S01]  /*3ad0*/  STG.E.64 desc[UR12][R6.64], R20 ;  /* 0x0000001406007986 */ /* 0x0005e2000c101b0c */
[----:B-1----:R-:W-:-:S03]  /*3ae0*/  IMAD.WIDE R22, R3, 0x8, R22 ;  /* 0x0000000803167825 */ /* 0x002fc600078e0216 */
[----:B------:R2:W-:Y:S04]  /*3af0*/  STG.E.64 desc[UR12][R4.64], R18 ;  /* 0x0000001204007986 */ /* 0x0005e8000c101b0c */
[----:B------:R2:W-:Y:S02]  /*3b00*/  STG.E.64 desc[UR12][R22.64], R8 ;  /* 0x0000000816007986 */ /* 0x0005e4000c101b0c */
.L_x_453:
[----:B------:R-:W-:Y:S05]  /*3b10*/  BSYNC.RECONVERGENT B0 ;  /* 0x0000000000007941 */ /* 0x000fea0003800200 */
.L_x_452:
[----:B------:R-:W-:-:S05]  /*3b20*/  IMAD R2, R12, 0x4, R2 ;  /* 0x000000040c027824 */ /* 0x000fca00078e0202 */
[----:B------:R-:W-:Y:S02]  /*3b30*/  ISETP.GE.U32.AND P0, PT, R2, UR4, PT ;  /* 0x0000000402007c0c */ /* 0x000fe4000bf06070 */
[----:B------:R-:W-:-:S04]  /*3b40*/  SHF.R.S32.HI R0, RZ, 0x1f, R2 ;  /* 0x0000001fff007819 */ /* 0x000fc80000011402 */
[----:B------:R-:W-:-:S13]  /*3b50*/  ISETP.GE.U32.AND.EX P0, PT, R0, UR5, PT, P0 ;  /* 0x0000000500007c0c */ /* 0x000fda000bf06100 */
[----:B------:R-:W-:Y:S05]  /*3b60*/  @!P0 BRA `(.L_x_454) ;  /* 0xffffffe400548947 */ /* 0x000fea000383ffff */
[----:B------:R-:W-:Y:S05]  /*3b70*/  BRA `(.L_x_421) ;  /* 0x0000003800347947 */ /* 0x000fea0003800000 */
.L_x_382:
[----:B------:R-:W0:Y:S02]  /*3b80*/  LDCU.64 UR4, c[0x0][0x388] ;  /* 0x00007100ff0477ac */ /* 0x000e240008000a00 */
[----:B0-----:R-:W-:-:S04]  /*3b90*/  UISETP.NE.U32.AND UP0, UPT, UR4, URZ, UPT ;  /* 0x000000ff0400728c */ /* 0x001fc8000bf05070 */
[----:B------:R-:W-:-:S09]  /*3ba0*/  UISETP.NE.AND.EX UP0, UPT, UR5, URZ, UPT, UP0 ;  /* 0x000000ff0500728c */ /* 0x000fd2000bf05300 */
[----:B------:R-:W-:Y:S05]  /*3bb0*/  BRA.U !UP0, `(.L_x_455) ;  /* 0x0000001d08407547 */ /* 0x000fea000b800000 */
[----:B------:R-:W-:Y:S01]  /*3bc0*/  IMAD.MOV.U32 R24, RZ, RZ, RZ ;  /* 0x000000ffff187224 */ /* 0x000fe200078e00ff */
[----:B------:R-:W0:Y:S01]  /*3bd0*/  LDCU UR33, c[0x0][0x3b8] ;  /* 0x00007700ff2177ac */ /* 0x000e220008000800 */
[----:B------:R-:W1:Y:S01]  /*3be0*/  LDCU UR32, c[0x0][0x3b0] ;  /* 0x00007600ff2077ac */ /* 0x000e620008000800 */
[----:B------:R-:W3:Y:S01]  /*3bf0*/  LDCU.64 UR24, c[0x0][0x3c0] ;  /* 0x00007800ff1877ac */ /* 0x000ee20008000a00 */
[----:B------:R-:W4:Y:S01]  /*3c00*/  LDCU.64 UR26, c[0x0][0x380] ;  /* 0x00007000ff1a77ac */ /* 0x000f220008000a00 */
[----:B------:R-:W0:Y:S01]  /*3c10*/  LDCU.64 UR28, c[0x0][0x3a0] ;  /* 0x00007400ff1c77ac */ /* 0x000e220008000a00 */
[----:B------:R-:W0:Y:S01]  /*3c20*/  LDCU.64 UR34, c[0x0][0x388] ;  /* 0x00007100ff2277ac */ /* 0x000e220008000a00 */
[----:B------:R-:W0:Y:S01]  /*3c30*/  LDCU.128 UR4, c[0x0][0x390] ;  /* 0x00007200ff0477ac */ /* 0x000e220008000c00 */
[----:B------:R-:W0:Y:S02]  /*3c40*/  LDCU.128 UR8, c[0x0][0x380] ;  /* 0x00007000ff0877ac */ /* 0x000e240008000c00 */
.L_x_492:
[----:B------:R-:W-:Y:S01]  /*3c50*/  IMAD.IADD R25, R11, 0x1, R24 ;  /* 0x000000010b197824 */ /* 0x000fe200078e0218 */
[----:B------:R-:W-:Y:S01]  /*3c60*/  CS2R R52, SRZ ;  /* 0x0000000000347805 */ /* 0x000fe2000001ff00 */
[----:B--23--:R-:W2:Y:S08]  /*3c70*/  LDC.64 R4, c[0x0][0x390] ;  /* 0x0000e400ff047b82 */ /* 0x00ceb00000000a00 */
[----:B-1----:R-:W1:Y:S01]  /*3c80*/  LDC.64 R6, c[0x0][0x380] ;  /* 0x0000e000ff067b82 */ /* 0x002e620000000a00 */
[----:B---3--:R-:W-:-:S02]  /*3c90*/  ISETP.GE.U32.AND P1, PT, R25, UR24, PT ;  /* 0x0000001819007c0c */ /* 0x008fc4000bf26070 */
[----:B0-----:R-:W-:Y:S02]  /*3ca0*/  CS2R R44, SRZ ;  /* 0x00000000002c7805 */ /* 0x001fe4000001ff00 */
        /* <DEDUP_REMOVED lines=11> */
[C---:B-1----:R-:W-:Y:S01]  /*3d60*/  IMAD.WIDE R6, R25.reuse, 0x8, R6 ;  /* 0x0000000819067825 */ /* 0x042fe200078e0206 */
[----:B------:R-:W-:Y:S02]  /*3d70*/  CS2R R34, SRZ ;  /* 0x0000000000227805 */ /* 0x000fe4000001ff00 */
[----:B------:R-:W-:Y:S01]  /*3d80*/  CS2R R40, SRZ ;  /* 0x0000000000287805 */ /* 0x000fe2000001ff00 */
[----:B------:R-:W-:Y:S01]  /*3d90*/  IMAD.WIDE R16, R12, 0x8, R6 ;  /* 0x000000080c107825 */ /* 0x000fe200078e0206 */
[----:B------:R-:W-:Y:S02]  /*3da0*/  CS2R R38, SRZ ;  /* 0x0000000000267805 */ /* 0x000fe4000001ff00 */
[----:B------:R-:W-:Y:S02]  /*3db0*/  CS2R R42, SRZ ;  /* 0x00000000002a7805 */ /* 0x000fe4000001ff00 */
[----:B------:R-:W5:Y:S01]  /*3dc0*/  @!P1 LDG.E.64 R40, desc[UR12][R6.64] ;  /* 0x0000000c06289981 */ /* 0x000f62000c1e1b00 */
[----:B--2---:R-:W-:-:S02]  /*3dd0*/  IMAD.WIDE R2, R25, 0x8, R4 ;  /* 0x0000000819027825 */ /* 0x004fc400078e0204 */
[----:B------:R-:W1:Y:S01]  /*3de0*/  @!P0 LDC.64 R26, c[0x0][0x3a0] ;  /* 0x0000e800ff1a8b82 */ /* 0x000e620000000a00 */
[----:B------:R-:W5:Y:S01]  /*3df0*/  @!P0 LDG.E.64 R34, desc[UR12][R16.64] ;  /* 0x0000000c10228981 */ /* 0x000f62000c1e1b00 */
[----:B------:R-:W-:-:S03]  /*3e00*/  IMAD.WIDE R18, R12, 0x8, R2 ;  /* 0x000000080c127825 */ /* 0x000fc600078e0202 */
[----:B------:R2:W5:Y:S01]  /*3e10*/  @!P1 LDG.E.64 R44, desc[UR12][R2.64] ;  /* 0x0000000c022c9981 */ /* 0x000562000c1e1b00 */
[----:B------:R-:W-:-:S03]  /*3e20*/  IMAD.IADD R21, R12, 0x1, R23 ;  /* 0x000000010c157824 */ /* 0x000fc600078e0217 */
[----:B------:R0:W5:Y:S01]  /*3e30*/  @!P0 LDG.E.64 R38, desc[UR12][R18.64] ;  /* 0x0000000c12268981 */ /* 0x000162000c1e1b00 */
[----:B--2---:R-:W2:Y:S01]  /*3e40*/  MUFU.RCP64H R3, R15 ;  /* 0x0000000f00037308 */ /* 0x004ea20000001800 */
[----:B------:R-:W-:-:S06]  /*3e50*/  IMAD.MOV.U32 R2, RZ, RZ, 0x1 ;  /* 0x00000001ff027424 */ /* 0x000fcc00078e00ff */
[----:B--2---:R-:W-:-:S08]  /*3e60*/  DFMA R16, -R14, R2, 1 ;  /* 0x3ff000000e10742b */ /* 0x004fd00000000102 */
[----:B------:R-:W-:-:S08]  /*3e70*/  DFMA R16, R16, R16, R16 ;  /* 0x000000101010722b */ /* 0x000fd00000000010 */
[----:B------:R-:W-:-:S08]  /*3e80*/  DFMA R16, R2, R16, R2 ;  /* 0x000000100210722b */ /* 0x000fd00000000002 */
[----:B------:R-:W-:-:S08]  /*3e90*/  DFMA R2, -R14, R16, 1 ;  /* 0x3ff000000e02742b */ /* 0x000fd00000000110 */
[----:B------:R-:W-:Y:S01]  /*3ea0*/  DFMA R16, R16, R2, R16 ;  /* 0x000000021010722b */ /* 0x000fe20000000010 */
[C---:B-1----:R-:W-:Y:S02]  /*3eb0*/  @!P0 LEA R4, P2, R23.reuse, R26, 0x3 ;  /* 0x0000001a17048211 */ /* 0x042fe400078418ff */
[----:B0-----:R-:W-:Y:S02]  /*3ec0*/  SHF.R.S32.HI R18, RZ, 0x1f, R21 ;  /* 0x0000001fff127819 */ /* 0x001fe40000011415 */
[----:B------:R-:W-:Y:S02]  /*3ed0*/  @!P0 LEA.HI.X R5, R23, R27, R20, 0x3, P2 ;  /* 0x0000001b17058211 */ /* 0x000fe400010f1c14 */
[----:B------:R-:W-:Y:S01]  /*3ee0*/  ISETP.GE.U32.AND P2, PT, R21, UR24, PT ;  /* 0x0000001815007c0c */ /* 0x000fe2000bf46070 */
[----:B---3--:R-:W-:-:S03]  /*3ef0*/  IMAD.WIDE R8, R25, 0x8, R8 ;  /* 0x0000000819087825 */ /* 0x008fc600078e0208 */
[----:B------:R-:W-:Y:S01]  /*3f00*/  ISETP.GE.U32.AND.EX P2, PT, R18, UR25, PT, P2 ;  /* 0x0000001912007c0c */ /* 0x000fe2000bf46120 */
[C---:B------:R-:W-:Y:S01]  /*3f10*/  IMAD.IADD R19, R12.reuse, 0x1, R21 ;  /* 0x000000010c137824 */ /* 0x040fe200078e0215 */
[----:B------:R-:W-:Y:S02]  /*3f20*/  CS2R R36, SRZ ;  /* 0x0000000000247805 */ /* 0x000fe4000001ff00 */
[----:B------:R-:W-:Y:S01]  /*3f30*/  CS2R R32, SRZ ;  /* 0x0000000000207805 */ /* 0x000fe2000001ff00 */
[----:B------:R-:W-:Y:S01]  /*3f40*/  IMAD.WIDE R6, R12, 0x8, R8 ;  /* 0x000000080c067825 */ /* 0x000fe200078e0208 */
[----:B------:R0:W5:Y:S01]  /*3f50*/  @!P1 LDG.E.64 R42, desc[UR12][R8.64] ;  /* 0x0000000c082a9981 */ /* 0x000162000c1e1b00 */
[----:B------:R-:W-:Y:S01]  /*3f60*/  ISETP.GE.U32.AND P1, PT, R19, UR24, PT ;  /* 0x0000001813007c0c */ /* 0x000fe2000bf26070 */
[----:B------:R-:W-:Y:S01]  /*3f70*/  BSSY.RECONVERGENT B0, `(.L_x_456) ;  /* 0x0000022000007945 */ /* 0x000fe20003800200 */
[----:B------:R-:W-:Y:S01]  /*3f80*/  SHF.R.S32.HI R0, RZ, 0x1f, R19 ;  /* 0x0000001fff007819 */ /* 0x000fe20000011413 */
[----:B------:R1:W5:Y:S01]  /*3f90*/  @!P0 LDG.E.64 R36, desc[UR12][R6.64] ;  /* 0x0000000c06248981 */ /* 0x000362000c1e1b00 */
[----:B------:R-:W-:-:S02]  /*3fa0*/  CS2R R30, SRZ ;  /* 0x00000000001e7805 */ /* 0x000fc4000001ff00 */
[----:B------:R-:W-:Y:S02]  /*3fb0*/  CS2R R28, SRZ ;  /* 0x00000000001c7805 */ /* 0x000fe4000001ff00 */
[----:B------:R-:W-:Y:S01]  /*3fc0*/  ISETP.GE.U32.AND.EX P1, PT, R0, UR25, PT, P1 ;  /* 0x0000001900007c0c */ /* 0x000fe2000bf26110 */
[----:B------:R2:W5:Y:S01]  /*3fd0*/  @!P0 LDG.E.64.CONSTANT R32, desc[UR12][R4.64] ;  /* 0x0000000c04208981 */ /* 0x000562000c1e9b00 */
[----:B------:R-:W-:Y:S02]  /*3fe0*/  CS2R R26, SRZ ;  /* 0x00000000001a7805 */ /* 0x000fe4000001ff00 */
[----:B0-----:R-:W-:Y:S02]  /*3ff0*/  CS2R R8, SRZ ;  /* 0x0000000000087805 */ /* 0x001fe4000001ff00 */
[----:B-1----:R-:W-:Y:S02]  /*4000*/  CS2R R6, SRZ ;  /* 0x0000000000067805 */ /* 0x002fe4000001ff00 */
[----:B--2---:R-:W-:Y:S01]  /*4010*/  CS2R R4, SRZ ;  /* 0x0000000000047805 */ /* 0x004fe2000001ff00 */
[----:B----4-:R-:W-:-:S08]  /*4020*/  DMUL R58, R16, R52 ;  /* 0x00000034103a7228 */ /* 0x010fd00000000000 */
[----:B------:R-:W-:-:S08]  /*4030*/  DFMA R2, -R14, R58, R52 ;  /* 0x0000003a0e02722b */ /* 0x000fd00000000134 */
[----:B------:R-:W-:Y:S01]  /*4040*/  DFMA R58, R16, R2, R58 ;  /* 0x00000002103a722b */ /* 0x000fe2000000003a */
[----:B------:R-:W-:Y:S02]  /*4050*/  FSETP.GEU.AND P4, PT, |R53|, 6.5827683646048100446e-37, PT ;  /* 0x036000003500780b */ /* 0x000fe40003f8e200 */
[----:B------:R-:W-:-:S07]  /*4060*/  CS2R R16, SRZ ;  /* 0x0000000000107805 */ /* 0x000fce000001ff00 */
[----:B------:R-:W-:-:S05]  /*4070*/  FFMA R2, RZ, R15, R59 ;  /* 0x0000000fff027223 */ /* 0x000fca000000003b */
[----:B------:R-:W-:Y:S02]  /*4080*/  FSETP.GT.AND P3, PT, |R2|, 1.469367938527859385e-39, PT ;  /* 0x001000000200780b */ /* 0x000fe40003f64200 */
[----:B------:R-:W-:Y:S01]  /*4090*/  CS2R R2, SRZ ;  /* 0x0000000000027805 */ /* 0x000fe2000001ff00 */
[----:B------:R-:W-:Y:S10]  /*40a0*/  @P2 BRA `(.L_x_457) ;  /* 0x0000000000382947 */ /* 0x000ff40003800000 */
[C---:B------:R-:W-:Y:S01]  /*40b0*/  IMAD.SHL.U32 R16, R21.reuse, 0x8, RZ ;  /* 0x0000000815107824 */ /* 0x040fe200078e00ff */
[----:B------:R-:W-:-:S04]  /*40c0*/  SHF.L.U64.HI R13, R21, 0x3, R18 ;  /* 0x00000003150d7819 */ /* 0x000fc80000010212 */
[C---:B------:R-:W-:Y:S02]  /*40d0*/  IADD3 R26, P6, PT, R16.reuse, UR26, RZ ;  /* 0x0000001a101a7c10 */ /* 0x040fe4000ffde0ff */
[C---:B------:R-:W-:Y:S02]  /*40e0*/  IADD3 R30, P5, PT, R16.reuse, UR4, RZ ;  /* 0x00000004101e7c10 */ /* 0x040fe4000ffbe0ff */
        /* <DEDUP_REMOVED lines=10> */
.L_x_457:
[----:B------:R-:W-:Y:S05]  /*4190*/  BSYNC.RECONVERGENT B0 ;  /* 0x0000000000007941 */ /* 0x000fea0003800200 */
.L_x_456:
        /* <DEDUP_REMOVED lines=16> */
.L_x_459:
[----:B------:R-:W-:Y:S05]  /*42a0*/  BSYNC.RECONVERGENT B0 ;  /* 0x0000000000007941 */ /* 0x000fea0003800200 */
.L_x_458:
[----:B------:R-:W-:Y:S04]  /*42b0*/  BSSY.RECONVERGENT B1, `(.L_x_460) ;  /* 0x0000006000017945 */ /* 0x000fe80003800200 */
[----:B------:R-:W-:Y:S05]  /*42c0*/  @P3 BRA P4, `(.L_x_461) ;  /* 0x0000000000103947 */ /* 0x000fea0002000000 */
[----:B------:R-:W-:Y:S01]  /*42d0*/  IMAD.MOV.U32 R50, RZ, RZ, R14 ;  /* 0x000000ffff327224 */ /* 0x000fe200078e000e */
[----:B------:R-:W-:Y:S01]  /*42e0*/  MOV R60, 0x4310 ;  /* 0x00004310003c7802 */ /* 0x000fe20000000f00 */
[----:B------:R-:W-:-:S07]  /*42f0*/  IMAD.MOV.U32 R51, RZ, RZ, R15 ;  /* 0x000000ffff337224 */ /* 0x000fce00078e000f */
[----:B-----5:R-:W-:Y:S05]  /*4300*/  CALL.REL.NOINC `($__internal_3_$__cuda_sm20_div_rn_f64_full) ;  /* 0x0000003000847944 */ /* 0x020fea0003c00000 */
.L_x_461:
[----:B------:R-:W-:Y:S05]  /*4310*/  BSYNC.RECONVERGENT B1 ;  /* 0x0000000000017941 */ /* 0x000fea0003800200 */
.L_x_460:
        /* <DEDUP_REMOVED lines=8> */
[----:B------:R-:W-:Y:S01]  /*43a0*/  DMUL R52, R44, UR14 ;  /* 0x0000000e2c347c28 */ /* 0x000fe20008000000 */
[----:B------:R-:W-:Y:S05]  /*43b0*/  BSSY.RECONVERGENT B2, `(.L_x_464) ;  /* 0x000001c000027945 */ /* 0x000fea0003800200 */
[----:B------:R-:W-:-:S02]  /*43c0*/  DFMA R42, R46, R58, R42 ;  /* 0x0000003a2e2a722b */ /* 0x000fc4000000002a */
[----:B------:R-:W-:-:S04]  /*43d0*/  DFMA R52, R58, UR18, R52 ;  /* 0x000000123a347c2b */ /* 0x000fc80008000034 */
        /* <DEDUP_REMOVED lines=25> */
.L_x_465:
[----:B------:R-:W-:Y:S05]  /*4570*/  BSYNC.RECONVERGENT B2 ;  /* 0x0000000000027941 */ /* 0x000fea0003800200 */
.L_x_464:
        /* <DEDUP_REMOVED lines=10> */
.L_x_463:
[----:B------:R-:W-:Y:S05]  /*4620*/  BSYNC.RECONVERGENT B1 ;  /* 0x0000000000017941 */ /* 0x000fea0003800200 */
.L_x_462:
        /* <DEDUP_REMOVED lines=21> */
.L_x_467:
[----:B------:R-:W-:Y:S05]  /*4780*/  BSYNC.RECONVERGENT B1 ;  /* 0x0000000000017941 */ /* 0x000fea0003800200 */
.L_x_466:
        /* <DEDUP_REMOVED lines=8> */
[----:B------:R-:W-:Y:S01]  /*4810*/  DMUL R52, R38, UR14 ;  /* 0x0000000e26347c28 */ /* 0x000fe20008000000 */
[----:B------:R-:W-:Y:S05]  /*4820*/  BSSY.RECONVERGENT B2, `(.L_x_470) ;  /* 0x000001c000027945 */ /* 0x000fea0003800200 */
[----:B------:R-:W-:Y:S01]  /*4830*/  DFMA R36, R32, R58, R36 ;  /* 0x0000003a2024722b */ /* 0x000fe20000000024 */
[----:B------:R-:W-:Y:S01]  /*4840*/  IMAD.MOV.U32 R32, RZ, RZ, 0x1 ;  /* 0x00000001ff207424 */ /* 0x000fe200078e00ff */
[----:B------:R-:W-:-:S04]  /*4850*/  DFMA R52, R58, UR18, R52 ;  /* 0x000000123a347c2b */ /* 0x000fc80008000034 */
[----:B------:R-:W0:Y:S02]  /*4860*/  F2F.F32.F64 R10, R36 ;  /* 0x00000024000a7310 */ /* 0x000e240000301000 */
[----:B------:R-:W-:-:S04]  /*4870*/  DSETP.GEU.AND P1, PT, |R36|, UR30, PT ;  /* 0x0000001e24007e2a */ /* 0x000fc8000bf2e200 */
[----:B------:R-:W-:-:S10]  /*4880*/  FSETP.GEU.AND P2, PT, |R53|, 6.5827683646048100446e-37, PT ;  /* 0x036000003500780b */ /* 0x000fd40003f4e200 */
        /* <DEDUP_REMOVED lines=21> */
.L_x_471:
[----:B------:R-:W-:Y:S05]  /*49e0*/  BSYNC.RECONVERGENT B2 ;  /* 0x0000000000027941 */ /* 0x000fea0003800200 */
.L_x_470:
        /* <DEDUP_REMOVED lines=10> */
.L_x_469:
[----:B------:R-:W-:Y:S05]  /*4a90*/  BSYNC.RECONVERGENT B1 ;  /* 0x0000000000017941 */ /* 0x000fea0003800200 */
.L_x_468:
        /* <DEDUP_REMOVED lines=21> */
.L_x_473:
[----:B------:R-:W-:Y:S05]  /*4bf0*/  BSYNC.RECONVERGENT B1 ;  /* 0x0000000000017941 */ /* 0x000fea0003800200 */
.L_x_472:
        /* <DEDUP_REMOVED lines=38> */
.L_x_477:
[----:B------:R-:W-:Y:S05]  /*4e60*/  BSYNC.RECONVERGENT B2 ;  /* 0x0000000000027941 */ /* 0x000fea0003800200 */
.L_x_476:
        /* <DEDUP_REMOVED lines=10> */
.L_x_475:
[----:B------:R-:W-:Y:S05]  /*4f10*/  BSYNC.RECONVERGENT B1 ;  /* 0x0000000000017941 */ /* 0x000fea0003800200 */
.L_x_474:
        /* <DEDUP_REMOVED lines=21> */
.L_x_479:
[----:B------:R-:W-:Y:S05]  /*5070*/  BSYNC.RECONVERGENT B1 ;  /* 0x0000000000017941 */ /* 0x000fea0003800200 */
.L_x_478:
        /* <DEDUP_REMOVED lines=31> */
[----:B------:R-:W-:-:S09]  /*5270*/  IMAD.MOV.U32 R3, RZ, RZ, R53 ;  /* 0x000000ffff037224 */ /* 0x000fd200078e0035 */
[----:B------:R-:W-:-:S05]  /*5280*/  FFMA R2, RZ, R51, R59 ;  /* 0x00000033ff027223 */ /* 0x000fca000000003b */
[----:B------:R-:W-:Y:S01]  /*5290*/  FSETP.GT.AND P1, PT, |R2|, 1.469367938527859385e-39, PT ;  /* 0x001000000200780b */ /* 0x000fe20003f24200 */
[----:B------:R-:W-:-:S12]  /*52a0*/  IMAD.MOV.U32 R2, RZ, RZ, R52 ;  /* 0x000000ffff027224 */ /* 0x000fd800078e0034 */
[----:B------:R-:W-:Y:S05]  /*52b0*/  @P1 BRA P2, `(.L_x_483) ;  /* 0x0000000000081947 */ /* 0x000fea0001000000 */
[----:B------:R-:W-:-:S07]  /*52c0*/  MOV R60, 0x52e0 ;  /* 0x000052e0003c7802 */ /* 0x000fce0000000f00 */
[----:B------:R-:W-:Y:S05]  /*52d0*/  CALL.REL.NOINC `($__internal_3_$__cuda_sm20_div_rn_f64_full) ;  /* 0x0000002000907944 */ /* 0x000fea0003c00000 */
.L_x_483:
[----:B------:R-:W-:Y:S05]  /*52e0*/  BSYNC.RECONVERGENT B2 ;  /* 0x0000000000027941 */ /* 0x000fea0003800200 */
.L_x_482:
        /* <DEDUP_REMOVED lines=10> */
.L_x_481:
[----:B------:R-:W-:Y:S05]  /*5390*/  BSYNC.RECONVERGENT B1 ;  /* 0x0000000000017941 */ /* 0x000fea0003800200 */
.L_x_480:
        /* <DEDUP_REMOVED lines=22> */
.L_x_485:
[----:B------:R-:W-:Y:S05]  /*5500*/  BSYNC.RECONVERGENT B0 ;  /* 0x0000000000007941 */ /* 0x000fea0003800200 */
.L_x_484:
        /* <DEDUP_REMOVED lines=18> */
.L_x_487:
[----:B------:R-:W-:Y:S05]  /*5630*/  BSYNC.RECONVERGENT B0 ;  /* 0x0000000000007941 */ /* 0x000fea0003800200 */
.L_x_486:
[----:B------:R-:W-:Y:S04]  /*5640*/  BSSY.RECONVERGENT B0, `(.L_x_488) ;  /* 0x0000010000007945 */ /* 0x000fe80003800200 */
[----:B------:R-:W-:Y:S05]  /*5650*/  @P1 BRA `(.L_x_489) ;  /* 0x0000000000381947 */ /* 0x000fea0003800000 */
[C---:B01----:R-:W-:Y:S01]  /*5660*/  IMAD.SHL.U32 R8, R21.reuse, 0x8, RZ ;  /* 0x0000000815087824 */ /* 0x043fe200078e00ff */
        /* <DEDUP_REMOVED lines=13> */
.L_x_489:
[----:B------:R-:W-:Y:S05]  /*5740*/  BSYNC.RECONVERGENT B0 ;  /* 0x0000000000007941 */ /* 0x000fea0003800200 */
.L_x_488:
[----:B------:R-:W-:Y:S04]  /*5750*/  BSSY.RECONVERGENT B0, `(.L_x_490) ;  /* 0x0000010000007945 */ /* 0x000fe80003800200 */
[----:B------:R-:W-:Y:S05]  /*5760*/  @P2 BRA `(.L_x_491) ;  /* 0x0000000000382947 */ /* 0x000fea0003800000 */
[C---:B012---:R-:W-:Y:S01]  /*5770*/  IMAD.SHL.U32 R8, R19.reuse, 0x8, RZ ;  /* 0x0000000813087824 */ /* 0x047fe200078e00ff */
        /* <DEDUP_REMOVED lines=13> */
.L_x_491:
[----:B------:R-:W-:Y:S05]  /*5850*/  BSYNC.RECONVERGENT B0 ;  /* 0x0000000000007941 */ /* 0x000fea0003800200 */
.L_x_490:
[----:B------:R-:W-:-:S05]  /*5860*/  IMAD R24, R12, 0x4, R24 ;  /* 0x000000040c187824 */ /* 0x000fca00078e0218 */
[----:B------:R-:W-:Y:S02]  /*5870*/  ISETP.GE.U32.AND P0, PT, R24, UR24, PT ;  /* 0x0000001818007c0c */ /* 0x000fe4000bf06070 */
[----:B------:R-:W-:-:S04]  /*5880*/  SHF.R.S32.HI R0, RZ, 0x1f, R24 ;  /* 0x0000001fff007819 */ /* 0x000fc80000011418 */
[----:B------:R-:W-:-:S13]  /*5890*/  ISETP.GE.U32.AND.EX P0, PT, R0, UR25, PT, P0 ;  /* 0x0000001900007c0c */ /* 0x000fda000bf06100 */
[----:B------:R-:W-:Y:S05]  /*58a0*/  @!P0 BRA `(.L_x_492) ;  /* 0xffffffe000e88947 */ /* 0x000fea000383ffff */
[----:B------:R-:W-:Y:S05]  /*58b0*/  BRA `(.L_x_421) ;  /* 0x0000001800e47947 */ /* 0x000fea0003800000 */
.L_x_455:
[----:B------:R-:W-:Y:S01]  /*58c0*/  IMAD.MOV.U32 R6, RZ, RZ, RZ ;  /* 0x000000ffff067224 */ /* 0x000fe200078e00ff */
[----:B------:R-:W0:Y:S01]  /*58d0*/  LDCU UR26, c[0x0][0x3b8] ;  /* 0x00007700ff1a77ac */ /* 0x000e220008000800 */
[----:B------:R-:W1:Y:S01]  /*58e0*/  LDCU UR27, c[0x0][0x3b0] ;  /* 0x00007600ff1b77ac */ /* 0x000e620008000800 */
[----:B------:R-:W3:Y:S01]  /*58f0*/  LDCU.64 UR28, c[0x0][0x3c0] ;  /* 0x00007800ff1c77ac */ /* 0x000ee20008000a00 */
[----:B------:R-:W4:Y:S01]  /*5900*/  LDCU.64 UR8, c[0x0][0x380] ;  /* 0x00007000ff0877ac */ /* 0x000f220008000a00 */
[----:B------:R-:W0:Y:S01]  /*5910*/  LDCU.64 UR10, c[0x0][0x3a0] ;  /* 0x00007400ff0a77ac */ /* 0x000e220008000a00 */
[----:B------:R-:W0:Y:S02]  /*5920*/  LDCU.128 UR4, c[0x0][0x390] ;  /* 0x00007200ff0477ac */ /* 0x000e240008000c00 */
.L_x_527:
[----:B01-34-:R-:W-:Y:S01]  /*5930*/  IMAD.IADD R3, R11, 0x1, R6 ;  /* 0x000000010b037824 */ /* 0x01bfe200078e0206 */
[----:B------:R-:W-:Y:S01]  /*5940*/  CS2R R52, SRZ ;  /* 0x0000000000347805 */ /* 0x000fe2000001ff00 */
[----:B------:R-:W2:Y:S02]  /*5950*/  LDC.64 R54, c[0x0][0x398] ;  /* 0x0000e600ff367b82 */ /* 0x000ea40000000a00 */
[--C-:B------:R-:W-:Y:S01]  /*5960*/  IMAD.IADD R7, R12, 0x1, R3.reuse ;  /* 0x000000010c077824 */ /* 0x100fe200078e0203 */
[----:B---3--:R-:W-:Y:S02]  /*5970*/  ISETP.GE.U32.AND P1, PT, R3, UR28, PT ;  /* 0x0000001c03007c0c */ /* 0x008fe4000bf26070 */
[----:B------:R-:W-:-:S03]  /*5980*/  SHF.R.S32.HI R0, RZ, 0x1f, R3 ;  /* 0x0000001fff007819 */ /* 0x000fc60000011403 */
[----:B------:R-:W3:Y:S01]  /*5990*/  LDC.64 R16, c[0x0][0x380] ;  /* 0x0000e000ff107b82 */ /* 0x000ee20000000a00 */
[----:B------:R-:W-:Y:S02]  /*59a0*/  ISETP.GE.U32.AND.EX P1, PT, R0, UR29, PT, P1 ;  /* 0x0000001d00007c0c */ /* 0x000fe4000bf26110 */
[----:B------:R-:W-:Y:S02]  /*59b0*/  CS2R R30, SRZ ;  /* 0x00000000001e7805 */ /* 0x000fe4000001ff00 */
[----:B------:R-:W-:Y:S02]  /*59c0*/  ISETP.GE.U32.AND P0, PT, R7, UR28, PT ;  /* 0x0000001c07007c0c */ /* 0x000fe4000bf06070 */
[----:B------:R-:W-:Y:S02]  /*59d0*/  CS2R R34, SRZ ;  /* 0x0000000000227805 */ /* 0x000fe4000001ff00 */
[--C-:B------:R-:W-:Y:S02]  /*59e0*/  SHF.R.S32.HI R4, RZ, 0x1f, R7.reuse ;  /* 0x0000001fff047819 */ /* 0x100fe40000011407 */
[----:B------:R-:W-:Y:S01]  /*59f0*/  CS2R R32, SRZ ;  /* 0x0000000000207805 */ /* 0x000fe2000001ff00 */
[----:B------:R-:W-:Y:S01]  /*5a00*/  IMAD.IADD R5, R12, 0x1, R7 ;  /* 0x000000010c057824 */ /* 0x000fe200078e0207 */
[----:B------:R-:W1:Y:S01]  /*5a10*/  LDC.64 R50, c[0x0][0x390] ;  /* 0x0000e400ff327b82 */ /* 0x000e620000000a00 */
[----:B------:R-:W-:-:S03]  /*5a20*/  ISETP.GE.U32.AND.EX P0, PT, R4, UR29, PT, P0 ;  /* 0x0000001d04007c0c */ /* 0x000fc6000bf06100 */
[----:B------:R-:W-:-:S04]  /*5a30*/  SHF.R.S32.HI R2, RZ, 0x1f, R5 ;  /* 0x0000001fff027819 */ /* 0x000fc80000011405 */
[----:B------:R-:W4:Y:S08]  /*5a40*/  @!P1 LDC.64 R18, c[0x0][0x3a0] ;  /* 0x0000e800ff129b82 */ /* 0x000f300000000a00 */
[----:B------:R-:W0:Y:S01]  /*5a50*/  @!P0 LDC.64 R20, c[0x0][0x3a0] ;  /* 0x0000e800ff148b82 */ /* 0x000e220000000a00 */
[----:B----4-:R-:W-:-:S04]  /*5a60*/  @!P1 LEA R18, P2, R3, R18, 0x3 ;  /* 0x0000001203129211 */ /* 0x010fc800078418ff */
[C---:B------:R-:W-:Y:S01]  /*5a70*/  @!P1 LEA.HI.X R19, R3.reuse, R19, R0, 0x3, P2 ;  /* 0x0000001303139211 */ /* 0x040fe200010f1c00 */
[----:B--2---:R-:W-:Y:S01]  /*5a80*/  IMAD.WIDE R44, R3, 0x8, R54 ;  /* 0x00000008032c7825 */ /* 0x004fe200078e0236 */
[----:B------:R-:W-:-:S03]  /*5a90*/  ISETP.GE.U32.AND P2, PT, R5, UR28, PT ;  /* 0x0000001c05007c0c */ /* 0x000fc6000bf46070 */
[----:B------:R-:W2:Y:S01]  /*5aa0*/  @!P1 LDG.E.64.CONSTANT R52, desc[UR12][R18.64] ;  /* 0x0000000c12349981 */ /* 0x000ea2000c1e9b00 */
[C---:B0-----:R-:W-:Y:S01]  /*5ab0*/  @!P0 LEA R20, P3, R7.reuse, R20, 0x3 ;  /* 0x0000001407148211 */ /* 0x041fe200078618ff */
[----:B------:R-:W-:Y:S01]  /*5ac0*/  IMAD.WIDE R48, R12, 0x8, R44 ;  /* 0x000000080c307825 */ /* 0x000fe200078e022c */
[----:B------:R-:W-:Y:S02]  /*5ad0*/  ISETP.GE.U32.AND.EX P2, PT, R2, UR29, PT, P2 ;  /* 0x0000001d02007c0c */ /* 0x000fe4000bf46120 */
[----:B------:R-:W-:Y:S02]  /*5ae0*/  @!P0 LEA.HI.X R21, R7, R21, R4, 0x3, P3 ;  /* 0x0000001507158211 */ /* 0x000fe400018f1c04 */
[----:B------:R-:W5:Y:S04]  /*5af0*/  @!P0 LDG.E.64 R34, desc[UR12][R48.64] ;  /* 0x0000000c30228981 */ /* 0x000f68000c1e1b00 */
[----:B------:R3:W5:Y:S05]  /*5b00*/  @!P0 LDG.E.64.CONSTANT R30, desc[UR12][R20.64] ;  /* 0x0000000c141e8981 */ /* 0x00076a000c1e9b00 */
[----:B------:R-:W0:Y:S01]  /*5b10*/  @!P2 LDC.64 R8, c[0x0][0x3a0] ;  /* 0x0000e800ff08ab82 */ /* 0x000e220000000a00 */
[----:B---3--:R-:W-:-:S04]  /*5b20*/  IMAD.WIDE R20, R3, 0x8, R16 ;  /* 0x0000000803147825 */ /* 0x008fc800078e0210 */
[----:B------:R-:W-:-:S05]  /*5b30*/  IMAD.WIDE R46, R12, 0x8, R20 ;  /* 0x000000080c2e7825 */ /* 0x000fca00078e0214 */
[----:B------:R-:W5:Y:S01]  /*5b40*/  @!P0 LDG.E.64 R32, desc[UR12][R46.64] ;  /* 0x0000000c2e208981 */ /* 0x000f62000c1e1b00 */
[----:B0-----:R-:W-:-:S04]  /*5b50*/  @!P2 LEA R18, P3, R5, R8, 0x3 ;  /* 0x000000080512a211 */ /* 0x001fc800078618ff */
[----:B------:R-:W-:Y:S02]  /*5b60*/  @!P2 LEA.HI.X R19, R5, R9, R2, 0x3, P3 ;  /* 0x000000090513a211 */ /* 0x000fe400018f1c02 */
[----:B------:R-:W0:Y:S01]  /*5b70*/  MUFU.RCP64H R9, R15 ;  /* 0x0000000f00097308 */ /* 0x000e220000001800 */
        /* <DEDUP_REMOVED lines=9> */
[----:B------:R-:W-:Y:S01]  /*5c10*/  CS2R R38, SRZ ;  /* 0x0000000000267805 */ /* 0x000fe2000001ff00 */
[----:B-1----:R-:W-:-:S04]  /*5c20*/  IMAD.WIDE R22, R3, 0x8, R50 ;  /* 0x0000000803167825 */ /* 0x002fc800078e0232 */
[----:B------:R-:W-:Y:S01]  /*5c30*/  IMAD.IADD R4, R12, 0x1, R5 ;  /* 0x000000010c047824 */ /* 0x000fe200078e0205 */
[----:B------:R0:W5:Y:S04]  /*5c40*/  @!P1 LDG.E.64 R42, desc[UR12][R22.64] ;  /* 0x0000000c162a9981 */ /* 0x000168000c1e1b00 */
[----:B------:R-:W5:Y:S01]  /*5c50*/  @!P1 LDG.E.64 R38, desc[UR12][R20.64] ;  /* 0x0000000c14269981 */ /* 0x000f62000c1e1b00 */
[----:B------:R-:W-:Y:S02]  /*5c60*/  ISETP.GE.U32.AND P1, PT, R4, UR28, PT ;  /* 0x0000001c04007c0c */ /* 0x000fe4000bf26070 */
[----:B------:R-:W-:Y:S02]  /*5c70*/  SHF.R.S32.HI R7, RZ, 0x1f, R4 ;  /* 0x0000001fff077819 */ /* 0x000fe40000011404 */
[----:B------:R-:W-:Y:S01]  /*5c80*/  CS2R R36, SRZ ;  /* 0x0000000000247805 */ /* 0x000fe2000001ff00 */
[----:B------:R-:W-:Y:S01]  /*5c90*/  IMAD.WIDE R24, R12, 0x8, R22 ;  /* 0x000000080c187825 */ /* 0x000fe200078e0216 */
[----:B------:R-:W-:-:S02]  /*5ca0*/  ISETP.GE.U32.AND.EX P1, PT, R7, UR29, PT, P1 ;  /* 0x0000001d07007c0c */ /* 0x000fc4000bf26110 */
[----:B------:R-:W-:Y:S02]  /*5cb0*/  CS2R R28, SRZ ;  /* 0x00000000001c7805 */ /* 0x000fe4000001ff00 */
[----:B------:R-:W-:Y:S01]  /*5cc0*/  CS2R R26, SRZ ;  /* 0x00000000001a7805 */ /* 0x000fe2000001ff00 */
[----:B------:R1:W5:Y:S01]  /*5cd0*/  @!P0 LDG.E.64 R36, desc[UR12][R24.64] ;  /* 0x0000000c18248981 */ /* 0x000362000c1e1b00 */
[----:B0-----:R-:W-:Y:S01]  /*5ce0*/  CS2R R22, SRZ ;  /* 0x0000000000167805 */ /* 0x001fe2000001ff00 */
[----:B------:R-:W-:-:S04]  /*5cf0*/  IMAD.WIDE R50, R5, 0x8, R50 ;  /* 0x0000000805327825 */ /* 0x000fc800078e0232 */
[C---:B------:R-:W-:Y:S01]  /*5d00*/  IMAD.WIDE R54, R5.reuse, 0x8, R54 ;  /* 0x0000000805367825 */ /* 0x040fe200078e0236 */
[----:B------:R-:W-:Y:S01]  /*5d10*/  BSSY.RECONVERGENT B0, `(.L_x_493) ;  /* 0x0000020000007945 */ /* 0x000fe20003800200 */
[----:B------:R-:W5:Y:S01]  /*5d20*/  @!P2 LDG.E.64 R28, desc[UR12][R50.64] ;  /* 0x0000000c321ca981 */ /* 0x000f62000c1e1b00 */
[----:B-1----:R-:W-:Y:S01]  /*5d30*/  CS2R R24, SRZ ;  /* 0x0000000000187805 */ /* 0x002fe2000001ff00 */
[----:B------:R-:W-:Y:S02]  /*5d40*/  IMAD.WIDE R16, R5, 0x8, R16 ;  /* 0x0000000805107825 */ /* 0x000fe400078e0210 */
[----:B------:R-:W5:Y:S01]  /*5d50*/  @!P2 LDG.E.64 R26, desc[UR12][R54.64] ;  /* 0x0000000c361aa981 */ /* 0x000f62000c1e1b00 */
[----:B------:R-:W-:-:S03]  /*5d60*/  CS2R R20, SRZ ;  /* 0x0000000000147805 */ /* 0x000fc6000001ff00 */
[----:B------:R0:W5:Y:S04]  /*5d70*/  @!P2 LDG.E.64 R24, desc[UR12][R16.64] ;  /* 0x0000000c1018a981 */ /* 0x000168000c1e1b00 */
[----:B------:R1:W5:Y:S01]  /*5d80*/  @!P2 LDG.E.64.CONSTANT R22, desc[UR12][R18.64] ;  /* 0x0000000c1216a981 */ /* 0x000362000c1e9b00 */
[----:B0-----:R-:W-:Y:S02]  /*5d90*/  CS2R R16, SRZ ;  /* 0x0000000000107805 */ /* 0x001fe4000001ff00 */
[----:B-1----:R-:W-:Y:S01]  /*5da0*/  CS2R R18, SRZ ;  /* 0x0000000000127805 */ /* 0x002fe2000001ff00 */
[----:B--2---:R-:W-:-:S08]  /*5db0*/  DMUL R58, R44, R52 ;  /* 0x000000342c3a7228 */ /* 0x004fd00000000000 */
[----:B------:R-:W-:-:S08]  /*5dc0*/  DFMA R8, -R14, R58, R52 ;  /* 0x0000003a0e08722b */ /* 0x000fd00000000134 */
[----:B------:R-:W-:Y:S01]  /*5dd0*/  DFMA R58, R44, R8, R58 ;  /* 0x000000082c3a722b */ /* 0x000fe2000000003a */
[----:B------:R-:W-:-:S09]  /*5de0*/  FSETP.GEU.AND P3, PT, |R53|, 6.5827683646048100446e-37, PT ;  /* 0x036000003500780b */ /* 0x000fd20003f6e200 */
        /* <DEDUP_REMOVED lines=18> */
.L_x_494:
[----:B------:R-:W-:Y:S05]  /*5f10*/  BSYNC.RECONVERGENT B0 ;  /* 0x0000000000007941 */ /* 0x000fea0003800200 */
.L_x_493:
[----:B------:R-:W-:Y:S04]  /*5f20*/  BSSY.RECONVERGENT B1, `(.L_x_495) ;  /* 0x0000006000017945 */ /* 0x000fe80003800200 */
[----:B------:R-:W-:Y:S05]  /*5f30*/  @P2 BRA P3, `(.L_x_496) ;  /* 0x0000000000102947 */ /* 0x000fea0001800000 */
[----:B------:R-:W-:Y:S01]  /*5f40*/  IMAD.MOV.U32 R50, RZ, RZ, R14 ;  /* 0x000000ffff327224 */ /* 0x000fe200078e000e */
[----:B------:R-:W-:Y:S01]  /*5f50*/  MOV R60, 0x5f80 ;  /* 0x00005f80003c7802 */ /* 0x000fe20000000f00 */
[----:B------:R-:W-:-:S07]  /*5f60*/  IMAD.MOV.U32 R51, RZ, RZ, R15 ;  /* 0x000000ffff337224 */ /* 0x000fce00078e000f */
[----:B-----5:R-:W-:Y:S05]  /*5f70*/  CALL.REL.NOINC `($__internal_3_$__cuda_sm20_div_rn_f64_full) ;  /* 0x0000001400687944 */ /* 0x020fea0003c00000 */
.L_x_496:
[----:B------:R-:W-:Y:S05]  /*5f80*/  BSYNC.RECONVERGENT B1 ;  /* 0x0000000000017941 */ /* 0x000fea0003800200 */
.L_x_495:
        /* <DEDUP_REMOVED lines=37> */
.L_x_500:
[----:B------:R-:W-:Y:S05]  /*61e0*/  BSYNC.RECONVERGENT B2 ;  /* 0x0000000000027941 */ /* 0x000fea0003800200 */
.L_x_499:
        /* <DEDUP_REMOVED lines=10> */
.L_x_498:
[----:B------:R-:W-:Y:S05]  /*6290*/  BSYNC.RECONVERGENT B1 ;  /* 0x0000000000017941 */ /* 0x000fea0003800200 */
.L_x_497:
        /* <DEDUP_REMOVED lines=21> */
.L_x_502:
[----:B------:R-:W-:Y:S05]  /*63f0*/  BSYNC.RECONVERGENT B1 ;  /* 0x0000000000017941 */ /* 0x000fea0003800200 */
.L_x_501:
        /* <DEDUP_REMOVED lines=37> */
.L_x_506:
[----:B------:R-:W-:Y:S05]  /*6650*/  BSYNC.RECONVERGENT B2 ;  /* 0x0000000000027941 */ /* 0x000fea0003800200 */
.L_x_505:
        /* <DEDUP_REMOVED lines=10> */
.L_x_504:
[----:B------:R-:W-:Y:S05]  /*6700*/  BSYNC.RECONVERGENT B1 ;  /* 0x0000000000017941 */ /* 0x000fea0003800200 */
.L_x_503:
        /* <DEDUP_REMOVED lines=21> */
.L_x_508:
[----:B------:R-:W-:Y:S05]  /*6860*/  BSYNC.RECONVERGENT B1 ;  /* 0x0000000000017941 */ /* 0x000fea0003800200 */
.L_x_507:
        /* <DEDUP_REMOVED lines=38> */
.L_x_512:
[----:B------:R-:W-:Y:S05]  /*6ad0*/  BSYNC.RECONVERGENT B2 ;  /* 0x0000000000027941 */ /* 0x000fea0003800200 */
.L_x_511:
        /* <DEDUP_REMOVED lines=10> */
.L_x_510:
[----:B------:R-:W-:Y:S05]  /*6b80*/  BSYNC.RECONVERGENT B1 ;  /* 0x0000000000017941 */ /* 0x000fea0003800200 */
.L_x_509:
        /* <DEDUP_REMOVED lines=21> */
.L_x_514:
[----:B------:R-:W-:Y:S05]  /*6ce0*/  BSYNC.RECONVERGENT B1 ;  /* 0x0000000000017941 */ /* 0x000fea0003800200 */
.L_x_513:
        /* <DEDUP_REMOVED lines=38> */
.L_x_518:
[----:B------:R-:W-:Y:S05]  /*6f50*/  BSYNC.RECONVERGENT B2 ;  /* 0x0000000000027941 */ /* 0x000fea0003800200 */
.L_x_517:
        /* <DEDUP_REMOVED lines=10> */
.L_x_516:
[----:B------:R-:W-:Y:S05]  /*7000*/  BSYNC.RECONVERGENT B1 ;  /* 0x0000000000017941 */ /* 0x000fea0003800200 */
.L_x_515:
        /* <DEDUP_REMOVED lines=18> */
.L_x_520:
[----:B------:R-:W-:Y:S05]  /*7130*/  BSYNC.RECONVERGENT B0 ;  /* 0x0000000000007941 */ /* 0x000fea0003800200 */
.L_x_519:
        /* <DEDUP_REMOVED lines=15> */
.L_x_522:
[----:B------:R-:W-:Y:S05]  /*7230*/  BSYNC.RECONVERGENT B0 ;  /* 0x0000000000007941 */ /* 0x000fea0003800200 */
.L_x_521:
        /* <DEDUP_REMOVED lines=13> */
.L_x_524:
[----:B------:R-:W-:Y:S05]  /*7310*/  BSYNC.RECONVERGENT B0 ;  /* 0x0000000000007941 */ /* 0x000fea0003800200 */
.L_x_523:
[----:B------:R-:W-:Y:S04]  /*7320*/  BSSY.RECONVERGENT B0, `(.L_x_525) ;  /* 0x000000d000007945 */ /* 0x000fe80003800200 */
[----:B------:R-:W-:Y:S05]  /*7330*/  @P3 BRA `(.L_x_526) ;  /* 0x00000000002c3947 */ /* 0x000fea0003800000 */
[----:B01-3--:R-:W0:Y:S01]  /*7340*/  LDC.64 R2, c[0x0][0x390] ;  /* 0x0000e400ff027b82 */ /* 0x00be220000000a00 */
[----:B------:R-:W-:-:S04]  /*7350*/  IADD3 R7, PT, PT, R12, R6, R11 ;  /* 0x000000060c077210 */ /* 0x000fc80007ffe00b */
[----:B------:R-:W-:-:S03]  /*7360*/  IADD3 R7, PT, PT, R12, R7, R12 ;  /* 0x000000070c077210 */ /* 0x000fc60007ffe00c */
        /* <DEDUP_REMOVED lines=8> */
.L_x_526:
[----:B------:R-:W-:Y:S05]  /*73f0*/  BSYNC.RECONVERGENT B0 ;  /* 0x0000000000007941 */ /* 0x000fea0003800200 */
.L_x_525:
[----:B------:R-:W-:-:S05]  /*7400*/  IMAD R6, R12, 0x4, R6 ;  /* 0x000000040c067824 */ /* 0x000fca00078e0206 */
[----:B------:R-:W-:Y:S02]  /*7410*/  ISETP.GE.U32.AND P0, PT, R6, UR28, PT ;  /* 0x0000001c06007c0c */ /* 0x000fe4000bf06070 */
[----:B------:R-:W-:-:S04]  /*7420*/  SHF.R.S32.HI R0, RZ, 0x1f, R6 ;  /* 0x0000001fff007819 */ /* 0x000fc80000011406 */
[----:B------:R-:W-:-:S13]  /*7430*/  ISETP.GE.U32.AND.EX P0, PT, R0, UR29, PT, P0 ;  /* 0x0000001d00007c0c */ /* 0x000fda000bf06100 */
[----:B------:R-:W-:Y:S05]  /*7440*/  @!P0 BRA `(.L_x_527) ;  /* 0xffffffe400388947 */ /* 0x000fea000383ffff */
.L_x_421:
[----:B------:R-:W-:-:S04]  /*7450*/  LOP3.LUT P0, RZ, R10, 0xff, RZ, 0xc0, !PT ;  /* 0x000000ff0aff7812 */ /* 0x000fc8000780c0ff */
[----:B------:R-:W-:-:S13]  /*7460*/  PLOP3.LUT P0, PT, P0, PT, PT, 0x8, 0x80 ;  /* 0x000000000080781c */ /* 0x000fda000070e170 */
.L_x_381:
[----:B------:R-:W5:Y:S02]  /*7470*/  LDCU.64 UR4, c[0x0][0x388] ;  /* 0x00007100ff0477ac */ /* 0x000f640008000a00 */
[----:B-----5:R-:W-:-:S04]  /*7480*/  ISETP.NE.U32.AND P1, PT, RZ, UR4, PT ;  /* 0x00000004ff007c0c */ /* 0x020fc8000bf25070 */
[----:B------:R-:W-:-:S13]  /*7490*/  ISETP.NE.AND.EX P1, PT, RZ, UR5, PT, P1 ;  /* 0x00000005ff007c0c */ /* 0x000fda000bf25310 */
[----:B------:R-:W-:Y:S05]  /*74a0*/  @!P1 EXIT ;  /* 0x000000000000994d */ /* 0x000fea0003800000 */
[----:B------:R-:W-:Y:S06]  /*74b0*/  BAR.SYNC.DEFER_BLOCKING 0x0 ;  /* 0x0000000000007b1d */ /* 0x000fec0000010000 */
[----:B------:R-:W-:Y:S05]  /*74c0*/  @P0 EXIT ;  /* 0x000000000000094d */ /* 0x000fea0003800000 */
[----:B01-34-:R-:W0:Y:S01]  /*74d0*/  LDC.64 R2, c[0x0][0x388] ;  /* 0x0000e200ff027b82 */ /* 0x01be220000000a00 */
[----:B--2---:R-:W-:Y:S02]  /*74e0*/  IMAD.MOV.U32 R4, RZ, RZ, 0x0 ;  /* 0x00000000ff047424 */ /* 0x004fe400078e00ff */
[----:B------:R-:W-:-:S05]  /*74f0*/  IMAD.MOV.U32 R5, RZ, RZ, 0x7ff00000 ;  /* 0x7ff00000ff057424 */ /* 0x000fca00078e00ff */
[----:B0-----:R-:W-:Y:S01]  /*7500*/  STG.E.64 desc[UR12][R2.64], R4 ;  /* 0x0000000402007986 */ /* 0x001fe2000c101b0c */
[----:B------:R-:W-:Y:S05]  /*7510*/  EXIT ;  /* 0x000000000000794d */ /* 0x000fea0003800000 */
        .weak           $__internal_3_$__cuda_sm20_div_rn_f64_full
        .type           $__internal_3_$__cuda_sm20_div_rn_f64_full,@function
        .size           $__internal_3_$__cuda_sm20_div_rn_f64_full,(.L_x_863 - $__internal_3_$__cuda_sm20_div_rn_f64_full)
$__internal_3_$__cuda_sm20_div_rn_f64_full:
[C---:B------:R-:W-:Y:S01]  /*7520*/  FSETP.GEU.AND P2, PT, |R51|.reuse, 1.469367938527859385e-39, PT ;  /* 0x001000003300780b */ /* 0x040fe20003f4e200 */
[----:B------:R-:W-:Y:S01]  /*7530*/  IMAD.MOV.U32 R56, RZ, RZ, 0x1 ;  /* 0x00000001ff387424 */ /* 0x000fe200078e00ff */
[----:B------:R-:W-:Y:S01]  /*7540*/  LOP3.LUT R48, R51, 0x800fffff, RZ, 0xc0, !PT ;  /* 0x800fffff33307812 */ /* 0x000fe200078ec0ff */
[----:B------:R-:W-:Y:S01]  /*7550*/  IMAD.MOV.U32 R58, RZ, RZ, 0x1ca00000 ;  /* 0x1ca00000ff3a7424 */ /* 0x000fe200078e00ff */
[C---:B------:R-:W-:Y:S01]  /*7560*/  FSETP.GEU.AND P3, PT, |R53|.reuse, 1.469367938527859385e-39, PT ;  /* 0x001000003500780b */ /* 0x040fe20003f6e200 */
[----:B------:R-:W-:Y:S01]  /*7570*/  BSSY.RECONVERGENT B0, `(.L_x_528) ;  /* 0x0000052000007945 */ /* 0x000fe20003800200 */
        /* <DEDUP_REMOVED lines=8> */
[C---:B------:R-:W-:Y:S02]  /*7600*/  SEL R55, R58.reuse, 0x63400000, !P5 ;  /* 0x634000003a377807 */ /* 0x040fe40006800000 */
[----:B------:R-:W-:Y:S01]  /*7610*/  @!P3 ISETP.GE.U32.AND P4, PT, R59, R54, PT ;  /* 0x000000363b00b20c */ /* 0x000fe20003f86070 */
[----:B------:R-:W-:Y:S01]  /*7620*/  IMAD.MOV.U32 R54, RZ, RZ, R52 ;  /* 0x000000ffff367224 */ /* 0x000fe200078e0034 */
[----:B------:R-:W-:Y:S02]  /*7630*/  LOP3.LUT R55, R55, 0x800fffff, R53, 0xf8, !PT ;  /* 0x800fffff37377812 */ /* 0x000fe400078ef835 */
[----:B------:R-:W-:Y:S02]  /*7640*/  @!P3 SEL R13, R58, 0x63400000, !P4 ;  /* 0x634000003a0db807 */ /* 0x000fe40006000000 */
[----:B------:R-:W-:-:S02]  /*7650*/  @!P2 LOP3.LUT R62, R49, 0x7ff00000, RZ, 0xc0, !PT ;  /* 0x7ff00000313ea812 */ /* 0x000fc400078ec0ff */
[----:B------:R-:W-:Y:S01]  /*7660*/  @!P3 LOP3.LUT R13, R13, 0x80000000, R53, 0xf8, !PT ;  /* 0x800000000d0db812 */ /* 0x000fe200078ef835 */
[----:B0-----:R-:W-:-:S08]  /*7670*/  DFMA R64, R56, -R48, 1 ;  /* 0x3ff000003840742b */ /* 0x001fd00000000830 */
[----:B------:R-:W-:-:S08]  /*7680*/  DFMA R64, R64, R64, R64 ;  /* 0x000000404040722b */ /* 0x000fd00000000040 */
[----:B------:R-:W-:Y:S01]  /*7690*/  DFMA R56, R56, R64, R56 ;  /* 0x000000403838722b */ /* 0x000fe20000000038 */
[----:B------:R-:W-:Y:S01]  /*76a0*/  @!P3 LOP3.LUT R65, R13, 0x100000, RZ, 0xfc, !PT ;  /* 0x001000000d41b812 */ /* 0x000fe200078efcff */
[----:B------:R-:W-:Y:S02]  /*76b0*/  @!P3 IMAD.MOV.U32 R64, RZ, RZ, RZ ;  /* 0x000000ffff40b224 */ /* 0x000fe400078e00ff */
[----:B------:R-:W-:-:S04]  /*76c0*/  IMAD.MOV.U32 R13, RZ, RZ, R59 ;  /* 0x000000ffff0d7224 */ /* 0x000fc800078e003b */
[----:B------:R-:W-:Y:S02]  /*76d0*/  DFMA R66, R56, -R48, 1 ;  /* 0x3ff000003842742b */ /* 0x000fe40000000830 */
[----:B------:R-:W-:-:S06]  /*76e0*/  @!P3 DFMA R54, R54, 2, -R64 ;  /* 0x400000003636b82b */ /* 0x000fcc0000000840 */
[----:B------:R-:W-:-:S04]  /*76f0*/  DFMA R66, R56, R66, R56 ;  /* 0x000000423842722b */ /* 0x000fc80000000038 */
[----:B------:R-:W-:-:S04]  /*7700*/  @!P3 LOP3.LUT R13, R55, 0x7ff00000, RZ, 0xc0, !PT ;  /* 0x7ff00000370db812 */ /* 0x000fc800078ec0ff */
[----:B------:R-:W-:Y:S01]  /*7710*/  DMUL R64, R66, R54 ;  /* 0x0000003642407228 */ /* 0x000fe20000000000 */
        /* <DEDUP_REMOVED lines=9> */
[----:B------:R-:W-:Y:S01]  /*77b0*/  ISETP.GE.U32.AND P2, PT, R59, R52, PT ;  /* 0x000000343b00720c */ /* 0x000fe20003f46070 */
[----:B------:R-:W-:Y:S01]  /*77c0*/  IMAD.MOV.U32 R52, RZ, RZ, RZ ;  /* 0x000000ffff347224 */ /* 0x000fe200078e00ff */
[----:B------:R-:W-:Y:S02]  /*77d0*/  VIMNMX R13, PT, PT, R13, 0x46a00000, PT ;  /* 0x46a000000d0d7848 */ /* 0x000fe40003fe0100 */
[----:B------:R-:W-:-:S05]  /*77e0*/  SEL R58, R58, 0x63400000, !P2 ;  /* 0x634000003a3a7807 */ /* 0x000fca0005000000 */
[----:B------:R-:W-:-:S04]  /*77f0*/  IMAD.IADD R13, R13, 0x1, -R58 ;  /* 0x000000010d0d7824 */ /* 0x000fc800078e0a3a */
[----:B------:R-:W-:-:S06]  /*7800*/  VIADD R53, R13, 0x7fe00000 ;  /* 0x7fe000000d357836 */ /* 0x000fcc0000000000 */
        /* <DEDUP_REMOVED lines=10> */
[----:B------:R-:W-:Y:S01]  /*78b0*/  IADD3 R13, PT, PT, -R13, -0x43300000, RZ ;  /* 0xbcd000000d0d7810 */ /* 0x000fe20007ffe1ff */
[----:B------:R-:W-:-:S06]  /*78c0*/  IMAD.MOV.U32 R48, RZ, RZ, RZ ;  /* 0x000000ffff307224 */ /* 0x000fcc00078e00ff */
[----:B------:R-:W-:Y:S02]  /*78d0*/  DFMA R48, R58, -R48, R56 ;  /* 0x800000303a30722b */ /* 0x000fe40000000038 */
[----:B------:R-:W-:-:S08]  /*78e0*/  DMUL.RP R56, R56, R52 ;  /* 0x0000003438387228 */ /* 0x000fd00000008000 */
[----:B------:R-:W-:Y:S02]  /*78f0*/  FSETP.NEU.AND P2, PT, |R49|, R13, PT ;  /* 0x0000000d3100720b */ /* 0x000fe40003f4d200 */
[----:B------:R-:W-:Y:S02]  /*7900*/  LOP3.LUT R13, R57, R50, RZ, 0x3c, !PT ;  /* 0x00000032390d7212 */ /* 0x000fe400078e3cff */
[----:B------:R-:W-:Y:S02]  /*7910*/  FSEL R58, R56, R58, !P2 ;  /* 0x0000003a383a7208 */ /* 0x000fe40005000000 */
[----:B------:R-:W-:Y:S01]  /*7920*/  FSEL R59, R13, R59, !P2 ;  /* 0x0000003b0d3b7208 */ /* 0x000fe20005000000 */
[----:B------:R-:W-:Y:S06]  /*7930*/  BRA `(.L_x_530) ;  /* 0x0000000000547947 */ /* 0x000fec0003800000 */
.L_x_529:
[----:B------:R-:W-:-:S14]  /*7940*/  DSETP.NAN.AND P2, PT, R52, R52, PT ;  /* 0x000000343400722a */ /* 0x000fdc0003f48000 */
[----:B------:R-:W-:Y:S05]  /*7950*/  @P2 BRA `(.L_x_531) ;  /* 0x0000000000442947 */ /* 0x000fea0003800000 */
[----:B------:R-:W-:-:S14]  /*7960*/  DSETP.NAN.AND P2, PT, R50, R50, PT ;  /* 0x000000323200722a */ /* 0x000fdc0003f48000 */
[----:B------:R-:W-:Y:S05]  /*7970*/  @P2 BRA `(.L_x_532) ;  /* 0x0000000000302947 */ /* 0x000fea0003800000 */
[----:B------:R-:W-:Y:S01]  /*7980*/  ISETP.NE.AND P2, PT, R13, R62, PT ;  /* 0x0000003e0d00720c */ /* 0x000fe20003f45270 */
[----:B------:R-:W-:Y:S02]  /*7990*/  IMAD.MOV.U32 R58, RZ, RZ, 0x0 ;  /* 0x00000000ff3a7424 */ /* 0x000fe400078e00ff */
[----:B------:R-:W-:-:S10]  /*79a0*/  IMAD.MOV.U32 R59, RZ, RZ, -0x80000 ;  /* 0xfff80000ff3b7424 */ /* 0x000fd400078e00ff */
        /* <DEDUP_REMOVED lines=9> */
.L_x_532:
[----:B------:R-:W-:Y:S01]  /*7a40*/  LOP3.LUT R59, R51, 0x80000, RZ, 0xfc, !PT ;  /* 0x00080000333b7812 */ /* 0x000fe200078efcff */
[----:B------:R-:W-:Y:S01]  /*7a50*/  IMAD.MOV.U32 R58, RZ, RZ, R50 ;  /* 0x000000ffff3a7224 */ /* 0x000fe200078e0032 */
[----:B------:R-:W-:Y:S06]  /*7a60*/  BRA `(.L_x_530) ;  /* 0x0000000000087947 */ /* 0x000fec0003800000 */
.L_x_531:
[----:B------:R-:W-:Y:S01]  /*7a70*/  LOP3.LUT R59, R53, 0x80000, RZ, 0xfc, !PT ;  /* 0x00080000353b7812 */ /* 0x000fe200078efcff */
[----:B------:R-:W-:-:S07]  /*7a80*/  IMAD.MOV.U32 R58, RZ, RZ, R52 ;  /* 0x000000ffff3a7224 */ /* 0x000fce00078e0034 */
.L_x_530:
[----:B------:R-:W-:Y:S05]  /*7a90*/  BSYNC.RECONVERGENT B0 ;  /* 0x0000000000007941 */ /* 0x000fea0003800200 */
.L_x_528:
[----:B------:R-:W-:-:S04]  /*7aa0*/  IMAD.MOV.U32 R61, RZ, RZ, 0x0 ;  /* 0x00000000ff3d7424 */ /* 0x000fc800078e00ff */
[----:B------:R-:W-:Y:S05]  /*7ab0*/  RET.REL.NODEC R60 `(_Z27reversible_adam_cuda_kernelIdddEvPT_PT1_S1_S1_PKT0_fffffm10adamMode_tf) ;  /* 0xffffff843c507950 */ /* 0x000fea0003c3ffff */
.L_x_533:
        /* <DEDUP_REMOVED lines=12> */
.L_x_863:


//--------------------- .text._Z27reversible_adam_cuda_kernelIfN3c104HalfEhEvPT_PT1_S3_S3_PKT0_fffffm10adamMode_tf --------------------------
	.section	.text._Z27reversible_adam_cuda_kernelIfN3c104HalfEhEvPT_PT1_S3_S3_PKT0_fffffm10adamMode_tf,"ax",@progbits
	.align	128
        .global         _Z27reversible_adam_cuda_kernelIfN3c104HalfEhEvPT_PT1_S3_S3_PKT0_fffffm10adamMode_tf
        .type           _Z27reversible_adam_cuda_kernelIfN3c104HalfEhEvPT_PT1_S3_S3_PKT0_fffffm10adamMode_tf,@function
        .size           _Z27reversible_adam_cuda_kernelIfN3c104HalfEhEvPT_PT1_S3_S3_PKT0_fffffm10adamMode_tf,(.L_x_884 - _Z27reversible_adam_cuda_kernelIfN3c104HalfEhEvPT_PT1_S3_S3_PKT0_fffffm10adamMode_tf)
        .other          _Z27reversible_adam_cuda_kernelIfN3c104HalfEhEvPT_PT1_S3_S3_PKT0_fffffm10adamMode_tf,@"STO_CUDA_ENTRY STV_DEFAULT"
_Z27reversible_adam_cuda_kernelIfN3c104HalfEhEvPT_PT1_S3_S3_PKT0_fffffm10adamMode_tf:
.text._Z27reversible_adam_cuda_kernelIfN3c104HalfEhEvPT_PT1_S3_S3_PKT0_fffffm10adamMode_tf:
        /* <DEDUP_REMOVED lines=21> */
[----:B------:R-:W0:Y:S01]  /*0150*/  LDCU UR4, c[0x0][0x3c8] ;  /* 0x00007900ff0477ac */ /* 0x000e220008000800 */
[----:B------:R-:W1:Y:S01]  /*0160*/  LDC.64 R4, c[0x0][0x3a8] ;  /* 0x0000ea00ff047b82 */ /* 0x000e620000000a00 */
[----:B------:R-:W-:Y:S01]  /*0170*/  PRMT R28, RZ, 0x7610, R28 ;  /* 0x00007610ff1c7816 */ /* 0x000fe2000000001c */
[----:B0-----:R-:W-:Y:S01]  /*0180*/  UISETP.NE.AND UP0, UPT, UR4, URZ, UPT ;  /* 0x000000ff0400728c */ /* 0x001fe2000bf05270 */
[----:B-1----:R-:W-:Y:S01]  /*0190*/  FADD.FTZ R3, -R4, 1 ;  /* 0x3f80000004037421 */ /* 0x002fe20000010100 */
[----:B------:R-:W-:-:S07]  /*01a0*/  FADD.FTZ R4, -R5, 1 ;  /* 0x3f80000005047421 */ /* 0x000fce0000010100 */
[----:B------:R-:W-:Y:S05]  /*01b0*/  BRA.U UP0, `(.L_x_535) ;  /* 0x0000001d00587547 */ /* 0x000fea000b800000 */
[----:B------:R-:W0:Y:S02]  /*01c0*/  LDCU.64 UR4, c[0x0][0x388] ;  /* 0x00007100ff0477ac */ /* 0x000e240008000a00 */
[----:B0-----:R-:W-:-:S04]  /*01d0*/  UISETP.NE.U32.AND UP0, UPT, UR4, URZ, UPT ;  /* 0x000000ff0400728c */ /* 0x001fc8000bf05070 */
[----:B------:R-:W-:-:S09]  /*01e0*/  UISETP.NE.AND.EX UP0, UPT, UR5, URZ, UPT, UP0 ;  /* 0x000000ff0500728c */ /* 0x000fd2000bf05300 */
[----:B------:R-:W-:Y:S05]  /*01f0*/  BRA.U !UP0, `(.L_x_536) ;  /* 0x0000001108307547 */ /* 0x000fea000b800000 */
[----:B------:R-:W-:Y:S01]  /*0200*/  IMAD.MOV.U32 R32, RZ, RZ, RZ ;  /* 0x000000ffff207224 */ /* 0x000fe200078e00ff */
[----:B------:R-:W0:Y:S01]  /*0210*/  LDCU UR7, c[0x0][0x3b0] ;  /* 0x00007600ff0777ac */ /* 0x000e220008000800 */
[----:B------:R-:W1:Y:S01]  /*0220*/  LDCU UR10, c[0x0][0x3cc] ;  /* 0x00007980ff0a77ac */ /* 0x000e620008000800 */
[----:B------:R-:W2:Y:S01]  /*0230*/  LDCU UR11, c[0x0][0x3b8] ;  /* 0x00007700ff0b77ac */ /* 0x000ea20008000800 */
[----:B------:R-:W3:Y:S01]  /*0240*/  LDCU UR6, c[0x0][0x3b4] ;  /* 0x00007680ff0677ac */ /* 0x000ee20008000800 */
[----:B------:R-:W4:Y:S01]  /*0250*/  LDCU.64 UR20, c[0x0][0x3a8] ;  /* 0x00007500ff1477ac */ /* 0x000f220008000a00 */
[----:B------:R-:W0:Y:S01]  /*0260*/  LDCU.64 UR16, c[0x0][0x3c0] ;  /* 0x00007800ff1077ac */ /* 0x000e220008000a00 */
[----:B------:R-:W0:Y:S01]  /*0270*/  LDCU.64 UR22, c[0x0][0x388] ;  /* 0x00007100ff1677ac */ /* 0x000e220008000a00 */
[----:B------:R-:W0:Y:S01]  /*0280*/  LDCU.64 UR4, c[0x0][0x380] ;  /* 0x00007000ff0477ac */ /* 0x000e220008000a00 */
[----:B------:R-:W0:Y:S01]  /*0290*/  LDCU.64 UR18, c[0x0][0x3a0] ;  /* 0x00007400ff1277ac */ /* 0x000e220008000a00 */
[----:B------:R-:W0:Y:S01]  /*02a0*/  LDCU.128 UR12, c[0x0][0x390] ;  /* 0x00007200ff0c77ac */ /* 0x000e220008000c00 */
[----:B------:R-:W0:Y:S02]  /*02b0*/  LDCU.128 UR24, c[0x0][0x380] ;  /* 0x00007000ff1877ac */ /* 0x000e240008000c00 */
.L_x_557:
[----:B------:R-:W-:Y:S01]  /*02c0*/  IMAD.IADD R31, R0, 0x1, R32 ;  /* 0x00000001001f7824 */ /* 0x000fe200078e0220 */
[----:B-12---:R-:W1:Y:S04]  /*02d0*/  LDC.64 R18, c[0x0][0x398] ;  /* 0x0000e600ff127b82 */ /* 0x006e680000000a00 */
[----:B0-----:R-:W-:Y:S02]  /*02e0*/  IADD3 R21, PT, PT, R2, R31, RZ ;  /* 0x0000001f02157210 */ /* 0x001fe40007ffe0ff */
[----:B0-----:R-:W-:Y:S02]  /*02f0*/  ISETP.GE.U32.AND P2, PT, R31, UR16, PT ;  /* 0x000000101f007c0c */ /* 0x001fe4000bf46070 */
[----:B------:R-:W-:Y:S02]  /*0300*/  SHF.R.S32.HI R6, RZ, 0x1f, R31 ;  /* 0x0000001fff067819 */ /* 0x000fe4000001141f */
[----:B------:R-:W-:-:S02]  /*0310*/  ISETP.GE.U32.AND P0, PT, R21, UR16, PT ;  /* 0x0000001015007c0c */ /* 0x000fc4000bf06070 */
[----:B-----5:R-:W-:Y:S02]  /*0320*/  SHF.R.S32.HI R10, RZ, 0x1f, R21 ;  /* 0x0000001fff0a7819 */ /* 0x020fe40000011415 */
[----:B------:R-:W-:Y:S02]  /*0330*/  ISETP.GE.U32.AND.EX P2, PT, R6, UR17, PT, P2 ;  /* 0x0000001106007c0c */ /* 0x000fe4000bf46120 */
[----:B------:R-:W-:-:S11]  /*0340*/  ISETP.GE.U32.AND.EX P0, PT, R10, UR17, PT, P0 ;  /* 0x000000110a007c0c */ /* 0x000fd6000bf06100 */
[----:B------:R-:W0:Y:S08]  /*0350*/  @!P2 LDC.64 R8, c[0x0][0x3a0] ;  /* 0x0000e800ff08ab82 */ /* 0x000e300000000a00 */
[----:B------:R-:W2:Y:S01]  /*0360*/  @!P0 LDC.64 R14, c[0x0][0x3a0] ;  /* 0x0000e800ff0e8b82 */ /* 0x000ea20000000a00 */
[----:B0-----:R-:W-:-:S04]  /*0370*/  @!P2 LEA R8, P1, R31, R8, 0x1 ;  /* 0x000000081f08a211 */ /* 0x001fc800078208ff */
[----:B------:R-:W-:-:S03]  /*0380*/  @!P2 LEA.HI.X R9, R31, R9, R6, 0x1, P1 ;  /* 0x000000091f09a211 */ /* 0x000fc600008f0c06 */
[----:B------:R-:W0:Y:S01]  /*0390*/  LDC.64 R6, c[0x0][0x390] ;  /* 0x0000e400ff067b82 */ /* 0x000e220000000a00 */
[C---:B--2---:R-:W-:Y:S02]  /*03a0*/  @!P0 LEA R14, P3, R21.reuse, R14, 0x1 ;  /* 0x0000000e150e8211 */ /* 0x044fe400078608ff */
[----:B------:R-:W-:Y:S01]  /*03b0*/  CS2R R24, SRZ ;  /* 0x0000000000187805 */ /* 0x000fe2000001ff00 */
[----:B------:R-:W2:Y:S01]  /*03c0*/  @!P2 LDG.E.U16.CONSTANT R5, desc[UR8][R8.64] ;  /* 0x000000080805a981 */ /* 0x000ea2000c1e9500 */
[----:B------:R-:W-:-:S03]  /*03d0*/  @!P0 LEA.HI.X R15, R21, R15, R10, 0x1, P3 ;  /* 0x0000000f150f8211 */ /* 0x000fc600018f0c0a */
[----:B------:R-:W3:Y:S02]  /*03e0*/  LDC.64 R10, c[0x0][0x380] ;  /* 0x0000e000ff0a7b82 */ /* 0x000ee40000000a00 */
[----:B------:R4:W2:Y:S01]  /*03f0*/  @!P0 LDG.E.U16.CONSTANT R20, desc[UR8][R14.64] ;  /* 0x000000080e148981 */ /* 0x0008a2000c1e9500 */
[----:B0-----:R-:W-:-:S04]  /*0400*/  IMAD.WIDE R6, R31, 0x4, R6 ;  /* 0x000000041f067825 */ /* 0x001fc800078e0206 */
[----:B---3--:R-:W-:-:S04]  /*0410*/  IMAD.WIDE R10, R31, 0x4, R10 ;  /* 0x000000041f0a7825 */ /* 0x008fc800078e020a */
[----:B----4-:R-:W-:-:S04]  /*0420*/  IMAD.WIDE R14, R2, 0x4, R6 ;  /* 0x00000004020e7825 */ /* 0x010fc800078e0206 */
[C---:B------:R-:W-:Y:S01]  /*0430*/  IMAD.WIDE R16, R2.reuse, 0x4, R10 ;  /* 0x0000000402107825 */ /* 0x040fe200078e020a */
[----:B------:R-:W5:Y:S04]  /*0440*/  @!P0 LDG.E R24, desc[UR8][R14.64] ;  /* 0x000000080e188981 */ /* 0x000f68000c1e1900 */
[----:B------:R-:W5:Y:S01]  /*0450*/  @!P0 LDG.E R25, desc[UR8][R16.64] ;  /* 0x0000000810198981 */ /* 0x000f62000c1e1900 */
[----:B------:R-:W-:Y:S02]  /*0460*/  IMAD.MOV.U32 R30, RZ, RZ, RZ ;  /* 0x000000ffff1e7224 */ /* 0x000fe400078e00ff */
[----:B-1----:R-:W-:Y:S01]  /*0470*/  IMAD.WIDE R12, R31, 0x4, R18 ;  /* 0x000000041f0c7825 */ /* 0x002fe200078e0212 */
[----:B------:R-:W-:-:S04]  /*0480*/  IADD3 R22, PT, PT, R2, R21, RZ ;  /* 0x0000001502167210 */ /* 0x000fc80007ffe0ff */
[----:B------:R0:W5:Y:S01]  /*0490*/  @!P2 LDG.E R30, desc[UR8][R12.64] ;  /* 0x000000080c1ea981 */ /* 0x000162000c1e1900 */
[----:B------:R-:W-:Y:S01]  /*04a0*/  IMAD.WIDE R8, R2, 0x4, R12 ;  /* 0x0000000402087825 */ /* 0x000fe200078e020c */
[----:B------:R-:W-:Y:S02]  /*04b0*/  ISETP.GE.U32.AND P1, PT, R22, UR16, PT ;  /* 0x0000001016007c0c */ /* 0x000fe4000bf26070 */
[----:B0-----:R-:W-:-:S04]  /*04c0*/  SHF.R.S32.HI R13, RZ, 0x1f, R22 ;  /* 0x0000001fff0d7819 */ /* 0x001fc80000011416 */
[----:B------:R-:W-:Y:S02]  /*04d0*/  ISETP.GE.U32.AND.EX P1, PT, R13, UR17, PT, P1 ;  /* 0x000000110d007c0c */ /* 0x000fe4000bf26110 */
[----:B------:R-:W-:Y:S01]  /*04e0*/  CS2R R26, SRZ ;  /* 0x00000000001a7805 */ /* 0x000fe2000001ff00 */
[----:B------:R-:W-:Y:S01]  /*04f0*/  IMAD.MOV.U32 R29, RZ, RZ, RZ ;  /* 0x000000ffff1d7224 */ /* 0x000fe200078e00ff */
[----:B------:R-:W-:Y:S01]  /*0500*/  BSSY.RECONVERGENT B0, `(.L_x_537) ;  /* 0x000001b000007945 */ /* 0x000fe20003800200 */
[----:B------:R-:W-:-:S03]  /*0510*/  IMAD.MOV.U32 R12, RZ, RZ, RZ ;  /* 0x000000ffff0c7224 */ /* 0x000fc600078e00ff */
[----:B------:R0:W5:Y:S04]  /*0520*/  @!P2 LDG.E R26, desc[UR8][R6.64] ;  /* 0x00000008061aa981 */ /* 0x000168000c1e1900 */
[----:B------:R1:W5:Y:S04]  /*0530*/  @!P2 LDG.E R27, desc[UR8][R10.64] ;  /* 0x000000080a1ba981 */ /* 0x000368000c1e1900 */
[----:B------:R3:W5:Y:S01]  /*0540*/  @!P0 LDG.E R29, desc[UR8][R8.64] ;  /* 0x00000008081d8981 */ /* 0x000762000c1e1900 */
[----:B0-----:R-:W-:Y:S02]  /*0550*/  HFMA2 R6, -RZ, RZ, 0, 0 ;  /* 0x00000000ff067431 */ /* 0x001fe400000001ff */
[----:B------:R-:W-:Y:S01]  /*0560*/  IMAD.IADD R7, R2, 0x1, R22 ;  /* 0x0000000102077824 */ /* 0x000fe200078e0216 */
[----:B-1----:R-:W-:-:S02]  /*0570*/  CS2R R10, SRZ ;  /* 0x00000000000a7805 */ /* 0x002fc4000001ff00 */
[----:B---3--:R-:W-:Y:S01]  /*0580*/  CS2R R8, SRZ ;  /* 0x0000000000087805 */ /* 0x008fe2000001ff00 */
[----:B--2---:R-:W-:Y:S02]  /*0590*/  @!P2 HADD2.F32 R12, -RZ, R5.H0_H0 ;  /* 0x20000005ff0ca230 */ /* 0x004fe40000004100 */
[----:B------:R-:W-:Y:S01]  /*05a0*/  @!P0 HADD2.F32 R11, -RZ, R20.H0_H0 ;  /* 0x20000014ff0b8230 */ /* 0x000fe20000004100 */
[----:B------:R-:W-:Y:S06]  /*05b0*/  @P1 BRA `(.L_x_538) ;  /* 0x00000000003c1947 */ /* 0x000fec0003800000 */
[C---:B------:R-:W-:Y:S01]  /*05c0*/  LEA R8, P2, R22.reuse, UR18, 0x1 ;  /* 0x0000001216087c11 */ /* 0x040fe2000f8408ff */
[C---:B------:R-:W-:Y:S01]  /*05d0*/  IMAD.SHL.U32 R20, R22.reuse, 0x4, RZ ;  /* 0x0000000416147824 */ /* 0x040fe200078e00ff */
[C-C-:B------:R-:W-:Y:S02]  /*05e0*/  SHF.L.U64.HI R5, R22.reuse, 0x2, R13.reuse ;  /* 0x0000000216057819 */ /* 0x140fe4000001020d */
[----:B------:R-:W-:Y:S02]  /*05f0*/  LEA.HI.X R9, R22, UR19, R13, 0x1, P2 ;  /* 0x0000001316097c11 */ /* 0x000fe400090f0c0d */
[C---:B------:R-:W-:Y:S02]  /*0600*/  IADD3 R34, P2, PT, R20.reuse, UR4, RZ ;  /* 0x0000000414227c10 */ /* 0x040fe4000ff5e0ff */
[C---:B------:R-:W-:Y:S01]  /*0610*/  IADD3 R22, P3, PT, R20.reuse, UR12, RZ ;  /* 0x0000000c14167c10 */ /* 0x040fe2000ff7e0ff */
[----:B------:R-:W2:Y:S01]  /*0620*/  LDG.E.U16.CONSTANT R6, desc[UR8][R8.64] ;  /* 0x0000000808067981 */ /* 0x000ea2000c1e9500 */
[----:B------:R-:W-:-:S02]  /*0630*/  IADD3 R20, P4, PT, R20, UR14, RZ ;  /* 0x0000000e14147c10 */ /* 0x000fc4000ff9e0ff */
[C---:B------:R-:W-:Y:S02]  /*0640*/  IADD3.X R35, PT, PT, R5.reuse, UR5, RZ, P2, !PT ;  /* 0x0000000505237c10 */ /* 0x040fe400097fe4ff */
[C---:B------:R-:W-:Y:S02]  /*0650*/  IADD3.X R23, PT, PT, R5.reuse, UR13, RZ, P3, !PT ;  /* 0x0000000d05177c10 */ /* 0x040fe40009ffe4ff */
[----:B------:R-:W-:Y:S01]  /*0660*/  IADD3.X R21, PT, PT, R5, UR15, RZ, P4, !PT ;  /* 0x0000000f05157c10 */ /* 0x000fe2000a7fe4ff */
[----:B------:R0:W5:Y:S04]  /*0670*/  LDG.E R8, desc[UR8][R34.64] ;  /* 0x0000000822087981 */ /* 0x000168000c1e1900 */
[----:B------:R0:W5:Y:S04]  /*0680*/  LDG.E R10, desc[UR8][R22.64] ;  /* 0x00000008160a7981 */ /* 0x000168000c1e1900 */
[----:B------:R0:W5:Y:S02]  /*0690*/  LDG.E R9, desc[UR8][R20.64] ;  /* 0x0000000814097981 */ /* 0x000164000c1e1900 */
[----:B0-2---:R-:W-:-:S07]  /*06a0*/  HADD2.F32 R6, -RZ, R6.H0_H0 ;  /* 0x20000006ff067230 */ /* 0x005fce0000004100 */
.L_x_538:
[----:B------:R-:W-:Y:S05]  /*06b0*/  BSYNC.RECONVERGENT B0 ;  /* 0x0000000000007941 */ /* 0x000fea0003800200 */
.L_x_537:
[----:B------:R-:W-:Y:S01]  /*06c0*/  ISETP.GE.U32.AND P2, PT, R7, UR16, PT ;  /* 0x0000001007007c0c */ /* 0x000fe2000bf46070 */
[----:B------:R-:W-:Y:S01]  /*06d0*/  BSSY.RECONVERGENT B0, `(.L_x_539) ;  /* 0x0000016000007945 */ /* 0x000fe20003800200 */
[----:B------:R-:W-:Y:S02]  /*06e0*/  SHF.R.S32.HI R5, RZ, 0x1f, R7 ;  /* 0x0000001fff057819 */ /* 0x000fe40000011407 */
[----:B------:R-:W-:Y:S01]  /*06f0*/  CS2R R34, SRZ ;  /* 0x0000000000227805 */ /* 0x000fe2000001ff00 */
[----:B------:R-:W-:Y:S01]  /*0700*/  IMAD.MOV.U32 R33, RZ, RZ, RZ ;  /* 0x000000ffff217224 */ /* 0x000fe200078e00ff */
[----:B------:R-:W-:Y:S02]  /*0710*/  MOV R36, RZ ;  /* 0x000000ff00247202 */ /* 0x000fe40000000f00 */
[----:B------:R-:W-:-:S13]  /*0720*/  ISETP.GE.U32.AND.EX P2, PT, R5, UR17, PT, P2 ;  /* 0x0000001105007c0c */ /* 0x000fda000bf46120 */
[----:B------:R-:W-:Y:S05]  /*0730*/  @P2 BRA `(.L_x_540) ;  /* 0x00000000003c2947 */ /* 0x000fea0003800000 */
[C---:B------:R-:W-:Y:S01]  /*0740*/  IMAD.SHL.U32 R22, R7.reuse, 0x4, RZ ;  /* 0x0000000407167824 */ /* 0x040fe200078e00ff */
[----:B------:R-:W-:-:S04]  /*0750*/  SHF.L.U64.HI R23, R7, 0x2, R5 ;  /* 0x0000000207177819 */ /* 0x000fc80000010205 */
[----:B------:R-:W-:-:S04]  /*0760*/  IADD3 R20, P3, PT, R22, UR4, RZ ;  /* 0x0000000416147c10 */ /* 0x000fc8000ff7e0ff */
[----:B------:R-:W-:-:S05]  /*0770*/  IADD3.X R21, PT, PT, R23, UR5, RZ, P3, !PT ;  /* 0x0000000517157c10 */ /* 0x000fca0009ffe4ff */
[----:B------:R0:W5:Y:S02]  /*0780*/  LDG.E R33, desc[UR8][R20.64] ;  /* 0x0000000814217981 */ /* 0x000164000c1e1900 */
[----:B0-----:R-:W-:-:S04]  /*0790*/  IADD3 R20, P3, PT, R22, UR12, RZ ;  /* 0x0000000c16147c10 */ /* 0x001fc8000ff7e0ff */
[----:B------:R-:W-:-:S05]  /*07a0*/  IADD3.X R21, PT, PT, R23, UR13, RZ, P3, !PT ;  /* 0x0000000d17157c10 */ /* 0x000fca0009ffe4ff */
[----:B------:R0:W5:Y:S02]  /*07b0*/  LDG.E R34, desc[UR8][R20.64] ;  /* 0x0000000814227981 */ /* 0x000164000c1e1900 */
[----:B0-----:R-:W-:-:S04]  /*07c0*/  LEA R20, P3, R7, UR18, 0x1 ;  /* 0x0000001207147c11 */ /* 0x001fc8000f8608ff */
[----:B------:R-:W-:Y:S02]  /*07d0*/  LEA.HI.X R21, R7, UR19, R5, 0x1, P3 ;  /* 0x0000001307157c11 */ /* 0x000fe400098f0c05 */
[----:B------:R-:W-:-:S03]  /*07e0*/  IADD3 R22, P3, PT, R22, UR14, RZ ;  /* 0x0000000e16167c10 */ /* 0x000fc6000ff7e0ff */
[----:B------:R-:W2:Y:S01]  /*07f0*/  LDG.E.U16.CONSTANT R36, desc[UR8][R20.64] ;  /* 0x0000000814247981 */ /* 0x000ea2000c1e9500 */
[----:B------:R-:W-:-:S05]  /*0800*/  IADD3.X R23, PT, PT, R23, UR15, RZ, P3, !PT ;  /* 0x0000000f17177c10 */ /* 0x000fca0009ffe4ff */
[----:B------:R0:W5:Y:S02]  /*0810*/  LDG.E R35, desc[UR8][R22.64] ;  /* 0x0000000816237981 */ /* 0x000164000c1e1900 */
[----:B0-2---:R-:W-:-:S07]  /*0820*/  HADD2.F32 R36, -RZ, R36.H0_H0 ;  /* 0x20000024ff247230 */ /* 0x005fce0000004100 */
.L_x_540:
[----:B------:R-:W-:Y:S05]  /*0830*/  BSYNC.RECONVERGENT B0 ;  /* 0x0000000000007941 */ /* 0x000fea0003800200 */
.L_x_539:
[----:B------:R-:W0:Y:S01]  /*0840*/  MUFU.RCP R21, UR6 ;  /* 0x0000000600157d08 */ /* 0x000e220008001000 */
[----:B------:R-:W-:Y:S01]  /*0850*/  BSSY.RECONVERGENT B0, `(.L_x_541) ;  /* 0x0000011000007945 */ /* 0x000fe20003800200 */
[----:B------:R-:W-:Y:S02]  /*0860*/  IMAD.MOV.U32 R20, RZ, RZ, 0x1 ;  /* 0x00000001ff147424 */ /* 0x000fe400078e00ff */
[----:B0-----:R-:W-:-:S05]  /*0870*/  FMUL.FTZ R12, R21, R12 ;  /* 0x0000000c150c7220 */ /* 0x001fca0000410000 */
[----:B------:R-:W-:-:S13]  /*0880*/  FSETP.NE.FTZ.AND P3, PT, |R12|, +INF , PT ;  /* 0x7f8000000c00780b */ /* 0x000fda0003f75200 */
[----:B------:R-:W-:Y:S05]  /*0890*/  @!P3 BRA `(.L_x_542) ;  /* 0x000000000030b947 */ /* 0x000fea0003800000 */
[----:B-----5:R-:W-:Y:S01]  /*08a0*/  FMUL.FTZ R23, R30, UR21 ;  /* 0x000000151e177c20 */ /* 0x020fe20008410000 */
[----:B------:R-:W-:Y:S01]  /*08b0*/  FMUL.FTZ R30, R4, R12 ;  /* 0x0000000c041e7220 */ /* 0x000fe20000410000 */
[----:B------:R-:W-:Y:S01]  /*08c0*/  FMUL.FTZ R26, R26, UR20 ;  /* 0x000000141a1a7c20 */ /* 0x000fe20008410000 */
[----:B------:R-:W-:Y:S02]  /*08d0*/  PRMT R20, R28, 0x7610, R20 ;  /* 0x000076101c147816 */ /* 0x000fe40000000014 */
[----:B------:R-:W-:Y:S01]  /*08e0*/  FFMA.FTZ R30, R12, R30, R23 ;  /* 0x0000001e0c1e7223 */ /* 0x000fe20000010017 */
[----:B------:R-:W-:-:S03]  /*08f0*/  FFMA.FTZ R26, R3, R12, R26 ;  /* 0x0000000c031a7223 */ /* 0x000fc6000001001a */
[----:B------:R-:W-:-:S06]  /*0900*/  FADD.FTZ R22, R30, UR7 ;  /* 0x000000071e167e21 */ /* 0x000fcc0008010000 */
[----:B------:R-:W0:Y:S08]  /*0910*/  MUFU.SQRT R22, R22 ;  /* 0x0000001600167308 */ /* 0x000e300000002000 */
[----:B0-----:R-:W0:Y:S02]  /*0920*/  MUFU.RCP R23, R22 ;  /* 0x0000001600177308 */ /* 0x001e240000001000 */
[----:B0-----:R-:W-:-:S04]  /*0930*/  FMUL.FTZ R12, R26, R23 ;  /* 0x000000171a0c7220 */ /* 0x001fc80000410000 */
[----:B------:R-:W-:-:S04]  /*0940*/  FFMA.FTZ R12, R27, UR10, R12 ;  /* 0x0000000a1b0c7c23 */ /* 0x000fc8000801000c */
[----:B------:R-:W-:-:S07]  /*0950*/  FFMA.FTZ R27, -R12, UR11, R27 ;  /* 0x0000000b0c1b7c23 */ /* 0x000fce000801011b */
.L_x_542:
[----:B------:R-:W-:Y:S05]  /*0960*/  BSYNC.RECONVERGENT B0 ;  /* 0x0000000000007941 */ /* 0x000fea0003800200 */
.L_x_541:
[----:B------:R-:W-:Y:S01]  /*0970*/  FMUL.FTZ R11, R21, R11 ;  /* 0x0000000b150b7220 */ /* 0x000fe20000410000 */
[----:B------:R-:W-:Y:S01]  /*0980*/  BSSY.RECONVERGENT B0, `(.L_x_543) ;  /* 0x0000010000007945 */ /* 0x000fe20003800200 */
[----:B------:R-:W-:-:S03]  /*0990*/  HFMA2 R12, -RZ, RZ, 0, 5.9604644775390625e-08 ;  /* 0x00000001ff0c7431 */ /* 0x000fc600000001ff */
[----:B------:R-:W-:-:S13]  /*09a0*/  FSETP.NE.FTZ.AND P3, PT, |R11|, +INF , PT ;  /* 0x7f8000000b00780b */ /* 0x000fda0003f75200 */
[----:B------:R-:W-:Y:S05]  /*09b0*/  @!P3 BRA `(.L_x_544) ;  /* 0x000000000030b947 */ /* 0x000fea0003800000 */
[----:B-----5:R-:W-:Y:S01]  /*09c0*/  FMUL.FTZ R12, R29, UR21 ;  /* 0x000000151d0c7c20 */ /* 0x020fe20008410000 */
[----:B------:R-:W-:Y:S01]  /*09d0*/  FMUL.FTZ R29, R4, R11 ;  /* 0x0000000b041d7220 */ /* 0x000fe20000410000 */
[----:B------:R-:W-:-:S03]  /*09e0*/  FMUL.FTZ R24, R24, UR20 ;  /* 0x0000001418187c20 */ /* 0x000fc60008410000 */
[----:B------:R-:W-:Y:S01]  /*09f0*/  FFMA.FTZ R29, R11, R29, R12 ;  /* 0x0000001d0b1d7223 */ /* 0x000fe2000001000c */
[----:B------:R-:W-:-:S03]  /*0a00*/  FFMA.FTZ R24, R3, R11, R24 ;  /* 0x0000000b03187223 */ /* 0x000fc60000010018 */
[----:B------:R-:W-:-:S06]  /*0a10*/  FADD.FTZ R22, R29, UR7 ;  /* 0x000000071d167e21 */ /* 0x000fcc0008010000 */
[----:B------:R-:W0:Y:S08]  /*0a20*/  MUFU.SQRT R22, R22 ;  /* 0x0000001600167308 */ /* 0x000e300000002000 */
[----:B0-----:R-:W0:Y:S02]  /*0a30*/  MUFU.RCP R23, R22 ;  /* 0x0000001600177308 */ /* 0x001e240000001000 */
[----:B0-----:R-:W-:-:S04]  /*0a40*/  FMUL.FTZ R12, R24, R23 ;  /* 0x00000017180c7220 */ /* 0x001fc80000410000 */
[----:B------:R-:W-:-:S04]  /*0a50*/  FFMA.FTZ R12, R25, UR10, R12 ;  /* 0x0000000a190c7c23 */ /* 0x000fc8000801000c */
[----:B------:R-:W-:Y:S01]  /*0a60*/  FFMA.FTZ R25, -R12, UR11, R25 ;  /* 0x0000000b0c197c23 */ /* 0x000fe20008010119 */
[----:B------:R-:W-:-:S07]  /*0a70*/  PRMT R12, R20, 0x7610, R12 ;  /* 0x00007610140c7816 */ /* 0x000fce000000000c */
.L_x_544:
[----:B------:R-:W-:Y:S05]  /*0a80*/  BSYNC.RECONVERGENT B0 ;  /* 0x0000000000007941 */ /* 0x000fea0003800200 */
.L_x_543:
[----:B------:R-:W-:Y:S01]  /*0a90*/  FMUL.FTZ R6, R21, R6 ;  /* 0x0000000615067220 */ /* 0x000fe20000410000 */
[----:B------:R-:W-:Y:S01]  /*0aa0*/  IMAD.MOV.U32 R28, RZ, RZ, 0x1 ;  /* 0x00000001ff1c7424 */ /* 0x000fe200078e00ff */
[----:B------:R-:W-:Y:S03]  /*0ab0*/  BSSY.RECONVERGENT B0, `(.L_x_545) ;  /* 0x0000010000007945 */ /* 0x000fe60003800200 */
[----:B------:R-:W-:Y:S02]  /*0ac0*/  FSETP.NE.FTZ.AND P3, PT, |R6|, +INF , PT ;  /* 0x7f8000000600780b */ /* 0x000fe40003f75200 */
[----:B------:R-:W-:-:S11]  /*0ad0*/  PRMT R28, R28, 0x5410, R28 ;  /* 0x000054101c1c7816 */ /* 0x000fd6000000001c */
[----:B------:R-:W-:Y:S05]  /*0ae0*/  @!P3 BRA `(.L_x_546) ;  /* 0x000000000030b947 */ /* 0x000fea0003800000 */
[----:B-----5:R-:W-:Y:S01]  /*0af0*/  FMUL.FTZ R9, R9, UR21 ;  /* 0x0000001509097c20 */ /* 0x020fe20008410000 */
[-C--:B------:R-:W-:Y:S01]  /*0b00*/  FMUL.FTZ R11, R4, R6.reuse ;  /* 0x00000006040b7220 */ /* 0x080fe20000410000 */
        /* <DEDUP_REMOVED lines=10> */
.L_x_546:
[----:B------:R-:W-:Y:S05]  /*0bb0*/  BSYNC.RECONVERGENT B0 ;  /* 0x0000000000007941 */ /* 0x000fea0003800200 */
.L_x_545:
[----:B------:R-:W-:Y:S01]  /*0bc0*/  FMUL.FTZ R36, R21, R36 ;  /* 0x0000002415247220 */ /* 0x000fe20000410000 */
[----:B------:R-:W-:Y:S01]  /*0bd0*/  IMAD.MOV.U32 R11, RZ, RZ, 0x1 ;  /* 0x00000001ff0b7424 */ /* 0x000fe200078e00ff */
[----:B------:R-:W-:Y:S01]  /*0be0*/  ISETP.GE.U32.AND P3, PT, R31, UR16, PT ;  /* 0x000000101f007c0c */ /* 0x000fe2000bf66070 */
[----:B------:R-:W-:Y:S01]  /*0bf0*/  BSSY.RECONVERGENT B0, `(.L_x_547) ;  /* 0x0000012000007945 */ /* 0x000fe20003800200 */
[----:B------:R-:W-:Y:S02]  /*0c00*/  SHF.R.S32.HI R6, RZ, 0x1f, R31 ;  /* 0x0000001fff067819 */ /* 0x000fe4000001141f */
[----:B------:R-:W-:Y:S02]  /*0c10*/  FSETP.NE.FTZ.AND P4, PT, |R36|, +INF , PT ;  /* 0x7f8000002400780b */ /* 0x000fe40003f95200 */
[----:B------:R-:W-:Y:S02]  /*0c20*/  ISETP.GE.U32.AND.EX P3, PT, R6, UR17, PT, P3 ;  /* 0x0000001106007c0c */ /* 0x000fe4000bf66130 */
[----:B------:R-:W-:-:S09]  /*0c30*/  PRMT R28, R11, 0x7610, R28 ;  /* 0x000076100b1c7816 */ /* 0x000fd2000000001c */
        /* <DEDUP_REMOVED lines=13> */
.L_x_548:
[----:B------:R-:W-:Y:S05]  /*0d10*/  BSYNC.RECONVERGENT B0 ;  /* 0x0000000000007941 */ /* 0x000fea0003800200 */
.L_x_547:
[----:B------:R-:W-:Y:S04]  /*0d20*/  BSSY.RECONVERGENT B0, `(.L_x_549) ;  /* 0x0000014000007945 */ /* 0x000fe80003800200 */
[----:B------:R-:W-:Y:S05]  /*0d30*/  @P3 BRA `(.L_x_550) ;  /* 0x0000000000483947 */ /* 0x000fea0003800000 */
[----:B------:R-:W-:Y:S02]  /*0d40*/  SHF.L.U32 R22, R31, 0x2, RZ ;  /* 0x000000021f167819 */ /* 0x000fe400000006ff */
[----:B-----5:R-:W-:Y:S02]  /*0d50*/  LOP3.LUT R12, R27, 0xff800000, RZ, 0xc0, !PT ;  /* 0xff8000001b0c7812 */ /* 0x020fe400078ec0ff */
[----:B------:R-:W-:Y:S02]  /*0d60*/  SHF.L.U64.HI R11, R31, 0x2, R6 ;  /* 0x000000021f0b7819 */ /* 0x000fe40000010206 */
[----:B------:R-:W-:Y:S01]  /*0d70*/  IADD3 R20, P3, PT, R22, UR12, RZ ;  /* 0x0000000c16147c10 */ /* 0x000fe2000ff7e0ff */
[----:B------:R-:W-:-:S03]  /*0d80*/  FFMA.FTZ R12, R12, 0.125, R27 ;  /* 0x3e0000000c0c7823 */ /* 0x000fc6000001001b */
[----:B------:R-:W-:-:S03]  /*0d90*/  IADD3.X R21, PT, PT, R11, UR13, RZ, P3, !PT ;  /* 0x0000000d0b157c10 */ /* 0x000fc60009ffe4ff */
[----:B------:R-:W0:Y:S02]  /*0da0*/  F2F.F16.F32 R12, R12 ;  /* 0x0000000c000c7304 */ /* 0x000e240000200800 */
[----:B------:R1:W-:Y:S02]  /*0db0*/  STG.E desc[UR8][R20.64], R26 ;  /* 0x0000001a14007986 */ /* 0x0003e4000c101908 */
[----:B-1----:R-:W-:-:S04]  /*0dc0*/  IADD3 R20, P3, PT, R22, UR14, RZ ;  /* 0x0000000e16147c10 */ /* 0x002fc8000ff7e0ff */
[----:B------:R-:W-:Y:S02]  /*0dd0*/  IADD3.X R21, PT, PT, R11, UR15, RZ, P3, !PT ;  /* 0x0000000f0b157c10 */ /* 0x000fe40009ffe4ff */
[----:B------:R-:W-:-:S03]  /*0de0*/  IADD3 R22, P3, PT, R22, UR24, RZ ;  /* 0x0000001816167c10 */ /* 0x000fc6000ff7e0ff */
[----:B------:R1:W-:Y:S01]  /*0df0*/  STG.E desc[UR8][R20.64], R30 ;  /* 0x0000001e14007986 */ /* 0x0003e2000c101908 */
[----:B------:R-:W-:Y:S02]  /*0e00*/  IADD3.X R23, PT, PT, R11, UR25, RZ, P3, !PT ;  /* 0x000000190b177c10 */ /* 0x000fe40009ffe4ff */
[----:B0-----:R-:W-:-:S03]  /*0e10*/  SHF.R.U32.HI R11, RZ, 0x8, R12 ;  /* 0x00000008ff0b7819 */ /* 0x001fc6000001160c */
[----:B------:R0:W-:Y:S01]  /*0e20*/  STG.E desc[UR8][R22.64], R27 ;  /* 0x0000001b16007986 */ /* 0x0001e2000c101908 */
[----:B-1----:R-:W-:-:S04]  /*0e30*/  IADD3 R20, P4, PT, R31, UR26, RZ ;  /* 0x0000001a1f147c10 */ /* 0x002fc8000ff9e0ff */
[----:B------:R-:W-:-:S05]  /*0e40*/  IADD3.X R21, PT, PT, R6, UR27, RZ, P4, !PT ;  /* 0x0000001b06157c10 */ /* 0x000fca000a7fe4ff */
[----:B------:R0:W-:Y:S04]  /*0e50*/  STG.E.U8 desc[UR8][R20.64], R11 ;  /* 0x0000000b14007986 */ /* 0x0001e8000c101108 */
.L_x_550:
[----:B------:R-:W-:Y:S05]  /*0e60*/  BSYNC.RECONVERGENT B0 ;  /* 0x0000000000007941 */ /* 0x000fea0003800200 */
.L_x_549:
[----:B------:R-:W-:Y:S04]  /*0e70*/  BSSY.RECONVERGENT B0, `(.L_x_551) ;  /* 0x0000011000007945 */ /* 0x000fe80003800200 */
[----:B------:R-:W-:Y:S05]  /*0e80*/  @P0 BRA `(.L_x_552) ;  /* 0x00000000003c0947 */ /* 0x000fea0003800000 */
[----:B-----5:R-:W-:Y:S01]  /*0e90*/  LOP3.LUT R6, R25, 0xff800000, RZ, 0xc0, !PT ;  /* 0xff80000019067812 */ /* 0x020fe200078ec0ff */
[----:B0-----:R-:W-:Y:S01]  /*0ea0*/  IMAD.IADD R11, R0, 0x1, R32 ;  /* 0x00000001000b7824 */ /* 0x001fe200078e0220 */
[----:B------:R1:W-:Y:S01]  /*0eb0*/  STG.E desc[UR8][R14.64], R24 ;  /* 0x000000180e007986 */ /* 0x0003e2000c101908 */
[----:B------:R-:W-:-:S04]  /*0ec0*/  IMAD.WIDE R20, R31, 0x4, R18 ;  /* 0x000000041f147825 */ /* 0x000fc800078e0212 */
[----:B------:R-:W-:Y:S01]  /*0ed0*/  FFMA.FTZ R6, R6, 0.125, R25 ;  /* 0x3e00000006067823 */ /* 0x000fe20000010019 */
[C---:B------:R-:W-:Y:S02]  /*0ee0*/  IMAD.IADD R11, R2.reuse, 0x1, R11 ;  /* 0x00000001020b7824 */ /* 0x040fe400078e020b */
[----:B------:R-:W-:-:S03]  /*0ef0*/  IMAD.WIDE R20, R2, 0x4, R20 ;  /* 0x0000000402147825 */ /* 0x000fc600078e0214 */
[----:B------:R-:W0:Y:S01]  /*0f00*/  F2F.F16.F32 R6, R6 ;  /* 0x0000000600067304 */ /* 0x000e220000200800 */
[----:B------:R-:W-:Y:S02]  /*0f10*/  SHF.R.S32.HI R12, RZ, 0x1f, R11 ;  /* 0x0000001fff0c7819 */ /* 0x000fe4000001140b */
[----:B------:R-:W-:Y:S01]  /*0f20*/  IADD3 R18, P0, PT, R11, UR22, RZ ;  /* 0x000000160b127c10 */ /* 0x000fe2000ff1e0ff */
[----:B------:R1:W-:Y:S03]  /*0f30*/  STG.E desc[UR8][R20.64], R29 ;  /* 0x0000001d14007986 */ /* 0x0003e6000c101908 */
[----:B------:R-:W-:Y:S01]  /*0f40*/  IADD3.X R19, PT, PT, R12, UR23, RZ, P0, !PT ;  /* 0x000000170c137c10 */ /* 0x000fe200087fe4ff */
[----:B------:R1:W-:Y:S01]  /*0f50*/  STG.E desc[UR8][R16.64], R25 ;  /* 0x0000001910007986 */ /* 0x0003e2000c101908 */
[----:B0-----:R-:W-:-:S05]  /*0f60*/  SHF.R.U32.HI R11, RZ, 0x8, R6 ;  /* 0x00000008ff0b7819 */ /* 0x001fca0000011606 */
[----:B------:R1:W-:Y:S02]  /*0f70*/  STG.E.U8 desc[UR8][R18.64], R11 ;  /* 0x0000000b12007986 */ /* 0x0003e4000c101108 */
.L_x_552:
[----:B------:R-:W-:Y:S05]  /*0f80*/  BSYNC.RECONVERGENT B0 ;  /* 0x0000000000007941 */ /* 0x000fea0003800200 */
.L_x_551:
[----:B------:R-:W-:Y:S04]  /*0f90*/  BSSY.RECONVERGENT B0, `(.L_x_553) ;  /* 0x0000017000007945 */ /* 0x000fe80003800200 */
[----:B------:R-:W-:Y:S05]  /*0fa0*/  @P1 BRA `(.L_x_554) ;  /* 0x0000000000541947 */ /* 0x000fea0003800000 */
[----:B01----:R-:W-:-:S05]  /*0fb0*/  IADD3 R11, PT, PT, R0, R32, RZ ;  /* 0x00000020000b7210 */ /* 0x003fca0007ffe0ff */
[----:B------:R-:W-:Y:S01]  /*0fc0*/  IMAD.IADD R15, R2, 0x1, R11 ;  /* 0x00000001020f7824 */ /* 0x000fe200078e020b */
[----:B-----5:R-:W-:-:S03]  /*0fd0*/  LOP3.LUT R11, R8, 0xff800000, RZ, 0xc0, !PT ;  /* 0xff800000080b7812 */ /* 0x020fc600078ec0ff */
[----:B------:R-:W-:Y:S02]  /*0fe0*/  IMAD.IADD R18, R2, 0x1, R15 ;  /* 0x0000000102127824 */ /* 0x000fe400078e020f */
[----:B------:R-:W-:-:S03]  /*0ff0*/  FFMA.FTZ R11, R11, 0.125, R8 ;  /* 0x3e0000000b0b7823 */ /* 0x000fc60000010008 */
[C---:B------:R-:W-:Y:S02]  /*1000*/  SHF.L.U32 R12, R18.reuse, 0x2, RZ ;  /* 0x00000002120c7819 */ /* 0x040fe400000006ff */
[----:B------:R-:W-:Y:S01]  /*1010*/  SHF.L.U64.HI R6, R18, 0x2, R13 ;  /* 0x0000000212067819 */ /* 0x000fe2000001020d */
[----:B------:R-:W0:Y:S01]  /*1020*/  F2F.F16.F32 R11, R11 ;  /* 0x0000000b000b7304 */ /* 0x000e220000200800 */
[C---:B------:R-:W-:Y:S02]  /*1030*/  IADD3 R16, P0, PT, R12.reuse, UR12, RZ ;  /* 0x0000000c0c107c10 */ /* 0x040fe4000ff1e0ff */
[----:B------:R-:W-:Y:S02]  /*1040*/  IADD3 R14, P1, PT, R12, UR14, RZ ;  /* 0x0000000e0c0e7c10 */ /* 0x000fe4000ff3e0ff */
[----:B------:R-:W-:Y:S02]  /*1050*/  IADD3.X R17, PT, PT, R6, UR13, RZ, P0, !PT ;  /* 0x0000000d06117c10 */ /* 0x000fe400087fe4ff */
[----:B------:R-:W-:-:S02]  /*1060*/  IADD3 R18, P0, PT, R18, UR26, RZ ;  /* 0x0000001a12127c10 */ /* 0x000fc4000ff1e0ff */
[----:B------:R-:W-:Y:S01]  /*1070*/  IADD3 R12, P3, PT, R12, UR24, RZ ;  /* 0x000000180c0c7c10 */ /* 0x000fe2000ff7e0ff */
[----:B------:R2:W-:Y:S01]  /*1080*/  STG.E desc[UR8][R16.64], R10 ;  /* 0x0000000a10007986 */ /* 0x0005e2000c101908 */
[C---:B------:R-:W-:Y:S02]  /*1090*/  IADD3.X R15, PT, PT, R6.reuse, UR15, RZ, P1, !PT ;  /* 0x0000000f060f7c10 */ /* 0x040fe40008ffe4ff */
[----:B------:R-:W-:Y:S02]  /*10a0*/  IADD3.X R19, PT, PT, R13, UR27, RZ, P0, !PT ;  /* 0x0000001b0d137c10 */ /* 0x000fe400087fe4ff */
[----:B------:R-:W-:Y:S01]  /*10b0*/  IADD3.X R13, PT, PT, R6, UR25, RZ, P3, !PT ;  /* 0x00000019060d7c10 */ /* 0x000fe20009ffe4ff */
[----:B------:R2:W-:Y:S01]  /*10c0*/  STG.E desc[UR8][R14.64], R9 ;  /* 0x000000090e007986 */ /* 0x0005e2000c101908 */
[----:B0-----:R-:W-:-:S03]  /*10d0*/  SHF.R.U32.HI R11, RZ, 0x8, R11 ;  /* 0x00000008ff0b7819 */ /* 0x001fc6000001160b */
[----:B------:R2:W-:Y:S04]  /*10e0*/  STG.E desc[UR8][R12.64], R8 ;  /* 0x000000080c007986 */ /* 0x0005e8000c101908 */
[----:B------:R2:W-:Y:S02]  /*10f0*/  STG.E.U8 desc[UR8][R18.64], R11 ;  /* 0x0000000b12007986 */ /* 0x0005e4000c101108 */
.L_x_554:
[----:B------:R-:W-:Y:S05]  /*1100*/  BSYNC.RECONVERGENT B0 ;  /* 0x0000000000007941 */ /* 0x000fea0003800200 */
.L_x_553:
[----:B------:R-:W-:Y:S04]  /*1110*/  BSSY.RECONVERGENT B0, `(.L_x_555) ;  /* 0x0000014000007945 */ /* 0x000fe80003800200 */
[----:B------:R-:W-:Y:S05]  /*1120*/  @P2 BRA `(.L_x_556) ;  /* 0x0000000000482947 */ /* 0x000fea0003800000 */
[----:B-----5:R-:W-:Y:S01]  /*1130*/  LOP3.LUT R6, R33, 0xff800000, RZ, 0xc0, !PT ;  /* 0xff80000021067812 */ /* 0x020fe200078ec0ff */
[C---:B--2---:R-:W-:Y:S01]  /*1140*/  IMAD.SHL.U32 R12, R7.reuse, 0x4, RZ ;  /* 0x00000004070c7824 */ /* 0x044fe200078e00ff */
[----:B------:R-:W-:-:S03]  /*1150*/  SHF.L.U64.HI R13, R7, 0x2, R5 ;  /* 0x00000002070d7819 */ /* 0x000fc60000010205 */
[----:B-1----:R-:W-:Y:S01]  /*1160*/  FFMA.FTZ R14, R6, 0.125, R33 ;  /* 0x3e000000060e7823 */ /* 0x002fe20000010021 */
[C---:B------:R-:W-:Y:S02]  /*1170*/  IADD3 R10, P0, PT, R12.reuse, UR12, RZ ;  /* 0x0000000c0c0a7c10 */ /* 0x040fe4000ff1e0ff */
[C---:B------:R-:W-:Y:S02]  /*1180*/  IADD3 R6, P1, PT, R12.reuse, UR14, RZ ;  /* 0x0000000e0c067c10 */ /* 0x040fe4000ff3e0ff */
[----:B0-----:R-:W-:Y:S01]  /*1190*/  IADD3.X R11, PT, PT, R13, UR13, RZ, P0, !PT ;  /* 0x0000000d0d0b7c10 */ /* 0x001fe200087fe4ff */
[----:B------:R-:W0:Y:S01]  /*11a0*/  F2F.F16.F32 R14, R14 ;  /* 0x0000000e000e7304 */ /* 0x000e220000200800 */
[----:B------:R-:W-:Y:S02]  /*11b0*/  IADD3 R8, P0, PT, R7, UR26, RZ ;  /* 0x0000001a07087c10 */ /* 0x000fe4000ff1e0ff */
[----:B------:R-:W-:Y:S01]  /*11c0*/  IADD3 R12, P2, PT, R12, UR24, RZ ;  /* 0x000000180c0c7c10 */ /* 0x000fe2000ff5e0ff */
[----:B------:R3:W-:Y:S01]  /*11d0*/  STG.E desc[UR8][R10.64], R34 ;  /* 0x000000220a007986 */ /* 0x0007e2000c101908 */
[----:B------:R-:W-:-:S02]  /*11e0*/  IADD3.X R7, PT, PT, R13, UR15, RZ, P1, !PT ;  /* 0x0000000f0d077c10 */ /* 0x000fc40008ffe4ff */
[----:B------:R-:W-:Y:S02]  /*11f0*/  IADD3.X R9, PT, PT, R5, UR27, RZ, P0, !PT ;  /* 0x0000001b05097c10 */ /* 0x000fe400087fe4ff */
[----:B------:R-:W-:Y:S01]  /*1200*/  IADD3.X R13, PT, PT, R13, UR25, RZ, P2, !PT ;  /* 0x000000190d0d7c10 */ /* 0x000fe200097fe4ff */
[----:B------:R3:W-:Y:S04]  /*1210*/  STG.E desc[UR8][R6.64], R35 ;  /* 0x0000002306007986 */ /* 0x0007e8000c101908 */
[----:B------:R3:W-:Y:S01]  /*1220*/  STG.E desc[UR8][R12.64], R33 ;  /* 0x000000210c007986 */ /* 0x0007e2000c101908 */
[----:B0-----:R-:W-:-:S05]  /*1230*/  SHF.R.U32.HI R5, RZ, 0x8, R14 ;  /* 0x00000008ff057819 */ /* 0x001fca000001160e */
[----:B------:R3:W-:Y:S02]  /*1240*/  STG.E.U8 desc[UR8][R8.64], R5 ;  /* 0x0000000508007986 */ /* 0x0007e4000c101108 */
.L_x_556:
[----:B------:R-:W-:Y:S05]  /*1250*/  BSYNC.RECONVERGENT B0 ;  /* 0x0000000000007941 */ /* 0x000fea0003800200 */
.L_x_555:
[----:B------:R-:W-:-:S05]  /*1260*/  IMAD R32, R2, 0x4, R32 ;  /* 0x0000000402207824 */ /* 0x000fca00078e0220 */
[----:B------:R-:W-:Y:S02]  /*1270*/  ISETP.GE.U32.AND P0, PT, R32, UR16, PT ;  /* 0x0000001020007c0c */ /* 0x000fe4000bf06070 */
[----:B---3--:R-:W-:-:S04]  /*1280*/  SHF.R.S32.HI R5, RZ, 0x1f, R32 ;  /* 0x0000001fff057819 */ /* 0x008fc80000011420 */
[----:B------:R-:W-:-:S13]  /*1290*/  ISETP.GE.U32.AND.EX P0, PT, R5, UR17, PT, P0 ;  /* 0x0000001105007c0c */ /* 0x000fda000bf06100 */
[----:B------:R-:W-:Y:S05]  /*12a0*/  @!P0 BRA `(.L_x_557) ;  /* 0xfffffff000048947 */ /* 0x000fea000383ffff */
[----:B------:R-:W-:Y:S05]  /*12b0*/  BRA `(.L_x_558) ;  /* 0x0000002800587947 */ /* 0x000fea0003800000 */
.L_x_536:
[----:B------:R-:W-:Y:S01]  /*12c0*/  MOV R8, RZ ;  /* 0x000000ff00087202 */ /* 0x000fe20000000f00 */
[----:B------:R-:W0:Y:S01]  /*12d0*/  LDCU UR7, c[0x0][0x3b0] ;  /* 0x00007600ff0777ac */ /* 0x000e220008000800 */
[----:B------:R-:W1:Y:S01]  /*12e0*/  LDCU UR12, c[0x0][0x3cc] ;  /* 0x00007980ff0c77ac */ /* 0x000e620008000800 */
[----:B------:R-:W2:Y:S01]  /*12f0*/  LDCU UR13, c[0x0][0x3b8] ;  /* 0x00007700ff0d77ac */ /* 0x000ea20008000800 */
[----:B------:R-:W3:Y:S01]  /*1300*/  LDCU UR6, c[0x0][0x3b4] ;  /* 0x00007680ff0677ac */ /* 0x000ee20008000800 */
[----:B------:R-:W4:Y:S01]  /*1310*/  LDCU.64 UR10, c[0x0][0x3a8] ;  /* 0x00007500ff0a77ac */ /* 0x000f220008000a00 */
[----:B------:R-:W0:Y:S02]  /*1320*/  LDCU.64 UR4, c[0x0][0x3c0] ;  /* 0x00007800ff0477ac */ /* 0x000e240008000a00 */
.L_x_567:
[----:B0-----:R-:W-:Y:S01]  /*1330*/  IMAD.IADD R9, R0, 0x1, R8 ;  /* 0x0000000100097824 */ /* 0x001fe200078e0208 */
[----:B-1----:R-:W1:Y:S04]  /*1340*/  LDC.64 R20, c[0x0][0x398] ;  /* 0x0000e600ff147b82 */ /* 0x002e680000000a00 */
[----:B0-----:R-:W-:Y:S02]  /*1350*/  ISETP.GE.U32.AND P0, PT, R9, UR4, PT ;  /* 0x0000000409007c0c */ /* 0x001fe4000bf06070 */
[----:B------:R-:W-:Y:S02]  /*1360*/  SHF.R.S32.HI R6, RZ, 0x1f, R9 ;  /* 0x0000001fff067819 */ /* 0x000fe40000011409 */
[----:B------:R-:W0:Y:S02]  /*1370*/  LDC.64 R18, c[0x0][0x390] ;  /* 0x0000e400ff127b82 */ /* 0x000e240000000a00 */
[----:B------:R-:W-:-:S06]  /*1380*/  ISETP.GE.U32.AND.EX P0, PT, R6, UR5, PT, P0 ;  /* 0x0000000506007c0c */ /* 0x000fcc000bf06100 */
[----:B------:R-:W2:Y:S08]  /*1390*/  LDC.64 R16, c[0x0][0x380] ;  /* 0x0000e000ff107b82 */ /* 0x000eb00000000a00 */
[----:B------:R-:W3:Y:S02]  /*13a0*/  @!P0 LDC.64 R10, c[0x0][0x3a0] ;  /* 0x0000e800ff0a8b82 */ /* 0x000ee40000000a00 */
[----:B---3--:R-:W-:-:S04]  /*13b0*/  @!P0 LEA R10, P1, R9, R10, 0x1 ;  /* 0x0000000a090a8211 */ /* 0x008fc800078208ff */
[----:B------:R-:W-:-:S05]  /*13c0*/  @!P0 LEA.HI.X R11, R9, R11, R6, 0x1, P1 ;  /* 0x0000000b090b8211 */ /* 0x000fca00008f0c06 */
[----:B------:R2:W3:Y:S01]  /*13d0*/  @!P0 LDG.E.U16.CONSTANT R31, desc[UR8][R10.64] ;  /* 0x000000080a1f8981 */ /* 0x0004e2000c1e9500 */
[----:B------:R-:W-:Y:S01]  /*13e0*/  CS2R R6, SRZ ;  /* 0x0000000000067805 */ /* 0x000fe2000001ff00 */
[----:B-1----:R-:W-:-:S05]  /*13f0*/  IMAD.WIDE R14, R9, 0x4, R20 ;  /* 0x00000004090e7825 */ /* 0x002fca00078e0214 */
[----:B------:R-:W4:Y:S01]  /*1400*/  @!P0 LDG.E R7, desc[UR8][R14.64] ;  /* 0x000000080e078981 */ /* 0x000f22000c1e1900 */
[----:B0-----:R-:W-:-:S05]  /*1410*/  IMAD.WIDE R12, R9, 0x4, R18 ;  /* 0x00000004090c7825 */ /* 0x001fca00078e0212 */
[----:B------:R-:W4:Y:S01]  /*1420*/  @!P0 LDG.E R6, desc[UR8][R12.64] ;  /* 0x000000080c068981 */ /* 0x000f22000c1e1900 */
[----:B------:R-:W-:Y:S02]  /*1430*/  IMAD.IADD R33, R2, 0x1, R9 ;  /* 0x0000000102217824 */ /* 0x000fe400078e0209 */
[----:B--2---:R-:W-:-:S03]  /*1440*/  IMAD.WIDE R10, R9, 0x4, R16 ;  /* 0x00000004090a7825 */ /* 0x004fc600078e0210 */
[----:B------:R-:W-:Y:S01]  /*1450*/  ISETP.GE.U32.AND P1, PT, R33, UR4, PT ;  /* 0x0000000421007c0c */ /* 0x000fe2000bf26070 */
[----:B------:R-:W-:Y:S01]  /*1460*/  IMAD.MOV.U32 R5, RZ, RZ, RZ ;  /* 0x000000ffff057224 */ /* 0x000fe200078e00ff */
[----:B------:R-:W-:Y:S02]  /*1470*/  SHF.R.S32.HI R34, RZ, 0x1f, R33 ;  /* 0x0000001fff227819 */ /* 0x000fe40000011421 */
[----:B------:R-:W-:Y:S02]  /*1480*/  IADD3 R29, PT, PT, R2, R33, RZ ;  /* 0x00000021021d7210 */ /* 0x000fe40007ffe0ff */
[----:B------:R-:W-:Y:S01]  /*1490*/  ISETP.GE.U32.AND.EX P1, PT, R34, UR5, PT, P1 ;  /* 0x0000000522007c0c */ /* 0x000fe2000bf26110 */
[----:B------:R0:W2:Y:S01]  /*14a0*/  @!P0 LDG.E R5, desc[UR8][R10.64] ;  /* 0x000000080a058981 */ /* 0x0000a2000c1e1900 */
[----:B------:R-:W-:Y:S01]  /*14b0*/  ISETP.GE.U32.AND P2, PT, R29, UR4, PT ;  /* 0x000000041d007c0c */ /* 0x000fe2000bf46070 */
[--C-:B------:R-:W-:Y:S01]  /*14c0*/  IMAD.IADD R9, R2, 0x1, R29.reuse ;  /* 0x0000000102097824 */ /* 0x100fe200078e021d */
[----:B------:R-:W-:-:S04]  /*14d0*/  SHF.R.S32.HI R30, RZ, 0x1f, R29 ;  /* 0x0000001fff1e7819 */ /* 0x000fc8000001141d */
[----:B------:R-:W-:Y:S02]  /*14e0*/  ISETP.GE.U32.AND.EX P2, PT, R30, UR5, PT, P2 ;  /* 0x000000051e007c0c */ /* 0x000fe4000bf46120 */
[----:B------:R-:W-:Y:S02]  /*14f0*/  ISETP.GE.U32.AND P3, PT, R9, UR4, PT ;  /* 0x0000000409007c0c */ /* 0x000fe4000bf66070 */
[----:B------:R-:W-:-:S04]  /*1500*/  SHF.R.S32.HI R22, RZ, 0x1f, R9 ;  /* 0x0000001fff167819 */ /* 0x000fc80000011409 */
[----:B------:R-:W-:Y:S02]  /*1510*/  ISETP.GE.U32.AND.EX P3, PT, R22, UR5, PT, P3 ;  /* 0x0000000516007c0c */ /* 0x000fe4000bf66130 */
[----:B------:R-:W1:Y:S08]  /*1520*/  @!P1 LDC.64 R22, c[0x0][0x3a0] ;  /* 0x0000e800ff169b82 */ /* 0x000e700000000a00 */
[----:B------:R-:W0:Y:S08]  /*1530*/  @!P2 LDC.64 R24, c[0x0][0x3a0] ;  /* 0x0000e800ff18ab82 */ /* 0x000e300000000a00 */
[----:B------:R-:W0:Y:S01]  /*1540*/  @!P3 LDC.64 R26, c[0x0][0x3a0] ;  /* 0x0000e800ff1abb82 */ /* 0x000e220000000a00 */
[----:B-1----:R-:W-:-:S04]  /*1550*/  @!P1 LEA R32, P4, R33, R22, 0x1 ;  /* 0x0000001621209211 */ /* 0x002fc800078808ff */
[----:B------:R-:W-:Y:S02]  /*1560*/  @!P1 LEA.HI.X R33, R33, R23, R34, 0x1, P4 ;  /* 0x0000001721219211 */ /* 0x000fe400020f0c22 */
[C---:B0-----:R-:W-:Y:S02]  /*1570*/  @!P2 LEA R22, P4, R29.reuse, R24, 0x1 ;  /* 0x000000181d16a211 */ /* 0x041fe400078808ff */
[----:B------:R-:W-:Y:S01]  /*1580*/  CS2R R34, SRZ ;  /* 0x0000000000227805 */ /* 0x000fe2000001ff00 */
[----:B------:R-:W2:Y:S01]  /*1590*/  @!P1 LDG.E.U16.CONSTANT R24, desc[UR8][R32.64] ;  /* 0x0000000820189981 */ /* 0x000ea2000c1e9500 */
[----:B------:R-:W-:Y:S02]  /*15a0*/  @!P2 LEA.HI.X R23, R29, R25, R30, 0x1, P4 ;  /* 0x000000191d17a211 */ /* 0x000fe400020f0c1e */
[----:B------:R-:W-:Y:S02]  /*15b0*/  SHF.R.S32.HI R30, RZ, 0x1f, R9 ;  /* 0x0000001fff1e7819 */ /* 0x000fe40000011409 */
[C---:B------:R-:W-:Y:S01]  /*15c0*/  @!P3 LEA R26, P4, R9.reuse, R26, 0x1 ;  /* 0x0000001a091ab211 */ /* 0x040fe200078808ff */
[----:B------:R-:W2:Y:S03]  /*15d0*/  @!P2 LDG.E.U16.CONSTANT R25, desc[UR8][R22.64] ;  /* 0x000000081619a981 */ /* 0x000ea6000c1e9500 */
[----:B------:R-:W-:-:S02]  /*15e0*/  @!P3 LEA.HI.X R27, R9, R27, R30, 0x1, P4 ;  /* 0x0000001b091bb211 */ /* 0x000fc400020f0c1e */
[----:B------:R-:W0:Y:S04]  /*15f0*/  MUFU.RCP R30, UR6 ;  /* 0x00000006001e7d08 */ /* 0x000e280008001000 */
[----:B------:R1:W2:Y:S01]  /*1600*/  @!P3 LDG.E.U16.CONSTANT R27, desc[UR8][R26.64] ;  /* 0x000000081a1bb981 */ /* 0x0002a2000c1e9500 */
[----:B------:R-:W-:-:S04]  /*1610*/  IMAD.WIDE R10, R2, 0x4, R10 ;  /* 0x00000004020a7825 */ /* 0x000fc800078e020a */
[----:B-1----:R-:W-:Y:S01]  /*1620*/  HFMA2 R26, -RZ, RZ, 0, 0 ;  /* 0x00000000ff1a7431 */ /* 0x002fe200000001ff */
[----:B------:R-:W-:Y:S01]  /*1630*/  CS2R R32, SRZ ;  /* 0x0000000000207805 */ /* 0x000fe2000001ff00 */
[----:B------:R-:W-:-:S04]  /*1640*/  IMAD.WIDE R12, R2, 0x4, R12 ;  /* 0x00000004020c7825 */ /* 0x000fc800078e020c */
[----:B------:R-:W-:Y:S01]  /*1650*/  IMAD.WIDE R14, R2, 0x4, R14 ;  /* 0x00000004020e7825 */ /* 0x000fe200078e020e */
[----:B------:R-:W5:Y:S04]  /*1660*/  @!P1 LDG.E R34, desc[UR8][R12.64] ;  /* 0x000000080c229981 */ /* 0x000f68000c1e1900 */
[----:B------:R1:W5:Y:S04]  /*1670*/  @!P1 LDG.E R26, desc[UR8][R10.64] ;  /* 0x000000080a1a9981 */ /* 0x000368000c1e1900 */
[----:B------:R0:W5:Y:S01]  /*1680*/  @!P1 LDG.E R32, desc[UR8][R14.64] ;  /* 0x000000080e209981 */ /* 0x000162000c1e1900 */
[----:B-1----:R-:W-:-:S04]  /*1690*/  IMAD.WIDE R10, R29, 0x4, R18 ;  /* 0x000000041d0a7825 */ /* 0x002fc800078e0212 */
[----:B------:R-:W-:Y:S01]  /*16a0*/  IMAD.WIDE R12, R29, 0x4, R20 ;  /* 0x000000041d0c7825 */ /* 0x000fe200078e0214 */
[----:B------:R1:W5:Y:S01]  /*16b0*/  @!P2 LDG.E R33, desc[UR8][R10.64] ;  /* 0x000000080a21a981 */ /* 0x000362000c1e1900 */
[----:B0-----:R-:W-:Y:S02]  /*16c0*/  CS2R R14, SRZ ;  /* 0x00000000000e7805 */ /* 0x001fe4000001ff00 */
[----:B------:R-:W-:-:S04]  /*16d0*/  IMAD.WIDE R18, R9, 0x4, R18 ;  /* 0x0000000409127825 */ /* 0x000fc800078e0212 */
[----:B------:R-:W-:Y:S01]  /*16e0*/  IMAD.WIDE R20, R9, 0x4, R20 ;  /* 0x0000000409147825 */ /* 0x000fe200078e0214 */
[----:B------:R0:W5:Y:S03]  /*16f0*/  @!P3 LDG.E R15, desc[UR8][R18.64] ;  /* 0x00000008120fb981 */ /* 0x000166000c1e1900 */
[----:B-1----:R-:W-:-:S04]  /*1700*/  IMAD.WIDE R10, R29, 0x4, R16 ;  /* 0x000000041d0a7825 */ /* 0x002fc800078e0210 */
[----:B------:R-:W-:Y:S01]  /*1710*/  IMAD.WIDE R16, R9, 0x4, R16 ;  /* 0x0000000409107825 */ /* 0x000fe200078e0210 */
[----:B------:R-:W-:Y:S01]  /*1720*/  MOV R9, RZ ;  /* 0x000000ff00097202 */ /* 0x000fe20000000f00 */
[----:B------:R0:W5:Y:S02]  /*1730*/  @!P2 LDG.E R14, desc[UR8][R10.64] ;  /* 0x000000080a0ea981 */ /* 0x000164000c1e1900 */
[----:B------:R-:W-:-:S03]  /*1740*/  IMAD.MOV.U32 R29, RZ, RZ, RZ ;  /* 0x000000ffff1d7224 */ /* 0x000fc600078e00ff */
[----:B------:R0:W5:Y:S04]  /*1750*/  @!P3 LDG.E R9, desc[UR8][R20.64] ;  /* 0x000000081409b981 */ /* 0x000168000c1e1900 */
[----:B------:R0:W5:Y:S01]  /*1760*/  @!P3 LDG.E R29, desc[UR8][R16.64] ;  /* 0x00000008101db981 */ /* 0x000162000c1e1900 */
[----:B---3--:R-:W-:-:S05]  /*1770*/  @!P0 HADD2.F32 R35, -RZ, R31.H0_H0 ;  /* 0x2000001fff238230 */ /* 0x008fca0000004100 */
[----:B------:R-:W-:-:S05]  /*1780*/  FMUL.FTZ R31, R30, R35 ;  /* 0x000000231e1f7220 */ /* 0x000fca0000410000 */
[----:B------:R-:W-:-:S13]  /*1790*/  FSETP.NE.FTZ.AND P4, PT, |R31|, +INF , PT ;  /* 0x7f8000001f00780b */ /* 0x000fda0003f95200 */
[----:B------:R-:W4:Y:S01]  /*17a0*/  @P4 LDC.64 R22, c[0x0][0x3a8] ;  /* 0x0000ea00ff164b82 */ /* 0x000f220000000a00 */
[----:B------:R-:W-:Y:S01]  /*17b0*/  @P4 FMUL.FTZ R35, R4, R31 ;  /* 0x0000001f04234220 */ /* 0x000fe20000410000 */
[----:B----4-:R-:W-:-:S04]  /*17c0*/  @P4 FMUL.FTZ R36, R7, R23 ;  /* 0x0000001707244220 */ /* 0x010fc80000410000 */
[----:B------:R-:W-:Y:S01]  /*17d0*/  @P4 FFMA.FTZ R7, R31, R35, R36 ;  /* 0x000000231f074223 */ /* 0x000fe20000010024 */
[----:B------:R-:W-:-:S06]  /*17e0*/  IMAD.MOV.U32 R35, RZ, RZ, RZ ;  /* 0x000000ffff237224 */ /* 0x000fcc00078e00ff */
[----:B------:R0:W5:Y:S01]  /*17f0*/  @!P2 LDG.E R35, desc[UR8][R12.64] ;  /* 0x000000080c23a981 */ /* 0x000162000c1e1900 */
[----:B------:R-:W-:-:S04]  /*1800*/  @P4 FMUL.FTZ R22, R6, R22 ;  /* 0x0000001606164220 */ /* 0x000fc80000410000 */
[----:B------:R-:W-:Y:S02]  /*1810*/  @P4 FFMA.FTZ R6, R3, R31, R22 ;  /* 0x0000001f03064223 */ /* 0x000fe40000010016 */
[----:B------:R-:W1:Y:S08]  /*1820*/  @P4 LDC R22, c[0x0][0x3b0] ;  /* 0x0000ec00ff164b82 */ /* 0x000e700000000800 */
[----:B------:R-:W2:Y:S01]  /*1830*/  @P4 LDC R31, c[0x0][0x3cc] ;  /* 0x0000f300ff1f4b82 */ /* 0x000ea20000000800 */
[----:B-1----:R-:W-:-:S06]  /*1840*/  @P4 FADD.FTZ R22, R7, R22 ;  /* 0x0000001607164221 */ /* 0x002fcc0000010000 */
[----:B------:R-:W1:Y:S08]  /*1850*/  @P4 MUFU.SQRT R22, R22 ;  /* 0x0000001600164308 */ /* 0x000e700000002000 */
[----:B-1----:R-:W1:Y:S02]  /*1860*/  @P4 MUFU.RCP R23, R22 ;  /* 0x0000001600174308 */ /* 0x002e640000001000 */
[----:B-1----:R-:W-:-:S02]  /*1870*/  @P4 FMUL.FTZ R36, R6, R23 ;  /* 0x0000001706244220 */ /* 0x002fc40000410000 */
[----:B------:R-:W1:Y:S02]  /*1880*/  @P4 LDC R23, c[0x0][0x3b8] ;  /* 0x0000ee00ff174b82 */ /* 0x000e640000000800 */
[----:B--2---:R-:W-:Y:S01]  /*1890*/  @P4 FFMA.FTZ R36, R5, R31, R36 ;  /* 0x0000001f05244223 */ /* 0x004fe20000010024 */
[----:B------:R-:W-:-:S03]  /*18a0*/  IMAD.MOV.U32 R31, RZ, RZ, RZ ;  /* 0x000000ffff1f7224 */ /* 0x000fc600078e00ff */
[----:B-1----:R-:W-:Y:S01]  /*18b0*/  @P4 FFMA.FTZ R5, -R36, R23, R5 ;  /* 0x0000001724054223 */ /* 0x002fe20000010105 */
[----:B------:R-:W-:-:S05]  /*18c0*/  IMAD.MOV.U32 R23, RZ, RZ, 0x1 ;  /* 0x00000001ff177424 */ /* 0x000fca00078e00ff */
[----:B------:R-:W-:Y:S02]  /*18d0*/  PRMT R24, R24, 0x5410, R23 ;  /* 0x0000541018187816 */ /* 0x000fe40000000017 */
[----:B------:R-:W1:Y:S02]  /*18e0*/  LDC.64 R22, c[0x0][0x390] ;  /* 0x0000e400ff167b82 */ /* 0x000e640000000a00 */
[----:B------:R-:W-:Y:S01]  /*18f0*/  @P4 PRMT R24, R24, 0x5410, R28 ;  /* 0x0000541018184816 */ /* 0x000fe2000000001c */
[----:B------:R-:W-:-:S04]  /*1900*/  IMAD.MOV.U32 R28, RZ, RZ, RZ ;  /* 0x000000ffff1c7224 */ /* 0x000fc800078e00ff */
[----:B------:R-:W-:Y:S02]  /*1910*/  @!P1 HADD2.F32 R31, -RZ, R24.H0_H0 ;  /* 0x20000018ff1f9230 */ /* 0x000fe40000004100 */
[----:B------:R-:W-:-:S03]  /*1920*/  @!P3 HADD2.F32 R28, -RZ, R27.H0_H0 ;  /* 0x2000001bff1cb230 */ /* 0x000fc60000004100 */
[----:B------:R-:W-:Y:S01]  /*1930*/  FMUL.FTZ R27, R30, R31 ;  /* 0x0000001f1e1b7220 */ /* 0x000fe20000410000 */
[----:B------:R-:W-:-:S04]  /*1940*/  HFMA2 R37, -RZ, RZ, 0, 0 ;  /* 0x00000000ff257431 */ /* 0x000fc800000001ff */
[----:B------:R-:W-:Y:S01]  /*1950*/  FSETP.NE.FTZ.AND P4, PT, |R27|, +INF , PT ;  /* 0x7f8000001b00780b */ /* 0x000fe20003f95200 */
[----:B------:R-:W-:Y:S01]  /*1960*/  @!P2 HADD2.F32 R37, -RZ, R25.H0_H0 ;  /* 0x20000019ff25a230 */ /* 0x000fe20000004100 */
[----:B------:R-:W-:Y:S04]  /*1970*/  BSSY.RECONVERGENT B0, `(.L_x_559) ;  /* 0x0000013000007945 */ /* 0x000fe80003800200 */
[C---:B------:R-:W-:Y:S01]  /*1980*/  FMUL.FTZ R25, R30.reuse, R37 ;  /* 0x000000251e197220 */ /* 0x040fe20000410000 */
[----:B------:R-:W-:Y:S01]  /*1990*/  FMUL.FTZ R30, R30, R28 ;  /* 0x0000001c1e1e7220 */ /* 0x000fe20000410000 */
[----:B------:R-:W-:-:S03]  /*19a0*/  IMAD.MOV.U32 R28, RZ, RZ, 0x1 ;  /* 0x00000001ff1c7424 */ /* 0x000fc600078e00ff */
[----:B------:R-:W-:Y:S02]  /*19b0*/  FSETP.NE.FTZ.AND P5, PT, |R25|, +INF , PT ;  /* 0x7f8000001900780b */ /* 0x000fe40003fb5200 */
[----:B------:R-:W-:Y:S01]  /*19c0*/  PRMT R24, R28, 0x7610, R24 ;  /* 0x000076101c187816 */ /* 0x000fe20000000018 */
[----:B0-----:R-:W-:Y:S10]  /*19d0*/  @!P4 BRA `(.L_x_560) ;  /* 0x000000000030c947 */ /* 0x001ff40003800000 */
        /* <DEDUP_REMOVED lines=12> */
.L_x_560:
[----:B------:R-:W-:Y:S05]  /*1aa0*/  BSYNC.RECONVERGENT B0 ;  /* 0x0000000000007941 */ /* 0x000fea0003800200 */
.L_x_559:
[----:B------:R-:W-:Y:S01]  /*1ab0*/  MOV R28, 0x1 ;  /* 0x00000001001c7802 */ /* 0x000fe20000000f00 */
[----:B------:R-:W-:Y:S03]  /*1ac0*/  BSSY.RECONVERGENT B0, `(.L_x_561) ;  /* 0x000000f000007945 */ /* 0x000fe60003800200 */
[----:B------:R-:W-:Y:S01]  /*1ad0*/  PRMT R28, R28, 0x5410, R28 ;  /* 0x000054101c1c7816 */ /* 0x000fe2000000001c */
[----:B------:R-:W-:Y:S06]  /*1ae0*/  @!P5 BRA `(.L_x_562) ;  /* 0x000000000030d947 */ /* 0x000fec0003800000 */
[----:B-----5:R-:W-:Y:S01]  /*1af0*/  FMUL.FTZ R28, R35, UR11 ;  /* 0x0000000b231c7c20 */ /* 0x020fe20008410000 */
[----:B------:R-:W-:-:S04]  /*1b00*/  FMUL.FTZ R35, R4, R25 ;  /* 0x0000001904237220 */ /* 0x000fc80000410000 */
[----:B------:R-:W-:Y:S01]  /*1b10*/  FFMA.FTZ R35, R25, R35, R28 ;  /* 0x0000002319237223 */ /* 0x000fe2000001001c */
[----:B------:R-:W-:-:S03]  /*1b20*/  FMUL.FTZ R28, R33, UR10 ;  /* 0x0000000a211c7c20 */ /* 0x000fc60008410000 */
[----:B------:R-:W-:Y:S01]  /*1b30*/  FADD.FTZ R27, R35, UR7 ;  /* 0x00000007231b7e21 */ /* 0x000fe20008010000 */
[----:B------:R-:W-:Y:S01]  /*1b40*/  FFMA.FTZ R33, R3, R25, R28 ;  /* 0x0000001903217223 */ /* 0x000fe2000001001c */
[----:B------:R-:W-:-:S04]  /*1b50*/  PRMT R28, R28, 0x5410, R24 ;  /* 0x000054101c1c7816 */ /* 0x000fc80000000018 */
[----:B------:R-:W0:Y:S08]  /*1b60*/  MUFU.SQRT R27, R27 ;  /* 0x0000001b001b7308 */ /* 0x000e300000002000 */
[----:B0-----:R-:W0:Y:S02]  /*1b70*/  MUFU.RCP R36, R27 ;  /* 0x0000001b00247308 */ /* 0x001e240000001000 */
[----:B0-----:R-:W-:-:S04]  /*1b80*/  FMUL.FTZ R25, R33, R36 ;  /* 0x0000002421197220 */ /* 0x001fc80000410000 */
[----:B------:R-:W-:-:S04]  /*1b90*/  FFMA.FTZ R25, R14, UR12, R25 ;  /* 0x0000000c0e197c23 */ /* 0x000fc80008010019 */
[----:B------:R-:W-:-:S07]  /*1ba0*/  FFMA.FTZ R14, -R25, UR13, R14 ;  /* 0x0000000d190e7c23 */ /* 0x000fce000801010e */
.L_x_562:
[----:B------:R-:W-:Y:S05]  /*1bb0*/  BSYNC.RECONVERGENT B0 ;  /* 0x0000000000007941 */ /* 0x000fea0003800200 */
.L_x_561:
[----:B------:R-:W-:Y:S01]  /*1bc0*/  FSETP.NE.FTZ.AND P4, PT, |R30|, +INF , PT ;  /* 0x7f8000001e00780b */ /* 0x000fe20003f95200 */
[----:B------:R-:W-:Y:S01]  /*1bd0*/  IMAD.MOV.U32 R24, RZ, RZ, 0x1 ;  /* 0x00000001ff187424 */ /* 0x000fe200078e00ff */
[----:B------:R-:W-:Y:S01]  /*1be0*/  BSSY.RECONVERGENT B0, `(.L_x_563) ;  /* 0x0000010000007945 */ /* 0x000fe20003800200 */
[----:B------:R-:W-:-:S03]  /*1bf0*/  IMAD.IADD R27, R0, 0x1, R8 ;  /* 0x00000001001b7824 */ /* 0x000fc600078e0208 */
[----:B------:R-:W-:-:S07]  /*1c00*/  PRMT R28, R24, 0x7610, R28 ;  /* 0x00007610181c7816 */ /* 0x000fce000000001c */
[----:B------:R-:W-:Y:S05]  /*1c10*/  @!P4 BRA `(.L_x_564) ;  /* 0x000000000030c947 */ /* 0x000fea0003800000 */
[----:B-----5:R-:W-:Y:S01]  /*1c20*/  FMUL.FTZ R9, R9, UR11 ;  /* 0x0000000b09097c20 */ /* 0x020fe20008410000 */
[----:B------:R-:W-:Y:S01]  /*1c30*/  FMUL.FTZ R24, R4, R30 ;  /* 0x0000001e04187220 */ /* 0x000fe20000410000 */
[----:B------:R-:W-:-:S03]  /*1c40*/  PRMT R28, R28, 0x7632, R28 ;  /* 0x000076321c1c7816 */ /* 0x000fc6000000001c */
[----:B------:R-:W-:Y:S01]  /*1c50*/  FFMA.FTZ R9, R30, R24, R9 ;  /* 0x000000181e097223 */ /* 0x000fe20000010009 */
[----:B------:R-:W-:-:S03]  /*1c60*/  FMUL.FTZ R24, R15, UR10 ;  /* 0x0000000a0f187c20 */ /* 0x000fc60008410000 */
[----:B------:R-:W-:Y:S01]  /*1c70*/  FADD.FTZ R25, R9, UR7 ;  /* 0x0000000709197e21 */ /* 0x000fe20008010000 */
[----:B------:R-:W-:-:S05]  /*1c80*/  FFMA.FTZ R15, R3, R30, R24 ;  /* 0x0000001e030f7223 */ /* 0x000fca0000010018 */
[----:B------:R-:W0:Y:S08]  /*1c90*/  MUFU.SQRT R25, R25 ;  /* 0x0000001900197308 */ /* 0x000e300000002000 */
[----:B0-----:R-:W0:Y:S02]  /*1ca0*/  MUFU.RCP R36, R25 ;  /* 0x0000001900247308 */ /* 0x001e240000001000 */
[----:B0-----:R-:W-:-:S04]  /*1cb0*/  FMUL.FTZ R24, R15, R36 ;  /* 0x000000240f187220 */ /* 0x001fc80000410000 */
[----:B------:R-:W-:-:S04]  /*1cc0*/  FFMA.FTZ R24, R29, UR12, R24 ;  /* 0x0000000c1d187c23 */ /* 0x000fc80008010018 */
[----:B------:R-:W-:-:S07]  /*1cd0*/  FFMA.FTZ R29, -R24, UR13, R29 ;  /* 0x0000000d181d7c23 */ /* 0x000fce000801011d */
.L_x_564:
[----:B------:R-:W-:Y:S05]  /*1ce0*/  BSYNC.RECONVERGENT B0 ;  /* 0x0000000000007941 */ /* 0x000fea0003800200 */
.L_x_563:
[C---:B-1----:R-:W-:Y:S01]  /*1cf0*/  @!P0 IMAD.WIDE R24, R27.reuse, 0x4, R22 ;  /* 0x000000041b188825 */ /* 0x042fe200078e0216 */
[----:B------:R-:W-:Y:S04]  /*1d00*/  BSSY.RECONVERGENT B0, `(.L_x_565) ;  /* 0x0000012000007945 */ /* 0x000fe80003800200 */
[----:B------:R0:W-:Y:S02]  /*1d10*/  @!P0 STG.E desc[UR8][R24.64], R6 ;  /* 0x0000000618008986 */ /* 0x0001e4000c101908 */
[----:B0-----:R-:W0:Y:S02]  /*1d20*/  LDC.64 R24, c[0x0][0x398] ;  /* 0x0000e600ff187b82 */ /* 0x001e240000000a00 */
[----:B0-----:R-:W-:-:S05]  /*1d30*/  @!P0 IMAD.WIDE R30, R27, 0x4, R24 ;  /* 0x000000041b1e8825 */ /* 0x001fca00078e0218 */
[----:B------:R0:W-:Y:S02]  /*1d40*/  @!P0 STG.E desc[UR8][R30.64], R7 ;  /* 0x000000071e008986 */ /* 0x0001e4000c101908 */
[----:B0-----:R-:W0:Y:S02]  /*1d50*/  LDC.64 R6, c[0x0][0x380] ;  /* 0x0000e000ff067b82 */ /* 0x001e240000000a00 */
[----:B0-----:R-:W-:-:S05]  /*1d60*/  @!P0 IMAD.WIDE R30, R27, 0x4, R6 ;  /* 0x000000041b1e8825 */ /* 0x001fca00078e0206 */
[----:B------:R0:W-:Y:S01]  /*1d70*/  @!P0 STG.E desc[UR8][R30.64], R5 ;  /* 0x000000051e008986 */ /* 0x0001e2000c101908 */
[----:B------:R-:W-:Y:S05]  /*1d80*/  @P1 BRA `(.L_x_566) ;  /* 0x0000000000241947 */ /* 0x000fea0003800000 */
[----:B0-----:R-:W-:-:S04]  /*1d90*/  IMAD.WIDE R30, R27, 0x4, R22 ;  /* 0x000000041b1e7825 */ /* 0x001fc800078e0216 */
[----:B------:R-:W-:-:S04]  /*1da0*/  IMAD.WIDE R24, R27, 0x4, R24 ;  /* 0x000000041b187825 */ /* 0x000fc800078e0218 */
[----:B------:R-:W-:-:S04]  /*1db0*/  IMAD.WIDE R6, R27, 0x4, R6 ;  /* 0x000000041b067825 */ /* 0x000fc800078e0206 */
[----:B------:R-:W-:-:S04]  /*1dc0*/  IMAD.WIDE R30, R2, 0x4, R30 ;  /* 0x00000004021e7825 */ /* 0x000fc800078e021e */
[C---:B------:R-:W-:Y:S01]  /*1dd0*/  IMAD.WIDE R24, R2.reuse, 0x4, R24 ;  /* 0x0000000402187825 */ /* 0x040fe200078e0218 */
[----:B-----5:R1:W-:Y:S03]  /*1de0*/  STG.E desc[UR8][R30.64], R34 ;  /* 0x000000221e007986 */ /* 0x0203e6000c101908 */
[----:B------:R-:W-:Y:S01]  /*1df0*/  IMAD.WIDE R6, R2, 0x4, R6 ;  /* 0x0000000402067825 */ /* 0x000fe200078e0206 */
[----:B------:R1:W-:Y:S04]  /*1e00*/  STG.E desc[UR8][R24.64], R32 ;  /* 0x0000002018007986 */ /* 0x0003e8000c101908 */
[----:B------:R1:W-:Y:S02]  /*1e10*/  STG.E desc[UR8][R6.64], R26 ;  /* 0x0000001a06007986 */ /* 0x0003e4000c101908 */
.L_x_566:
[----:B------:R-:W-:Y:S05]  /*1e20*/  BSYNC.RECONVERGENT B0 ;  /* 0x0000000000007941 */ /* 0x000fea0003800200 */
.L_x_565:
[C---:B0-----:R-:W-:Y:S01]  /*1e30*/  @!P2 IADD3 R5, PT, PT, R2.reuse, R8, R0 ;  /* 0x000000080205a210 */ /* 0x041fe20007ffe000 */
[----:B------:R-:W-:-:S03]  /*1e40*/  IMAD R8, R2, 0x4, R8 ;  /* 0x0000000402087824 */ /* 0x000fc600078e0208 */
[----:B------:R-:W-:Y:S02]  /*1e50*/  @!P2 IADD3 R5, PT, PT, R2, R5, RZ ;  /* 0x000000050205a210 */ /* 0x000fe40007ffe0ff */
[----:B------:R-:W-:-:S03]  /*1e60*/  ISETP.GE.U32.AND P0, PT, R8, UR4, PT ;  /* 0x0000000408007c0c */ /* 0x000fc6000bf06070 */
[----:B------:R-:W-:Y:S01]  /*1e70*/  @!P2 IMAD.WIDE R22, R5, 0x4, R22 ;  /* 0x000000040516a825 */ /* 0x000fe200078e0216 */
[----:B------:R-:W-:-:S04]  /*1e80*/  SHF.R.S32.HI R5, RZ, 0x1f, R8 ;  /* 0x0000001fff057819 */ /* 0x000fc80000011408 */
[----:B-----5:R0:W-:Y:S01]  /*1e90*/  @!P2 STG.E desc[UR8][R22.64], R33 ;  /* 0x000000211600a986 */ /* 0x0201e2000c101908 */
[----:B------:R-:W-:-:S03]  /*1ea0*/  ISETP.GE.U32.AND.EX P0, PT, R5, UR5, PT, P0 ;  /* 0x0000000505007c0c */ /* 0x000fc6000bf06100 */
[----:B------:R0:W-:Y:S04]  /*1eb0*/  @!P2 STG.E desc[UR8][R12.64], R35 ;  /* 0x000000230c00a986 */ /* 0x0001e8000c101908 */
[----:B------:R0:W-:Y:S04]  /*1ec0*/  @!P2 STG.E desc[UR8][R10.64], R14 ;  /* 0x0000000e0a00a986 */ /* 0x0001e8000c101908 */
[----:B------:R0:W-:Y:S04]  /*1ed0*/  @!P3 STG.E desc[UR8][R18.64], R15 ;  /* 0x0000000f1200b986 */ /* 0x0001e8000c101908 */
[----:B------:R0:W-:Y:S04]  /*1ee0*/  @!P3 STG.E desc[UR8][R20.64], R9 ;  /* 0x000000091400b986 */ /* 0x0001e8000c101908 */
[----:B------:R0:W-:Y:S01]  /*1ef0*/  @!P3 STG.E desc[UR8][R16.64], R29 ;  /* 0x0000001d1000b986 */ /* 0x0001e2000c101908 */
[----:B------:R-:W-:Y:S05]  /*1f00*/  @!P0 BRA `(.L_x_567) ;  /* 0xfffffff400088947 */ /* 0x000fea000383ffff */
[----:B------:R-:W-:Y:S05]  /*1f10*/  BRA `(.L_x_558) ;  /* 0x0000001c00407947 */ /* 0x000fea0003800000 */
.L_x_535:
        /* <DEDUP_REMOVED lines=16> */
.L_x_589:
[----:B------:R-:W-:Y:S01]  /*2020*/  IADD3 R5, PT, PT, R0, R6, RZ ;  /* 0x0000000600057210 */ /* 0x000fe20007ffe0ff */
[----:B-1----:R-:W1:Y:S03]  /*2030*/  LDC.64 R14, c[0x0][0x398] ;  /* 0x0000e600ff0e7b82 */ /* 0x002e660000000a00 */
[----:B0-----:R-:W-:Y:S01]  /*2040*/  ISETP.GE.U32.AND P0, PT, R5, UR4, PT ;  /* 0x0000000405007c0c */ /* 0x001fe2000bf06070 */
[--C-:B---3-5:R-:W-:Y:S01]  /*2050*/  IMAD.IADD R29, R2, 0x1, R5.reuse ;  /* 0x00000001021d7824 */ /* 0x128fe200078e0205 */
[----:B------:R-:W-:-:S03]  /*2060*/  SHF.R.S32.HI R8, RZ, 0x1f, R5 ;  /* 0x0000001fff087819 */ /* 0x000fc60000011405 */
[----:B------:R-:W0:Y:S01]  /*2070*/  LDC.64 R22, c[0x0][0x380] ;  /* 0x0000e000ff167b82 */ /* 0x000e220000000a00 */
[----:B------:R-:W-:Y:S02]  /*2080*/  ISETP.GE.U32.AND P1, PT, R29, UR4, PT ;  /* 0x000000041d007c0c */ /* 0x000fe4000bf26070 */
[----:B------:R-:W-:Y:S02]  /*2090*/  SHF.R.S32.HI R12, RZ, 0x1f, R29 ;  /* 0x0000001fff0c7819 */ /* 0x000fe4000001141d */
[----:B------:R-:W-:Y:S02]  /*20a0*/  ISETP.GE.U32.AND.EX P0, PT, R8, UR5, PT, P0 ;  /* 0x0000000508007c0c */ /* 0x000fe4000bf06100 */
[----:B------:R-:W-:-:S11]  /*20b0*/  ISETP.GE.U32.AND.EX P1, PT, R12, UR5, PT, P1 ;  /* 0x000000050c007c0c */ /* 0x000fd6000bf26110 */
[----:B------:R-:W2:Y:S08]  /*20c0*/  @!P0 LDC.64 R10, c[0x0][0x3a0] ;  /* 0x0000e800ff0a8b82 */ /* 0x000eb00000000a00 */
[----:B------:R-:W3:Y:S01]  /*20d0*/  @!P1 LDC.64 R32, c[0x0][0x3a0] ;  /* 0x0000e800ff209b82 */ /* 0x000ee20000000a00 */
[----:B-1----:R-:W-:-:S04]  /*20e0*/  IMAD.WIDE R24, R5, 0x4, R14 ;  /* 0x0000000405187825 */ /* 0x002fc800078e020e */
[C---:B0-----:R-:W-:Y:S01]  /*20f0*/  IMAD.WIDE R22, R5.reuse, 0x4, R22 ;  /* 0x0000000405167825 */ /* 0x041fe200078e0216 */
[----:B--2---:R-:W-:-:S04]  /*2100*/  @!P0 LEA R10, P2, R5, R10, 0x1 ;  /* 0x0000000a050a8211 */ /* 0x004fc800078408ff */
[----:B------:R-:W-:Y:S02]  /*2110*/  @!P0 LEA.HI.X R11, R5, R11, R8, 0x1, P2 ;  /* 0x0000000b050b8211 */ /* 0x000fe400010f0c08 */
[----:B---3--:R-:W-:-:S04]  /*2120*/  @!P1 LEA R32, P3, R29, R32, 0x1 ;  /* 0x000000201d209211 */ /* 0x008fc800078608ff */
[----:B------:R0:W2:Y:S01]  /*2130*/  @!P0 LDG.E.U16.CONSTANT R11, desc[UR8][R10.64] ;  /* 0x000000080a0b8981 */ /* 0x0000a2000c1e9500 */
[----:B------:R-:W-:Y:S02]  /*2140*/  @!P1 LEA.HI.X R33, R29, R33, R12, 0x1, P3 ;  /* 0x000000211d219211 */ /* 0x000fe400018f0c0c */
[----:B------:R-:W1:Y:S01]  /*2150*/  LDC.64 R12, c[0x0][0x390] ;  /* 0x0000e400ff0c7b82 */ /* 0x000e620000000a00 */
[----:B------:R-:W-:Y:S01]  /*2160*/  IMAD.MOV.U32 R7, RZ, RZ, RZ ;  /* 0x000000ffff077224 */ /* 0x000fe200078e00ff */
[----:B------:R-:W-:Y:S01]  /*2170*/  CS2R R8, SRZ ;  /* 0x0000000000087805 */ /* 0x000fe2000001ff00 */
[----:B------:R-:W3:Y:S01]  /*2180*/  @!P1 LDG.E.U16.CONSTANT R32, desc[UR8][R32.64] ;  /* 0x0000000820209981 */ /* 0x000ee2000c1e9500 */
[----:B0-----:R-:W-:Y:S02]  /*2190*/  HFMA2 R10, -RZ, RZ, 0, 0 ;  /* 0x00000000ff0a7431 */ /* 0x001fe400000001ff */
[C---:B------:R-:W-:Y:S02]  /*21a0*/  IMAD.WIDE R20, R2.reuse, 0x4, R24 ;  /* 0x0000000402147825 */ /* 0x040fe400078e0218 */
[----:B------:R-:W5:Y:S02]  /*21b0*/  @!P0 LDG.E R8, desc[UR8][R22.64] ;  /* 0x0000000816088981 */ /* 0x000f64000c1e1900 */
[----:B------:R-:W-:-:S02]  /*21c0*/  IMAD.WIDE R16, R2, 0x4, R22 ;  /* 0x0000000402107825 */ /* 0x000fc400078e0216 */
[----:B------:R-:W5:Y:S04]  /*21d0*/  @!P1 LDG.E R7, desc[UR8][R20.64] ;  /* 0x0000000814079981 */ /* 0x000f68000c1e1900 */
[----:B------:R-:W5:Y:S01]  /*21e0*/  @!P1 LDG.E R9, desc[UR8][R16.64] ;  /* 0x0000000810099981 */ /* 0x000f62000c1e1900 */
[----:B-1----:R-:W-:-:S04]  /*21f0*/  IMAD.WIDE R12, R5, 0x4, R12 ;  /* 0x00000004050c7825 */ /* 0x002fc800078e020c */
[----:B------:R-:W-:-:S05]  /*2200*/  IMAD.WIDE R18, R2, 0x4, R12 ;  /* 0x0000000402127825 */ /* 0x000fca00078e020c */
[----:B------:R-:W5:Y:S01]  /*2210*/  @!P1 LDG.E R10, desc[UR8][R18.64] ;  /* 0x00000008120a9981 */ /* 0x000f62000c1e1900 */
[----:B------:R-:W-:-:S05]  /*2220*/  IMAD.IADD R29, R2, 0x1, R29 ;  /* 0x00000001021d7824 */ /* 0x000fca00078e021d */
[----:B------:R-:W-:Y:S02]  /*2230*/  ISETP.GE.U32.AND P2, PT, R29, UR4, PT ;  /* 0x000000041d007c0c */ /* 0x000fe4000bf46070 */
[----:B------:R-:W-:-:S04]  /*2240*/  SHF.R.S32.HI R34, RZ, 0x1f, R29 ;  /* 0x0000001fff227819 */ /* 0x000fc8000001141d */
[----:B------:R-:W-:Y:S02]  /*2250*/  ISETP.GE.U32.AND.EX P2, PT, R34, UR5, PT, P2 ;  /* 0x0000000522007c0c */ /* 0x000fe4000bf46120 */
[----:B------:R-:W-:Y:S01]  /*2260*/  CS2R R26, SRZ ;  /* 0x00000000001a7805 */ /* 0x000fe2000001ff00 */
[----:B------:R-:W-:Y:S01]  /*2270*/  BSSY.RECONVERGENT B0, `(.L_x_569) ;  /* 0x000001a000007945 */ /* 0x000fe20003800200 */
[----:B------:R-:W-:-:S04]  /*2280*/  CS2R R30, SRZ ;  /* 0x00000000001e7805 */ /* 0x000fc8000001ff00 */
[----:B------:R0:W5:Y:S04]  /*2290*/  @!P0 LDG.E R27, desc[UR8][R24.64] ;  /* 0x00000008181b8981 */ /* 0x000168000c1e1900 */
[----:B------:R1:W5:Y:S01]  /*22a0*/  @!P0 LDG.E R26, desc[UR8][R12.64] ;  /* 0x000000080c1a8981 */ /* 0x000362000c1e1900 */
[----:B0-----:R-:W-:Y:S02]  /*22b0*/  IADD3 R24, PT, PT, R2, R29, RZ ;  /* 0x0000001d02187210 */ /* 0x001fe40007ffe0ff */
[----:B-1----:R-:W-:Y:S01]  /*22c0*/  CS2R R12, SRZ ;  /* 0x00000000000c7805 */ /* 0x002fe2000001ff00 */
[----:B--2---:R-:W-:Y:S02]  /*22d0*/  @!P0 HADD2.F32 R30, -RZ, R11.H0_H0 ;  /* 0x2000000bff1e8230 */ /* 0x004fe40000004100 */
[----:B------:R-:W-:-:S02]  /*22e0*/  IMAD.MOV.U32 R11, RZ, RZ, RZ ;  /* 0x000000ffff0b7224 */ /* 0x000fc400078e00ff */
[----:B---3--:R-:W-:Y:S02]  /*22f0*/  @!P1 HADD2.F32 R31, -RZ, R32.H0_H0 ;  /* 0x20000020ff1f9230 */ /* 0x008fe40000004100 */
[----:B------:R-:W-:Y:S01]  /*2300*/  IMAD.MOV.U32 R32, RZ, RZ, RZ ;  /* 0x000000ffff207224 */ /* 0x000fe200078e00ff */
[----:B------:R-:W-:Y:S06]  /*2310*/  @P2 BRA `(.L_x_570) ;  /* 0x00000000003c2947 */ /* 0x000fec0003800000 */
[C---:B------:R-:W-:Y:S02]  /*2320*/  LEA R12, P3, R29.reuse, UR10, 0x1 ;  /* 0x0000000a1d0c7c11 */ /* 0x040fe4000f8608ff */
[C---:B------:R-:W-:Y:S02]  /*2330*/  SHF.L.U32 R20, R29.reuse, 0x2, RZ ;  /* 0x000000021d147819 */ /* 0x040fe400000006ff */
[C-C-:B------:R-:W-:Y:S02]  /*2340*/  LEA.HI.X R13, R29.reuse, UR11, R34.reuse, 0x1, P3 ;  /* 0x0000000b1d0d7c11 */ /* 0x140fe400098f0c22 */
[C---:B------:R-:W-:Y:S02]  /*2350*/  IADD3 R32, P3, PT, R20.reuse, UR6, RZ ;  /* 0x0000000614207c10 */ /* 0x040fe4000ff7e0ff */
[----:B------:R-:W-:Y:S01]  /*2360*/  IADD3 R22, P4, PT, R20, UR12, RZ ;  /* 0x0000000c14167c10 */ /* 0x000fe2000ff9e0ff */
[----:B------:R-:W2:Y:S01]  /*2370*/  LDG.E.U16.CONSTANT R25, desc[UR8][R12.64] ;  /* 0x000000080c197981 */ /* 0x000ea2000c1e9500 */
[----:B------:R-:W-:-:S02]  /*2380*/  SHF.L.U64.HI R11, R29, 0x2, R34 ;  /* 0x000000021d0b7819 */ /* 0x000fc40000010222 */
[----:B------:R-:W-:Y:S02]  /*2390*/  IADD3 R20, P5, PT, R20, UR14, RZ ;  /* 0x0000000e14147c10 */ /* 0x000fe4000ffbe0ff */
[C---:B------:R-:W-:Y:S02]  /*23a0*/  IADD3.X R23, PT, PT, R11.reuse, UR13, RZ, P4, !PT ;  /* 0x0000000d0b177c10 */ /* 0x040fe4000a7fe4ff */
[C---:B------:R-:W-:Y:S02]  /*23b0*/  IADD3.X R21, PT, PT, R11.reuse, UR15, RZ, P5, !PT ;  /* 0x0000000f0b157c10 */ /* 0x040fe4000affe4ff */
[----:B------:R-:W-:Y:S02]  /*23c0*/  IADD3.X R33, PT, PT, R11, UR7, RZ, P3, !PT ;  /* 0x000000070b217c10 */ /* 0x000fe40009ffe4ff */
[----:B------:R-:W5:Y:S04]  /*23d0*/  LDG.E R11, desc[UR8][R22.64] ;  /* 0x00000008160b7981 */ /* 0x000f68000c1e1900 */
[----:B------:R-:W5:Y:S04]  /*23e0*/  LDG.E R12, desc[UR8][R20.64] ;  /* 0x00000008140c7981 */ /* 0x000f68000c1e1900 */
[----:B------:R2:W5:Y:S02]  /*23f0*/  LDG.E R13, desc[UR8][R32.64] ;  /* 0x00000008200d7981 */ /* 0x000564000c1e1900 */
[----:B--2---:R-:W-:-:S07]  /*2400*/  HADD2.F32 R32, -RZ, R25.H0_H0 ;  /* 0x20000019ff207230 */ /* 0x004fce0000004100 */
.L_x_570:
[----:B----4-:R-:W-:Y:S05]  /*2410*/  BSYNC.RECONVERGENT B0 ;  /* 0x0000000000007941 */ /* 0x010fea0003800200 */
.L_x_569:
[----:B------:R-:W-:Y:S01]  /*2420*/  ISETP.GE.U32.AND P3, PT, R24, UR4, PT ;  /* 0x0000000418007c0c */ /* 0x000fe2000bf66070 */
[----:B------:R-:W-:Y:S01]  /*2430*/  BSSY.RECONVERGENT B0, `(.L_x_571) ;  /* 0x0000016000007945 */ /* 0x000fe20003800200 */
[----:B------:R-:W-:Y:S01]  /*2440*/  SHF.R.S32.HI R25, RZ, 0x1f, R24 ;  /* 0x0000001fff197819 */ /* 0x000fe20000011418 */
[----:B------:R-:W-:Y:S01]  /*2450*/  IMAD.MOV.U32 R33, RZ, RZ, RZ ;  /* 0x000000ffff217224 */ /* 0x000fe200078e00ff */
[----:B------:R-:W-:Y:S02]  /*2460*/  CS2R R34, SRZ ;  /* 0x0000000000227805 */ /* 0x000fe4000001ff00 */
[----:B------:R-:W-:Y:S02]  /*2470*/  MOV R29, RZ ;  /* 0x000000ff001d7202 */ /* 0x000fe40000000f00 */
[----:B------:R-:W-:-:S13]  /*2480*/  ISETP.GE.U32.AND.EX P3, PT, R25, UR5, PT, P3 ;  /* 0x0000000519007c0c */ /* 0x000fda000bf66130 */
[----:B------:R-:W-:Y:S05]  /*2490*/  @P3 BRA `(.L_x_572) ;  /* 0x00000000003c3947 */ /* 0x000fea0003800000 */
[C---:B------:R-:W-:Y:S01]  /*24a0*/  IMAD.SHL.U32 R35, R24.reuse, 0x4, RZ ;  /* 0x0000000418237824 */ /* 0x040fe200078e00ff */
[C---:B------:R-:W-:Y:S02]  /*24b0*/  LEA R20, P5, R24.reuse, UR10, 0x1 ;  /* 0x0000000a18147c11 */ /* 0x040fe4000f8a08ff */
[C-C-:B------:R-:W-:Y:S02]  /*24c0*/  SHF.L.U64.HI R33, R24.reuse, 0x2, R25.reuse ;  /* 0x0000000218217819 */ /* 0x140fe40000010219 */
[----:B------:R-:W-:Y:S02]  /*24d0*/  IADD3 R22, P4, PT, R35, UR6, RZ ;  /* 0x0000000623167c10 */ /* 0x000fe4000ff9e0ff */
[----:B------:R-:W-:Y:S02]  /*24e0*/  LEA.HI.X R21, R24, UR11, R25, 0x1, P5 ;  /* 0x0000000b18157c11 */ /* 0x000fe4000a8f0c19 */
[----:B------:R-:W-:-:S03]  /*24f0*/  IADD3.X R23, PT, PT, R33, UR7, RZ, P4, !PT ;  /* 0x0000000721177c10 */ /* 0x000fc6000a7fe4ff */
[----:B------:R0:W2:Y:S04]  /*2500*/  LDG.E.U16.CONSTANT R34, desc[UR8][R20.64] ;  /* 0x0000000814227981 */ /* 0x0000a8000c1e9500 */
[----:B------:R1:W5:Y:S01]  /*2510*/  LDG.E R29, desc[UR8][R22.64] ;  /* 0x00000008161d7981 */ /* 0x000362000c1e1900 */
[C---:B0-----:R-:W-:Y:S02]  /*2520*/  IADD3 R20, P4, PT, R35.reuse, UR12, RZ ;  /* 0x0000000c23147c10 */ /* 0x041fe4000ff9e0ff */
[----:B-1----:R-:W-:Y:S02]  /*2530*/  IADD3 R22, P5, PT, R35, UR14, RZ ;  /* 0x0000000e23167c10 */ /* 0x002fe4000ffbe0ff */
[C---:B------:R-:W-:Y:S02]  /*2540*/  IADD3.X R21, PT, PT, R33.reuse, UR13, RZ, P4, !PT ;  /* 0x0000000d21157c10 */ /* 0x040fe4000a7fe4ff */
[----:B------:R-:W-:-:S03]  /*2550*/  IADD3.X R23, PT, PT, R33, UR15, RZ, P5, !PT ;  /* 0x0000000f21177c10 */ /* 0x000fc6000affe4ff */
[----:B------:R0:W5:Y:S04]  /*2560*/  LDG.E R33, desc[UR8][R20.64] ;  /* 0x0000000814217981 */ /* 0x000168000c1e1900 */
[----:B------:R0:W5:Y:S02]  /*2570*/  LDG.E R35, desc[UR8][R22.64] ;  /* 0x0000000816237981 */ /* 0x000164000c1e1900 */
[----:B0-2---:R-:W-:-:S07]  /*2580*/  HADD2.F32 R34, -RZ, R34.H0_H0 ;  /* 0x20000022ff227230 */ /* 0x005fce0000004100 */
.L_x_572:
[----:B------:R-:W-:Y:S05]  /*2590*/  BSYNC.RECONVERGENT B0 ;  /* 0x0000000000007941 */ /* 0x000fea0003800200 */
.L_x_571:
[----:B------:R-:W0:Y:S01]  /*25a0*/  MUFU.RCP R21, UR16 ;  /* 0x0000001000157d08 */ /* 0x000e220008001000 */
[----:B------:R-:W-:Y:S01]  /*25b0*/  BSSY.RECONVERGENT B0, `(.L_x_573) ;  /* 0x0000012000007945 */ /* 0x000fe20003800200 */
[----:B------:R-:W-:Y:S02]  /*25c0*/  HFMA2 R20, -RZ, RZ, 0, 5.9604644775390625e-08 ;  /* 0x00000001ff147431 */ /* 0x000fe400000001ff */
[C---:B0-----:R-:W-:Y:S01]  /*25d0*/  FMUL.FTZ R30, R21.reuse, R30 ;  /* 0x0000001e151e7220 */ /* 0x041fe20000410000 */
[----:B------:R-:W-:-:S04]  /*25e0*/  FMUL.FTZ R31, R21, R31 ;  /* 0x0000001f151f7220 */ /* 0x000fc80000410000 */
[----:B------:R-:W-:-:S13]  /*25f0*/  FSETP.NE.FTZ.AND P4, PT, |R30|, +INF , PT ;  /* 0x7f8000001e00780b */ /* 0x000fda0003f95200 */
[----:B------:R-:W-:Y:S05]  /*2600*/  @!P4 BRA `(.L_x_574) ;  /* 0x000000000030c947 */ /* 0x000fea0003800000 */
[----:B-----5:R-:W-:Y:S01]  /*2610*/  FMUL.FTZ R27, R27, UR19 ;  /* 0x000000131b1b7c20 */ /* 0x020fe20008410000 */
[----:B------:R-:W-:Y:S01]  /*2620*/  FMUL.FTZ R20, R4, R30 ;  /* 0x0000001e04147220 */ /* 0x000fe20000410000 */
[----:B------:R-:W-:-:S03]  /*2630*/  FMUL.FTZ R26, R26, UR18 ;  /* 0x000000121a1a7c20 */ /* 0x000fc60008410000 */
[----:B------:R-:W-:Y:S01]  /*2640*/  FFMA.FTZ R27, R30, R20, R27 ;  /* 0x000000141e1b7223 */ /* 0x000fe2000001001b */
[----:B------:R-:W-:-:S03]  /*2650*/  FFMA.FTZ R26, R3, R30, R26 ;  /* 0x0000001e031a7223 */ /* 0x000fc6000001001a */
[----:B------:R-:W0:Y:S02]  /*2660*/  MUFU.SQRT R20, R27 ;  /* 0x0000001b00147308 */ /* 0x000e240000002000 */
[----:B0-----:R-:W-:Y:S01]  /*2670*/  FADD.FTZ R22, R20, UR17 ;  /* 0x0000001114167e21 */ /* 0x001fe20008010000 */
[----:B------:R-:W-:-:S05]  /*2680*/  PRMT R20, R28, 0x7610, R20 ;  /* 0x000076101c147816 */ /* 0x000fca0000000014 */
[----:B------:R-:W0:Y:S02]  /*2690*/  MUFU.RCP R23, R22 ;  /* 0x0000001600177308 */ /* 0x000e240000001000 */
[----:B0-----:R-:W-:-:S04]  /*26a0*/  FMUL.FTZ R23, R26, R23 ;  /* 0x000000171a177220 */ /* 0x001fc80000410000 */
[----:B------:R-:W-:-:S04]  /*26b0*/  FFMA.FTZ R23, R8, UR20, R23 ;  /* 0x0000001408177c23 */ /* 0x000fc80008010017 */
[----:B------:R-:W-:-:S07]  /*26c0*/  FFMA.FTZ R8, -R23, UR21, R8 ;  /* 0x0000001517087c23 */ /* 0x000fce0008010108 */
.L_x_574:
[----:B------:R-:W-:Y:S05]  /*26d0*/  BSYNC.RECONVERGENT B0 ;  /* 0x0000000000007941 */ /* 0x000fea0003800200 */
.L_x_573:
[----:B------:R-:W-:Y:S01]  /*26e0*/  FSETP.NE.FTZ.AND P4, PT, |R31|, +INF , PT ;  /* 0x7f8000001f00780b */ /* 0x000fe20003f95200 */
[----:B------:R-:W-:Y:S01]  /*26f0*/  IMAD.MOV.U32 R22, RZ, RZ, 0x1 ;  /* 0x00000001ff167424 */ /* 0x000fe200078e00ff */
[----:B------:R-:W-:Y:S04]  /*2700*/  BSSY.RECONVERGENT B0, `(.L_x_575) ;  /* 0x000000f000007945 */ /* 0x000fe80003800200 */
[----:B------:R-:W-:-:S07]  /*2710*/  PRMT R20, R20, 0x5410, R22 ;  /* 0x0000541014147816 */ /* 0x000fce0000000016 */
[----:B------:R-:W-:Y:S05]  /*2720*/  @!P4 BRA `(.L_x_576) ;  /* 0x000000000030c947 */ /* 0x000fea0003800000 */
[----:B-----5:R-:W-:Y:S01]  /*2730*/  FMUL.FTZ R22, R7, UR19 ;  /* 0x0000001307167c20 */ /* 0x020fe20008410000 */
[----:B------:R-:W-:Y:S01]  /*2740*/  FMUL.FTZ R7, R4, R31 ;  /* 0x0000001f04077220 */ /* 0x000fe20000410000 */
[----:B------:R-:W-:Y:S01]  /*2750*/  FMUL.FTZ R10, R10, UR18 ;  /* 0x000000120a0a7c20 */ /* 0x000fe20008410000 */
[----:B------:R-:W-:Y:S02]  /*2760*/  PRMT R20, R20, 0x5410, R20 ;  /* 0x0000541014147816 */ /* 0x000fe40000000014 */
[----:B------:R-:W-:Y:S01]  /*2770*/  FFMA.FTZ R7, R31, R7, R22 ;  /* 0x000000071f077223 */ /* 0x000fe20000010016 */
[----:B------:R-:W-:-:S03]  /*2780*/  FFMA.FTZ R10, R3, R31, R10 ;  /* 0x0000001f030a7223 */ /* 0x000fc6000001000a */
[----:B------:R-:W0:Y:S02]  /*2790*/  MUFU.SQRT R22, R7 ;  /* 0x0000000700167308 */ /* 0x000e240000002000 */
[----:B0-----:R-:W-:-:S06]  /*27a0*/  FADD.FTZ R22, R22, UR17 ;  /* 0x0000001116167e21 */ /* 0x001fcc0008010000 */
[----:B------:R-:W0:Y:S02]  /*27b0*/  MUFU.RCP R23, R22 ;  /* 0x0000001600177308 */ /* 0x000e240000001000 */
[----:B0-----:R-:W-:-:S04]  /*27c0*/  FMUL.FTZ R28, R10, R23 ;  /* 0x000000170a1c7220 */ /* 0x001fc80000410000 */
[----:B------:R-:W-:-:S04]  /*27d0*/  FFMA.FTZ R28, R9, UR20, R28 ;  /* 0x00000014091c7c23 */ /* 0x000fc8000801001c */
[----:B------:R-:W-:-:S07]  /*27e0*/  FFMA.FTZ R9, -R28, UR21, R9 ;  /* 0x000000151c097c23 */ /* 0x000fce0008010109 */
.L_x_576:
[----:B------:R-:W-:Y:S05]  /*27f0*/  BSYNC.RECONVERGENT B0 ;  /* 0x0000000000007941 */ /* 0x000fea0003800200 */
.L_x_575:
[----:B------:R-:W-:Y:S01]  /*2800*/  FMUL.FTZ R32, R21, R32 ;  /* 0x0000002015207220 */ /* 0x000fe20000410000 */
[----:B------:R-:W-:Y:S01]  /*2810*/  MOV R28, 0x1 ;  /* 0x00000001001c7802 */ /* 0x000fe20000000f00 */
[----:B------:R-:W-:Y:S03]  /*2820*/  BSSY.RECONVERGENT B0, `(.L_x_577) ;  /* 0x0000010000007945 */ /* 0x000fe60003800200 */
[----:B------:R-:W-:Y:S02]  /*2830*/  FSETP.NE.FTZ.AND P4, PT, |R32|, +INF , PT ;  /* 0x7f8000002000780b */ /* 0x000fe40003f95200 */
[----:B------:R-:W-:-:S11]  /*2840*/  PRMT R28, R28, 0x5410, R28 ;  /* 0x000054101c1c7816 */ /* 0x000fd6000000001c */
[----:B------:R-:W-:Y:S05]  /*2850*/  @!P4 BRA `(.L_x_578) ;  /* 0x000000000030c947 */ /* 0x000fea0003800000 */
[----:B-----5:R-:W-:Y:S01]  /*2860*/  FMUL.FTZ R23, R12, UR19 ;  /* 0x000000130c177c20 */ /* 0x020fe20008410000 */
[----:B------:R-:W-:-:S04]  /*2870*/  FMUL.FTZ R12, R4, R32 ;  /* 0x00000020040c7220 */ /* 0x000fc80000410000 */
[----:B------:R-:W-:-:S04]  /*2880*/  FFMA.FTZ R12, R32, R12, R23 ;  /* 0x0000000c200c7223 */ /* 0x000fc80000010017 */
[----:B------:R-:W0:Y:S02]  /*2890*/  MUFU.SQRT R22, R12 ;  /* 0x0000000c00167308 */ /* 0x000e240000002000 */
[----:B0-----:R-:W-:Y:S01]  /*28a0*/  FADD.FTZ R23, R22, UR17 ;  /* 0x0000001116177e21 */ /* 0x001fe20008010000 */
[----:B------:R-:W-:-:S05]  /*28b0*/  FMUL.FTZ R22, R11, UR18 ;  /* 0x000000120b167c20 */ /* 0x000fca0008410000 */
[----:B------:R-:W0:Y:S01]  /*28c0*/  MUFU.RCP R28, R23 ;  /* 0x00000017001c7308 */ /* 0x000e220000001000 */
[----:B------:R-:W-:-:S04]  /*28d0*/  FFMA.FTZ R11, R3, R32, R22 ;  /* 0x00000020030b7223 */ /* 0x000fc80000010016 */
[----:B0-----:R-:W-:Y:S01]  /*28e0*/  FMUL.FTZ R22, R11, R28 ;  /* 0x0000001c0b167220 */ /* 0x001fe20000410000 */
[----:B------:R-:W-:-:S03]  /*28f0*/  PRMT R28, R28, 0x7610, R20 ;  /* 0x000076101c1c7816 */ /* 0x000fc60000000014 */
[----:B------:R-:W-:-:S04]  /*2900*/  FFMA.FTZ R22, R13, UR20, R22 ;  /* 0x000000140d167c23 */ /* 0x000fc80008010016 */
[----:B------:R-:W-:-:S07]  /*2910*/  FFMA.FTZ R13, -R22, UR21, R13 ;  /* 0x00000015160d7c23 */ /* 0x000fce000801010d */
.L_x_578:
[----:B------:R-:W-:Y:S05]  /*2920*/  BSYNC.RECONVERGENT B0 ;  /* 0x0000000000007941 */ /* 0x000fea0003800200 */
.L_x_577:
[----:B------:R-:W-:Y:S01]  /*2930*/  FMUL.FTZ R34, R21, R34 ;  /* 0x0000002215227220 */ /* 0x000fe20000410000 */
[----:B------:R-:W-:Y:S01]  /*2940*/  IMAD.MOV.U32 R20, RZ, RZ, 0x1 ;  /* 0x00000001ff147424 */ /* 0x000fe200078e00ff */
[----:B------:R-:W-:Y:S03]  /*2950*/  BSSY.RECONVERGENT B0, `(.L_x_579) ;  /* 0x0000010000007945 */ /* 0x000fe60003800200 */
[----:B------:R-:W-:Y:S02]  /*2960*/  FSETP.NE.FTZ.AND P4, PT, |R34|, +INF , PT ;  /* 0x7f8000002200780b */ /* 0x000fe40003f95200 */
[----:B------:R-:W-:-:S11]  /*2970*/  PRMT R28, R20, 0x7610, R28 ;  /* 0x00007610141c7816 */ /* 0x000fd6000000001c */
[----:B------:R-:W-:Y:S05]  /*2980*/  @!P4 BRA `(.L_x_580) ;  /* 0x000000000030c947 */ /* 0x000fea0003800000 */
[----:B-----5:R-:W-:Y:S01]  /*2990*/  FMUL.FTZ R35, R35, UR19 ;  /* 0x0000001323237c20 */ /* 0x020fe20008410000 */
[----:B------:R-:W-:Y:S01]  /*29a0*/  FMUL.FTZ R20, R4, R34 ;  /* 0x0000002204147220 */ /* 0x000fe20000410000 */
[----:B------:R-:W-:-:S03]  /*29b0*/  PRMT R28, R28, 0x7632, R28 ;  /* 0x000076321c1c7816 */ /* 0x000fc6000000001c */
[----:B------:R-:W-:-:S04]  /*29c0*/  FFMA.FTZ R35, R34, R20, R35 ;  /* 0x0000001422237223 */ /* 0x000fc80000010023 */
[----:B------:R-:W0:Y:S02]  /*29d0*/  MUFU.SQRT R20, R35 ;  /* 0x0000002300147308 */ /* 0x000e240000002000 */
[----:B0-----:R-:W-:Y:S01]  /*29e0*/  FADD.FTZ R21, R20, UR17 ;  /* 0x0000001114157e21 */ /* 0x001fe20008010000 */
[----:B------:R-:W-:-:S05]  /*29f0*/  FMUL.FTZ R20, R33, UR18 ;  /* 0x0000001221147c20 */ /* 0x000fca0008410000 */
[----:B------:R-:W0:Y:S01]  /*2a00*/  MUFU.RCP R22, R21 ;  /* 0x0000001500167308 */ /* 0x000e220000001000 */
[----:B------:R-:W-:-:S04]  /*2a10*/  FFMA.FTZ R33, R3, R34, R20 ;  /* 0x0000002203217223 */ /* 0x000fc80000010014 */
[----:B0-----:R-:W-:-:S04]  /*2a20*/  FMUL.FTZ R20, R33, R22 ;  /* 0x0000001621147220 */ /* 0x001fc80000410000 */
[----:B------:R-:W-:-:S04]  /*2a30*/  FFMA.FTZ R20, R29, UR20, R20 ;  /* 0x000000141d147c23 */ /* 0x000fc80008010014 */
[----:B------:R-:W-:-:S07]  /*2a40*/  FFMA.FTZ R29, -R20, UR21, R29 ;  /* 0x00000015141d7c23 */ /* 0x000fce000801011d */
.L_x_580:
[----:B------:R-:W-:Y:S05]  /*2a50*/  BSYNC.RECONVERGENT B0 ;  /* 0x0000000000007941 */ /* 0x000fea0003800200 */
.L_x_579:
[----:B------:R-:W-:Y:S04]  /*2a60*/  BSSY.RECONVERGENT B0, `(.L_x_581) ;  /* 0x0000015000007945 */ /* 0x000fe80003800200 */
[----:B------:R-:W-:Y:S05]  /*2a70*/  @P0 BRA `(.L_x_582) ;  /* 0x00000000004c0947 */ /* 0x000fea0003800000 */
[----:B------:R-:W-:Y:S02]  /*2a80*/  SHF.R.S32.HI R30, RZ, 0x1f, R5 ;  /* 0x0000001fff1e7819 */ /* 0x000fe40000011405 */
[C---:B------:R-:W-:Y:S02]  /*2a90*/  SHF.L.U32 R22, R5.reuse, 0x2, RZ ;  /* 0x0000000205167819 */ /* 0x040fe400000006ff */
[----:B-----5:R-:W-:Y:S02]  /*2aa0*/  LOP3.LUT R31, R8, 0xff800000, RZ, 0xc0, !PT ;  /* 0xff800000081f7812 */ /* 0x020fe400078ec0ff */
[----:B------:R-:W-:Y:S02]  /*2ab0*/  SHF.L.U64.HI R23, R5, 0x2, R30 ;  /* 0x0000000205177819 */ /* 0x000fe4000001021e */
[----:B------:R-:W-:Y:S01]  /*2ac0*/  IADD3 R20, P0, PT, R22, UR12, RZ ;  /* 0x0000000c16147c10 */ /* 0x000fe2000ff1e0ff */
[----:B------:R-:W-:-:S03]  /*2ad0*/  FFMA.FTZ R31, R31, 0.125, R8 ;  /* 0x3e0000001f1f7823 */ /* 0x000fc60000010008 */
[----:B------:R-:W-:-:S03]  /*2ae0*/  IADD3.X R21, PT, PT, R23, UR13, RZ, P0, !PT ;  /* 0x0000000d17157c10 */ /* 0x000fc600087fe4ff */
[----:B------:R-:W0:Y:S02]  /*2af0*/  F2F.F16.F32 R31, R31 ;  /* 0x0000001f001f7304 */ /* 0x000e240000200800 */
[----:B------:R1:W-:Y:S02]  /*2b00*/  STG.E desc[UR8][R20.64], R26 ;  /* 0x0000001a14007986 */ /* 0x0003e4000c101908 */
[C---:B-1----:R-:W-:Y:S02]  /*2b10*/  IADD3 R20, P0, PT, R22.reuse, UR14, RZ ;  /* 0x0000000e16147c10 */ /* 0x042fe4000ff1e0ff */
[----:B0-----:R-:W-:Y:S02]  /*2b20*/  SHF.R.U32.HI R37, RZ, 0x8, R31 ;  /* 0x00000008ff257819 */ /* 0x001fe4000001161f */
[----:B------:R-:W-:Y:S02]  /*2b30*/  IADD3.X R21, PT, PT, R23, UR15, RZ, P0, !PT ;  /* 0x0000000f17157c10 */ /* 0x000fe400087fe4ff */
[----:B------:R-:W-:-:S03]  /*2b40*/  IADD3 R22, P0, PT, R22, UR24, RZ ;  /* 0x0000001816167c10 */ /* 0x000fc6000ff1e0ff */
[----:B------:R0:W-:Y:S01]  /*2b50*/  STG.E desc[UR8][R20.64], R27 ;  /* 0x0000001b14007986 */ /* 0x0001e2000c101908 */
[----:B------:R-:W-:-:S05]  /*2b60*/  IADD3.X R23, PT, PT, R23, UR25, RZ, P0, !PT ;  /* 0x0000001917177c10 */ /* 0x000fca00087fe4ff */
[----:B------:R1:W-:Y:S01]  /*2b70*/  STG.E desc[UR8][R22.64], R8 ;  /* 0x0000000816007986 */ /* 0x0003e2000c101908 */
[----:B0-----:R-:W-:-:S04]  /*2b80*/  IADD3 R20, P4, PT, R5, UR26, RZ ;  /* 0x0000001a05147c10 */ /* 0x001fc8000ff9e0ff */
[----:B------:R-:W-:-:S05]  /*2b90*/  IADD3.X R21, PT, PT, R30, UR27, RZ, P4, !PT ;  /* 0x0000001b1e157c10 */ /* 0x000fca000a7fe4ff */
[----:B------:R1:W-:Y:S04]  /*2ba0*/  STG.E.U8 desc[UR8][R20.64], R37 ;  /* 0x0000002514007986 */ /* 0x0003e8000c101108 */
.L_x_582:
[----:B------:R-:W-:Y:S05]  /*2bb0*/  BSYNC.RECONVERGENT B0 ;  /* 0x0000000000007941 */ /* 0x000fea0003800200 */
.L_x_581:
[----:B------:R-:W-:Y:S04]  /*2bc0*/  BSSY.RECONVERGENT B0, `(.L_x_583) ;  /* 0x0000011000007945 */ /* 0x000fe80003800200 */
[----:B------:R-:W-:Y:S05]  /*2bd0*/  @P1 BRA `(.L_x_584) ;  /* 0x00000000003c1947 */ /* 0x000fea0003800000 */
[----:B-1---5:R-:W-:Y:S01]  /*2be0*/  LOP3.LUT R8, R9, 0xff800000, RZ, 0xc0, !PT ;  /* 0xff80000009087812 */ /* 0x022fe200078ec0ff */
[----:B------:R-:W-:Y:S01]  /*2bf0*/  IMAD.IADD R21, R0, 0x1, R6 ;  /* 0x0000000100157824 */ /* 0x000fe200078e0206 */
[----:B------:R0:W-:Y:S03]  /*2c00*/  STG.E desc[UR8][R18.64], R10 ;  /* 0x0000000a12007986 */ /* 0x0001e6000c101908 */
[----:B------:R-:W-:Y:S01]  /*2c10*/  FFMA.FTZ R8, R8, 0.125, R9 ;  /* 0x3e00000008087823 */ /* 0x000fe20000010009 */
[----:B------:R-:W-:Y:S01]  /*2c20*/  IADD3 R22, PT, PT, R2, R21, RZ ;  /* 0x0000001502167210 */ /* 0x000fe20007ffe0ff */
[----:B------:R-:W-:-:S03]  /*2c30*/  IMAD.WIDE R20, R5, 0x4, R14 ;  /* 0x0000000405147825 */ /* 0x000fc600078e020e */
[----:B------:R-:W-:Y:S01]  /*2c40*/  SHF.R.S32.HI R5, RZ, 0x1f, R22 ;  /* 0x0000001fff057819 */ /* 0x000fe20000011416 */
[----:B------:R-:W1:Y:S01]  /*2c50*/  F2F.F16.F32 R8, R8 ;  /* 0x0000000800087304 */ /* 0x000e620000200800 */
[----:B------:R-:W-:Y:S01]  /*2c60*/  IADD3 R14, P0, PT, R22, UR22, RZ ;  /* 0x00000016160e7c10 */ /* 0x000fe2000ff1e0ff */
[----:B------:R-:W-:-:S03]  /*2c70*/  IMAD.WIDE R20, R2, 0x4, R20 ;  /* 0x0000000402147825 */ /* 0x000fc600078e0214 */
[----:B------:R-:W-:Y:S02]  /*2c80*/  IADD3.X R15, PT, PT, R5, UR23, RZ, P0, !PT ;  /* 0x00000017050f7c10 */ /* 0x000fe400087fe4ff */
[----:B------:R0:W-:Y:S04]  /*2c90*/  STG.E desc[UR8][R20.64], R7 ;  /* 0x0000000714007986 */ /* 0x0001e8000c101908 */
[----:B------:R0:W-:Y:S01]  /*2ca0*/  STG.E desc[UR8][R16.64], R9 ;  /* 0x0000000910007986 */ /* 0x0001e2000c101908 */
[----:B-1----:R-:W-:-:S05]  /*2cb0*/  SHF.R.U32.HI R5, RZ, 0x8, R8 ;  /* 0x00000008ff057819 */ /* 0x002fca0000011608 */
[----:B------:R0:W-:Y:S02]  /*2cc0*/  STG.E.U8 desc[UR8][R14.64], R5 ;  /* 0x000000050e007986 */ /* 0x0001e4000c101108 */
.L_x_584:
[----:B------:R-:W-:Y:S05]  /*2cd0*/  BSYNC.RECONVERGENT B0 ;  /* 0x0000000000007941 */ /* 0x000fea0003800200 */
.L_x_583:
[----:B------:R-:W-:Y:S04]  /*2ce0*/  BSSY.RECONVERGENT B0, `(.L_x_585) ;  /* 0x0000018000007945 */ /* 0x000fe80003800200 */
[----:B------:R-:W-:Y:S05]  /*2cf0*/  @P2 BRA `(.L_x_586) ;  /* 0x0000000000582947 */ /* 0x000fea0003800000 */
[----:B0-----:R-:W-:Y:S01]  /*2d00*/  IMAD.IADD R5, R0, 0x1, R6 ;  /* 0x0000000100057824 */ /* 0x001fe200078e0206 */
[----:B-1---5:R-:W-:-:S04]  /*2d10*/  LOP3.LUT R8, R13, 0xff800000, RZ, 0xc0, !PT ;  /* 0xff8000000d087812 */ /* 0x022fc800078ec0ff */
[----:B------:R-:W-:-:S05]  /*2d20*/  IADD3 R5, PT, PT, R2, R5, RZ ;  /* 0x0000000502057210 */ /* 0x000fca0007ffe0ff */
[----:B------:R-:W-:Y:S02]  /*2d30*/  IMAD.IADD R16, R2, 0x1, R5 ;  /* 0x0000000102107824 */ /* 0x000fe400078e0205 */
[----:B------:R-:W-:-:S03]  /*2d40*/  FFMA.FTZ R5, R8, 0.125, R13 ;  /* 0x3e00000008057823 */ /* 0x000fc6000001000d */
[----:B------:R-:W-:-:S03]  /*2d50*/  SHF.R.S32.HI R17, RZ, 0x1f, R16 ;  /* 0x0000001fff117819 */ /* 0x000fc60000011410 */
[----:B------:R-:W0:Y:S01]  /*2d60*/  F2F.F16.F32 R5, R5 ;  /* 0x0000000500057304 */ /* 0x000e220000200800 */
[C---:B------:R-:W-:Y:S02]  /*2d70*/  SHF.L.U32 R18, R16.reuse, 0x2, RZ ;  /* 0x0000000210127819 */ /* 0x040fe400000006ff */
[----:B------:R-:W-:Y:S02]  /*2d80*/  SHF.L.U64.HI R7, R16, 0x2, R17 ;  /* 0x0000000210077819 */ /* 0x000fe40000010211 */
[C---:B------:R-:W-:Y:S02]  /*2d90*/  IADD3 R8, P0, PT, R18.reuse, UR12, RZ ;  /* 0x0000000c12087c10 */ /* 0x040fe4000ff1e0ff */
[C---:B------:R-:W-:Y:S02]  /*2da0*/  IADD3 R14, P1, PT, R18.reuse, UR14, RZ ;  /* 0x0000000e120e7c10 */ /* 0x040fe4000ff3e0ff */
        /* <DEDUP_REMOVED lines=11> */
.L_x_586:
[----:B------:R-:W-:Y:S05]  /*2e60*/  BSYNC.RECONVERGENT B0 ;  /* 0x0000000000007941 */ /* 0x000fea0003800200 */
.L_x_585:
[----:B------:R-:W-:Y:S04]  /*2e70*/  BSSY.RECONVERGENT B0, `(.L_x_587) ;  /* 0x0000014000007945 */ /* 0x000fe80003800200 */
[----:B------:R-:W-:Y:S05]  /*2e80*/  @P3 BRA `(.L_x_588) ;  /* 0x0000000000483947 */ /* 0x000fea0003800000 */
[----:B-12--5:R-:W-:Y:S01]  /*2e90*/  LOP3.LUT R8, R29, 0xff800000, RZ, 0xc0, !PT ;  /* 0xff8000001d087812 */ /* 0x026fe200078ec0ff */
[C---:B------:R-:W-:Y:S01]  /*2ea0*/  IMAD.SHL.U32 R12, R24.reuse, 0x4, RZ ;  /* 0x00000004180c7824 */ /* 0x040fe200078e00ff */
[----:B0-----:R-:W-:-:S03]  /*2eb0*/  SHF.L.U64.HI R7, R24, 0x2, R25 ;  /* 0x0000000218077819 */ /* 0x001fc60000010219 */
[----:B------:R-:W-:Y:S01]  /*2ec0*/  FFMA.FTZ R5, R8, 0.125, R29 ;  /* 0x3e00000008057823 */ /* 0x000fe2000001001d */
[C---:B------:R-:W-:Y:S02]  /*2ed0*/  IADD3 R10, P0, PT, R12.reuse, UR12, RZ ;  /* 0x0000000c0c0a7c10 */ /* 0x040fe4000ff1e0ff */
[C---:B------:R-:W-:Y:S02]  /*2ee0*/  IADD3 R8, P1, PT, R12.reuse, UR14, RZ ;  /* 0x0000000e0c087c10 */ /* 0x040fe4000ff3e0ff */
[C---:B------:R-:W-:Y:S01]  /*2ef0*/  IADD3.X R11, PT, PT, R7.reuse, UR13, RZ, P0, !PT ;  /* 0x0000000d070b7c10 */ /* 0x040fe200087fe4ff */
        /* <DEDUP_REMOVED lines=11> */
.L_x_588:
[----:B------:R-:W-:Y:S05]  /*2fb0*/  BSYNC.RECONVERGENT B0 ;  /* 0x0000000000007941 */ /* 0x000fea0003800200 */
.L_x_587:
[----:B------:R-:W-:-:S04]  /*2fc0*/  LEA R6, R2, R6, 0x2 ;  /* 0x0000000602067211 */ /* 0x000fc800078e10ff */
[----:B------:R-:W-:Y:S02]  /*2fd0*/  ISETP.GE.U32.AND P0, PT, R6, UR4, PT ;  /* 0x0000000406007c0c */ /* 0x000fe4000bf06070 */
[----:B0-2---:R-:W-:-:S04]  /*2fe0*/  SHF.R.S32.HI R5, RZ, 0x1f, R6 ;  /* 0x0000001fff057819 */ /* 0x005fc80000011406 */
[----:B------:R-:W-:-:S13]  /*2ff0*/  ISETP.GE.U32.AND.EX P0, PT, R5, UR5, PT, P0 ;  /* 0x0000000505007c0c */ /* 0x000fda000bf06100 */
[----:B------:R-:W-:Y:S05]  /*3000*/  @!P0 BRA `(.L_x_589) ;  /* 0xfffffff000048947 */ /* 0x000fea000383ffff */
[----:B------:R-:W-:Y:S05]  /*3010*/  BRA `(.L_x_558) ;  /* 0x0000000c00007947 */ /* 0x000fea0003800000 */
.L_x_568:
[----:B------:R-:W-:Y:S01]  /*3020*/  IMAD.MOV.U32 R5, RZ, RZ, RZ ;  /* 0x000000ffff057224 */ /* 0x000fe200078e00ff */
[----:B------:R-:W0:Y:S01]  /*3030*/  LDCU UR5, c[0x0][0x3b0] ;  /* 0x00007600ff0577ac */ /* 0x000e220008000800 */
[----:B------:R-:W1:Y:S01]  /*3040*/  LDCU UR6, c[0x0][0x3cc] ;  /* 0x00007980ff0677ac */ /* 0x000e620008000800 */
[----:B------:R-:W2:Y:S01]  /*3050*/  LDCU UR7, c[0x0][0x3b8] ;  /* 0x00007700ff0777ac */ /* 0x000ea20008000800 */
[----:B------:R-:W3:Y:S01]  /*3060*/  LDCU UR4, c[0x0][0x3b4] ;  /* 0x00007680ff0477ac */ /* 0x000ee20008000800 */
[----:B------:R-:W4:Y:S01]  /*3070*/  LDCU.64 UR10, c[0x0][0x3a8] ;  /* 0x00007500ff0a77ac */ /* 0x000f220008000a00 */
[----:B------:R-:W0:Y:S02]  /*3080*/  LDCU.64 UR12, c[0x0][0x3c0] ;  /* 0x00007800ff0c77ac */ /* 0x000e240008000a00 */
.L_x_598:
[----:B0-----:R-:W-:Y:S01]  /*3090*/  IADD3 R9, PT, PT, R0, R5, RZ ;  /* 0x0000000500097210 */ /* 0x001fe20007ffe0ff */
[----:B------:R-:W1:Y:S03]  /*30a0*/  LDC.64 R14, c[0x0][0x398] ;  /* 0x0000e600ff0e7b82 */ /* 0x000e660000000a00 */
[----:B0-----:R-:W-:Y:S02]  /*30b0*/  ISETP.GE.U32.AND P0, PT, R9, UR12, PT ;  /* 0x0000000c09007c0c */ /* 0x001fe4000bf06070 */
[----:B------:R-:W-:-:S03]  /*30c0*/  SHF.R.S32.HI R8, RZ, 0x1f, R9 ;  /* 0x0000001fff087819 */ /* 0x000fc60000011409 */
[----:B------:R-:W0:Y:S01]  /*30d0*/  LDC.64 R16, c[0x0][0x390] ;  /* 0x0000e400ff107b82 */ /* 0x000e220000000a00 */
[----:B------:R-:W-:Y:S01]  /*30e0*/  ISETP.GE.U32.AND.EX P0, PT, R8, UR13, PT, P0 ;  /* 0x0000000d08007c0c */ /* 0x000fe2000bf06100 */
[----:B------:R-:W-:Y:S01]  /*30f0*/  IMAD.MOV.U32 R31, RZ, RZ, RZ ;  /* 0x000000ffff1f7224 */ /* 0x000fe200078e00ff */
[----:B------:R-:W-:-:S05]  /*3100*/  CS2R R12, SRZ ;  /* 0x00000000000c7805 */ /* 0x000fca000001ff00 */
[----:B------:R-:W2:Y:S08]  /*3110*/  LDC.64 R18, c[0x0][0x380] ;  /* 0x0000e000ff127b82 */ /* 0x000eb00000000a00 */
[----:B------:R-:W3:Y:S02]  /*3120*/  @!P0 LDC.64 R6, c[0x0][0x3a0] ;  /* 0x0000e800ff068b82 */ /* 0x000ee40000000a00 */
[----:B---3--:R-:W-:-:S04]  /*3130*/  @!P0 LEA R6, P1, R9, R6, 0x1 ;  /* 0x0000000609068211 */ /* 0x008fc800078208ff */
[----:B------:R-:W-:-:S05]  /*3140*/  @!P0 LEA.HI.X R7, R9, R7, R8, 0x1, P1 ;  /* 0x0000000709078211 */ /* 0x000fca00008f0c08 */
[----:B------:R3:W4:Y:S01]  /*3150*/  @!P0 LDG.E.U16.CONSTANT R27, desc[UR8][R6.64] ;  /* 0x00000008061b8981 */ /* 0x000722000c1e9500 */
[----:B-1----:R-:W-:-:S04]  /*3160*/  IMAD.WIDE R20, R9, 0x4, R14 ;  /* 0x0000000409147825 */ /* 0x002fc800078e020e */
[C---:B0-----:R-:W-:Y:S01]  /*3170*/  IMAD.WIDE R32, R9.reuse, 0x4, R16 ;  /* 0x0000000409207825 */ /* 0x041fe200078e0210 */
[----:B------:R-:W4:Y:S04]  /*3180*/  @!P0 LDG.E R31, desc[UR8][R20.64] ;  /* 0x00000008141f8981 */ /* 0x000f28000c1e1900 */
[----:B------:R-:W4:Y:S01]  /*3190*/  @!P0 LDG.E R12, desc[UR8][R32.64] ;  /* 0x00000008200c8981 */ /* 0x000f22000c1e1900 */
[----:B------:R-:W-:Y:S01]  /*31a0*/  IADD3 R29, PT, PT, R2, R9, RZ ;  /* 0x00000009021d7210 */ /* 0x000fe20007ffe0ff */
[----:B--2---:R-:W-:-:S03]  /*31b0*/  IMAD.WIDE R24, R9, 0x4, R18 ;  /* 0x0000000409187825 */ /* 0x004fc600078e0212 */
[----:B------:R-:W-:Y:S01]  /*31c0*/  ISETP.GE.U32.AND P1, PT, R29, UR12, PT ;  /* 0x0000000c1d007c0c */ /* 0x000fe2000bf26070 */
[--C-:B------:R-:W-:Y:S01]  /*31d0*/  IMAD.IADD R23, R2, 0x1, R29.reuse ;  /* 0x0000000102177824 */ /* 0x100fe200078e021d */
[----:B------:R-:W-:Y:S01]  /*31e0*/  SHF.R.S32.HI R26, RZ, 0x1f, R29 ;  /* 0x0000001fff1a7819 */ /* 0x000fe2000001141d */
[----:B------:R0:W2:Y:S01]  /*31f0*/  @!P0 LDG.E R13, desc[UR8][R24.64] ;  /* 0x00000008180d8981 */ /* 0x0000a2000c1e1900 */
[----:B------:R-:W-:Y:S02]  /*3200*/  IMAD.MOV.U32 R34, RZ, RZ, RZ ;  /* 0x000000ffff227224 */ /* 0x000fe400078e00ff */
[----:B------:R-:W-:Y:S02]  /*3210*/  ISETP.GE.U32.AND.EX P1, PT, R26, UR13, PT, P1 ;  /* 0x0000000d1a007c0c */ /* 0x000fe4000bf26110 */
[----:B------:R-:W-:Y:S02]  /*3220*/  ISETP.GE.U32.AND P2, PT, R23, UR12, PT ;  /* 0x0000000c17007c0c */ /* 0x000fe4000bf46070 */
[----:B------:R-:W-:-:S02]  /*3230*/  SHF.R.S32.HI R30, RZ, 0x1f, R23 ;  /* 0x0000001fff1e7819 */ /* 0x000fc40000011417 */
[----:B------:R-:W-:Y:S02]  /*3240*/  IADD3 R22, PT, PT, R2, R23, RZ ;  /* 0x0000001702167210 */ /* 0x000fe40007ffe0ff */
[----:B------:R-:W-:Y:S02]  /*3250*/  ISETP.GE.U32.AND.EX P2, PT, R30, UR13, PT, P2 ;  /* 0x0000000d1e007c0c */ /* 0x000fe4000bf46120 */
[----:B------:R-:W-:Y:S02]  /*3260*/  ISETP.GE.U32.AND P3, PT, R22, UR12, PT ;  /* 0x0000000c16007c0c */ /* 0x000fe4000bf66070 */
[----:B---3--:R-:W-:Y:S01]  /*3270*/  SHF.R.S32.HI R6, RZ, 0x1f, R22 ;  /* 0x0000001fff067819 */ /* 0x008fe20000011416 */
[----:B------:R-:W1:Y:S03]  /*3280*/  @!P1 LDC.64 R10, c[0x0][0x3a0] ;  /* 0x0000e800ff0a9b82 */ /* 0x000e660000000a00 */
[----:B------:R-:W-:-:S05]  /*3290*/  ISETP.GE.U32.AND.EX P3, PT, R6, UR13, PT, P3 ;  /* 0x0000000d06007c0c */ /* 0x000fca000bf66130 */
[----:B------:R-:W3:Y:S08]  /*32a0*/  @!P2 LDC.64 R8, c[0x0][0x3a0] ;  /* 0x0000e800ff08ab82 */ /* 0x000ef00000000a00 */
[----:B------:R-:W4:Y:S01]  /*32b0*/  @!P3 LDC.64 R6, c[0x0][0x3a0] ;  /* 0x0000e800ff06bb82 */ /* 0x000f220000000a00 */
[----:B-1----:R-:W-:-:S04]  /*32c0*/  @!P1 LEA R10, P4, R29, R10, 0x1 ;  /* 0x0000000a1d0a9211 */ /* 0x002fc800078808ff */
[----:B------:R-:W-:Y:S02]  /*32d0*/  @!P1 LEA.HI.X R11, R29, R11, R26, 0x1, P4 ;  /* 0x0000000b1d0b9211 */ /* 0x000fe400020f0c1a */
[----:B------:R-:W1:Y:S01]  /*32e0*/  MUFU.RCP R29, UR4 ;  /* 0x00000004001d7d08 */ /* 0x000e620008001000 */
[----:B---3--:R-:W-:Y:S02]  /*32f0*/  @!P2 LEA R26, P4, R23, R8, 0x1 ;  /* 0x00000008171aa211 */ /* 0x008fe400078808ff */
[----:B------:R-:W-:Y:S01]  /*3300*/  SHF.R.S32.HI R8, RZ, 0x1f, R22 ;  /* 0x0000001fff087819 */ /* 0x000fe20000011416 */
[----:B0-----:R-:W-:-:S04]  /*3310*/  IMAD.WIDE R24, R2, 0x4, R24 ;  /* 0x0000000402187825 */ /* 0x001fc800078e0218 */
[----:B------:R-:W-:-:S04]  /*3320*/  IMAD.WIDE R20, R2, 0x4, R20 ;  /* 0x0000000402147825 */ /* 0x000fc800078e0214 */
[----:B----4-:R-:W-:Y:S01]  /*3330*/  @!P0 HADD2.F32 R34, -RZ, R27.H0_H0 ;  /* 0x2000001bff228230 */ /* 0x010fe20000004100 */
[----:B------:R-:W-:Y:S02]  /*3340*/  @!P2 LEA.HI.X R27, R23, R9, R30, 0x1, P4 ;  /* 0x00000009171ba211 */ /* 0x000fe400020f0c1e */
[----:B------:R-:W3:Y:S01]  /*3350*/  @!P1 LDG.E.U16.CONSTANT R30, desc[UR8][R10.64] ;  /* 0x000000080a1e9981 */ /* 0x000ee2000c1e9500 */
[----:B------:R-:W-:-:S03]  /*3360*/  @!P3 LEA R6, P4, R22, R6, 0x1 ;  /* 0x000000061606b211 */ /* 0x000fc600078808ff */
[----:B------:R-:W4:Y:S01]  /*3370*/  @!P2 LDG.E.U16.CONSTANT R26, desc[UR8][R26.64] ;  /* 0x000000081a1aa981 */ /* 0x000f22000c1e9500 */
[----:B------:R-:W-:Y:S01]  /*3380*/  @!P3 LEA.HI.X R7, R22, R7, R8, 0x1, P4 ;  /* 0x000000071607b211 */ /* 0x000fe200020f0c08 */
[----:B-1----:R-:W-:-:S04]  /*3390*/  FMUL.FTZ R35, R29, R34 ;  /* 0x000000221d237220 */ /* 0x002fc80000410000 */
[----:B------:R0:W4:Y:S01]  /*33a0*/  @!P3 LDG.E.U16.CONSTANT R27, desc[UR8][R6.64] ;  /* 0x00000008061bb981 */ /* 0x000122000c1e9500 */
[----:B------:R-:W-:Y:S01]  /*33b0*/  FSETP.NE.FTZ.AND P4, PT, |R35|, +INF , PT ;  /* 0x7f8000002300780b */ /* 0x000fe20003f95200 */
[----:B------:R-:W-:Y:S01]  /*33c0*/  IMAD.WIDE R8, R23, 0x4, R18 ;  /* 0x0000000417087825 */ /* 0x000fe200078e0212 */
[----:B0-----:R-:W-:-:S03]  /*33d0*/  CS2R R6, SRZ ;  /* 0x0000000000067805 */ /* 0x001fc6000001ff00 */
[----:B------:R-:W-:-:S08]  /*33e0*/  IMAD.WIDE R10, R23, 0x4, R16 ;  /* 0x00000004170a7825 */ /* 0x000fd000078e0210 */
[----:B------:R-:W0:Y:S01]  /*33f0*/  @P4 LDC R37, c[0x0][0x3b8] ;  /* 0x0000ee00ff254b82 */ /* 0x000e220000000800 */
[----:B------:R1:W5:Y:S04]  /*3400*/  @!P1 LDG.E R6, desc[UR8][R24.64] ;  /* 0x0000000818069981 */ /* 0x000368000c1e1900 */
[----:B------:R2:W5:Y:S01]  /*3410*/  @!P2 LDG.E R7, desc[UR8][R8.64] ;  /* 0x000000080807a981 */ /* 0x000562000c1e1900 */
[----:B------:R-:W-:Y:S02]  /*3420*/  IMAD.WIDE R32, R2, 0x4, R32 ;  /* 0x0000000402207825 */ /* 0x000fe400078e0220 */
[----:B-1----:R-:W1:Y:S01]  /*3430*/  @P4 LDC.64 R24, c[0x0][0x3a8] ;  /* 0x0000ea00ff184b82 */ /* 0x002e620000000a00 */
[----:B--2---:R-:W-:-:S06]  /*3440*/  CS2R R8, SRZ ;  /* 0x0000000000087805 */ /* 0x004fcc000001ff00 */
[----:B------:R2:W5:Y:S01]  /*3450*/  @!P2 LDG.E R9, desc[UR8][R10.64] ;  /* 0x000000080a09a981 */ /* 0x000562000c1e1900 */
[----:B------:R-:W-:-:S03]  /*3460*/  IMAD.WIDE R18, R22, 0x4, R18 ;  /* 0x0000000416127825 */ /* 0x000fc600078e0212 */
[----:B------:R-:W5:Y:S01]  /*3470*/  @!P1 LDG.E R8, desc[UR8][R32.64] ;  /* 0x0000000820089981 */ /* 0x000f62000c1e1900 */
[----:B--2---:R-:W-:Y:S01]  /*3480*/  CS2R R10, SRZ ;  /* 0x00000000000a7805 */ /* 0x004fe2000001ff00 */
[----:B-1----:R-:W-:-:S05]  /*3490*/  @P4 FMUL.FTZ R34, R31, R25 ;  /* 0x000000191f224220 */ /* 0x002fca0000410000 */
[----:B------:R1:W5:Y:S01]  /*34a0*/  @!P1 LDG.E R10, desc[UR8][R20.64] ;  /* 0x00000008140a9981 */ /* 0x000362000c1e1900 */
[----:B------:R-:W-:-:S04]  /*34b0*/  @P4 FMUL.FTZ R24, R12, R24 ;  /* 0x000000180c184220 */ /* 0x000fc80000410000 */
[----:B------:R-:W-:Y:S01]  /*34c0*/  @P4 FFMA.FTZ R12, R3, R35, R24 ;  /* 0x00000023030c4223 */ /* 0x000fe20000010018 */
[----:B-1----:R-:W-:-:S04]  /*34d0*/  IMAD.WIDE R20, R23, 0x4, R14 ;  /* 0x0000000417147825 */ /* 0x002fc800078e020e */
[----:B------:R-:W-:-:S04]  /*34e0*/  @P4 FMUL.FTZ R23, R4, R35 ;  /* 0x0000002304174220 */ /* 0x000fc80000410000 */
[----:B------:R-:W-:Y:S01]  /*34f0*/  @P4 FFMA.FTZ R31, R35, R23, R34 ;  /* 0x00000017231f4223 */ /* 0x000fe20000010022 */
[----:B------:R1:W5:Y:S01]  /*3500*/  @!P2 LDG.E R11, desc[UR8][R20.64] ;  /* 0x00000008140ba981 */ /* 0x000362000c1e1900 */
[----:B------:R-:W2:Y:S02]  /*3510*/  @P4 LDC R35, c[0x0][0x3b0] ;  /* 0x0000ec00ff234b82 */ /* 0x000ea40000000800 */
[----:B------:R-:W2:Y:S02]  /*3520*/  @P4 MUFU.SQRT R24, R31 ;  /* 0x0000001f00184308 */ /* 0x000ea40000002000 */
[----:B--2---:R-:W-:-:S04]  /*3530*/  @P4 FADD.FTZ R35, R24, R35 ;  /* 0x0000002318234221 */ /* 0x004fc80000010000 */
[----:B------:R-:W2:Y:S02]  /*3540*/  @P4 LDC R24, c[0x0][0x3cc] ;  /* 0x0000f300ff184b82 */ /* 0x000ea40000000800 */
[----:B------:R-:W0:Y:S01]  /*3550*/  @P4 MUFU.RCP R35, R35 ;  /* 0x0000002300234308 */ /* 0x000e220000001000 */
[----:B------:R-:W-:Y:S01]  /*3560*/  HFMA2 R34, -RZ, RZ, 0, 0 ;  /* 0x00000000ff227431 */ /* 0x000fe200000001ff */
[----:B------:R-:W-:Y:S01]  /*3570*/  CS2R R32, SRZ ;  /* 0x0000000000207805 */ /* 0x000fe2000001ff00 */
[----:B-1----:R-:W-:-:S04]  /*3580*/  IMAD.WIDE R20, R22, 0x4, R16 ;  /* 0x0000000416147825 */ /* 0x002fc800078e0210 */
[----:B------:R-:W-:Y:S01]  /*3590*/  IMAD.WIDE R22, R22, 0x4, R14 ;  /* 0x0000000416167825 */ /* 0x000fe200078e020e */
[----:B------:R1:W5:Y:S04]  /*35a0*/  @!P3 LDG.E R32, desc[UR8][R18.64] ;  /* 0x000000081220b981 */ /* 0x000368000c1e1900 */
[----:B------:R1:W5:Y:S04]  /*35b0*/  @!P3 LDG.E R33, desc[UR8][R20.64] ;  /* 0x000000081421b981 */ /* 0x000368000c1e1900 */
[----:B------:R1:W5:Y:S01]  /*35c0*/  @!P3 LDG.E R34, desc[UR8][R22.64] ;  /* 0x000000081622b981 */ /* 0x000362000c1e1900 */
[----:B0-----:R-:W-:Y:S01]  /*35d0*/  @P4 FMUL.FTZ R36, R12, R35 ;  /* 0x000000230c244220 */ /* 0x001fe20000410000 */
[----:B------:R-:W-:-:S03]  /*35e0*/  IMAD.IADD R35, R0, 0x1, R5 ;  /* 0x0000000100237824 */ /* 0x000fc600078e0205 */
[----:B--2---:R-:W-:Y:S01]  /*35f0*/  @P4 FFMA.FTZ R36, R13, R24, R36 ;  /* 0x000000180d244223 */ /* 0x004fe20000010024 */
[----:B------:R-:W-:-:S05]  /*3600*/  @!P0 IMAD.WIDE R24, R35, 0x4, R16 ;  /* 0x0000000423188825 */ /* 0x000fca00078e0210 */
[----:B------:R0:W-:Y:S02]  /*3610*/  @!P0 STG.E desc[UR8][R24.64], R12 ;  /* 0x0000000c18008986 */ /* 0x0001e4000c101908 */
[----:B0-----:R-:W-:-:S05]  /*3620*/  @!P0 IMAD.WIDE R24, R35, 0x4, R14 ;  /* 0x0000000423188825 */ /* 0x001fca00078e020e */
[----:B------:R0:W-:Y:S02]  /*3630*/  @!P0 STG.E desc[UR8][R24.64], R31 ;  /* 0x0000001f18008986 */ /* 0x0001e4000c101908 */
[----:B0-----:R-:W0:Y:S01]  /*3640*/  LDC.64 R24, c[0x0][0x380] ;  /* 0x0000e000ff187b82 */ /* 0x001e220000000a00 */
[----:B------:R-:W-:Y:S01]  /*3650*/  MOV R12, RZ ;  /* 0x000000ff000c7202 */ /* 0x000fe20000000f00 */
[----:B------:R-:W-:Y:S01]  /*3660*/  @P4 FFMA.FTZ R13, -R36, R37, R13 ;  /* 0x00000025240d4223 */ /* 0x000fe2000001010d */
[----:B------:R-:W-:Y:S01]  /*3670*/  BSSY.RECONVERGENT B0, `(.L_x_590) ;  /* 0x000001f000007945 */ /* 0x000fe20003800200 */
[----:B0-----:R-:W-:-:S05]  /*3680*/  @!P0 IMAD.WIDE R36, R35, 0x4, R24 ;  /* 0x0000000423248825 */ /* 0x001fca00078e0218 */
[----:B------:R0:W-:Y:S02]  /*3690*/  @!P0 STG.E desc[UR8][R36.64], R13 ;  /* 0x0000000d24008986 */ /* 0x0001e4000c101908 */
[----:B0-----:R-:W-:Y:S01]  /*36a0*/  HFMA2 R36, -RZ, RZ, 0, 0 ;  /* 0x00000000ff247431 */ /* 0x001fe200000001ff */
[----:B------:R-:W-:Y:S01]  /*36b0*/  MOV R13, 0x1 ;  /* 0x00000001000d7802 */ /* 0x000fe20000000f00 */
[----:B---3--:R-:W-:Y:S02]  /*36c0*/  @!P1 HADD2.F32 R12, -RZ, R30.H0_H0 ;  /* 0x2000001eff0c9230 */ /* 0x008fe40000004100 */
[----:B------:R-:W-:Y:S02]  /*36d0*/  IMAD.MOV.U32 R30, RZ, RZ, RZ ;  /* 0x000000ffff1e7224 */ /* 0x000fe400078e00ff */
[----:B----4-:R-:W-:Y:S02]  /*36e0*/  @!P2 HADD2.F32 R30, -RZ, R26.H0_H0 ;  /* 0x2000001aff1ea230 */ /* 0x010fe40000004100 */
[----:B------:R-:W-:-:S05]  /*36f0*/  FMUL.FTZ R26, R29, R12 ;  /* 0x0000000c1d1a7220 */ /* 0x000fca0000410000 */
[----:B------:R-:W-:Y:S01]  /*3700*/  FSETP.NE.FTZ.AND P0, PT, |R26|, +INF , PT ;  /* 0x7f8000001a00780b */ /* 0x000fe20003f15200 */
[----:B------:R-:W-:Y:S02]  /*3710*/  @!P3 HADD2.F32 R36, -RZ, R27.H0_H0 ;  /* 0x2000001bff24b230 */ /* 0x000fe40000004100 */
[----:B------:R-:W-:Y:S02]  /*3720*/  IMAD.MOV.U32 R27, RZ, RZ, 0x1 ;  /* 0x00000001ff1b7424 */ /* 0x000fe400078e00ff */
[C---:B------:R-:W-:Y:S01]  /*3730*/  FMUL.FTZ R12, R29.reuse, R30 ;  /* 0x0000001e1d0c7220 */ /* 0x040fe20000410000 */
[----:B------:R-:W-:Y:S02]  /*3740*/  FMUL.FTZ R29, R29, R36 ;  /* 0x000000241d1d7220 */ /* 0x000fe40000410000 */
[----:B------:R-:W-:Y:S02]  /*3750*/  @P4 PRMT R27, R28, 0x7610, R27 ;  /* 0x000076101c1b4816 */ /* 0x000fe4000000001b */
[----:B------:R-:W-:-:S02]  /*3760*/  FSETP.NE.FTZ.AND P4, PT, |R12|, +INF , PT ;  /* 0x7f8000000c00780b */ /* 0x000fc40003f95200 */
[----:B------:R-:W-:Y:S02]  /*3770*/  FSETP.NE.FTZ.AND P5, PT, |R29|, +INF , PT ;  /* 0x7f8000001d00780b */ /* 0x000fe40003fb5200 */
[----:B------:R-:W-:Y:S01]  /*3780*/  PRMT R27, R27, 0x5410, R13 ;  /* 0x000054101b1b7816 */ /* 0x000fe2000000000d */
[----:B-1----:R-:W-:Y:S10]  /*3790*/  @!P0 BRA `(.L_x_591) ;  /* 0x0000000000308947 */ /* 0x002ff40003800000 */
        /* <DEDUP_REMOVED lines=12> */
.L_x_591:
[----:B------:R-:W-:Y:S05]  /*3860*/  BSYNC.RECONVERGENT B0 ;  /* 0x0000000000007941 */ /* 0x000fea0003800200 */
.L_x_590:
[----:B------:R-:W-:Y:S01]  /*3870*/  BSSY.RECONVERGENT B0, `(.L_x_592) ;  /* 0x000000f000007945 */ /* 0x000fe20003800200 */
[----:B------:R-:W-:-:S03]  /*3880*/  IMAD.MOV.U32 R28, RZ, RZ, 0x1 ;  /* 0x00000001ff1c7424 */ /* 0x000fc600078e00ff */
        /* <DEDUP_REMOVED lines=13> */
.L_x_593:
[----:B------:R-:W-:Y:S05]  /*3960*/  BSYNC.RECONVERGENT B0 ;  /* 0x0000000000007941 */ /* 0x000fea0003800200 */
.L_x_592:
[----:B------:R-:W-:Y:S04]  /*3970*/  BSSY.RECONVERGENT B0, `(.L_x_594) ;  /* 0x000000e000007945 */ /* 0x000fe80003800200 */
[----:B------:R-:W-:Y:S05]  /*3980*/  @!P5 BRA `(.L_x_595) ;  /* 0x000000000030d947 */ /* 0x000fea0003800000 */
[----:B-----5:R-:W-:Y:S01]  /*3990*/  FMUL.FTZ R34, R34, UR11 ;  /* 0x0000000b22227c20 */ /* 0x020fe20008410000 */
[----:B------:R-:W-:Y:S01]  /*39a0*/  FMUL.FTZ R12, R4, R29 ;  /* 0x0000001d040c7220 */ /* 0x000fe20000410000 */
[----:B------:R-:W-:-:S03]  /*39b0*/  PRMT R28, R13, 0x7610, R28 ;  /* 0x000076100d1c7816 */ /* 0x000fc6000000001c */
[----:B------:R-:W-:-:S04]  /*39c0*/  FFMA.FTZ R34, R29, R12, R34 ;  /* 0x0000000c1d227223 */ /* 0x000fc80000010022 */
[----:B------:R-:W0:Y:S02]  /*39d0*/  MUFU.SQRT R12, R34 ;  /* 0x00000022000c7308 */ /* 0x000e240000002000 */
[----:B0-----:R-:W-:Y:S01]  /*39e0*/  FADD.FTZ R26, R12, UR5 ;  /* 0x000000050c1a7e21 */ /* 0x001fe20008010000 */
[----:B------:R-:W-:-:S04]  /*39f0*/  FMUL.FTZ R12, R33, UR10 ;  /* 0x0000000a210c7c20 */ /* 0x000fc80008410000 */
[----:B------:R-:W-:Y:S01]  /*3a00*/  FFMA.FTZ R33, R3, R29, R12 ;  /* 0x0000001d03217223 */ /* 0x000fe2000001000c */
[----:B------:R-:W0:Y:S03]  /*3a10*/  MUFU.RCP R26, R26 ;  /* 0x0000001a001a7308 */ /* 0x000e260000001000 */
[----:B0-----:R-:W-:-:S04]  /*3a20*/  FMUL.FTZ R27, R33, R26 ;  /* 0x0000001a211b7220 */ /* 0x001fc80000410000 */
[----:B------:R-:W-:-:S04]  /*3a30*/  FFMA.FTZ R27, R32, UR6, R27 ;  /* 0x00000006201b7c23 */ /* 0x000fc8000801001b */
[----:B------:R-:W-:-:S07]  /*3a40*/  FFMA.FTZ R32, -R27, UR7, R32 ;  /* 0x000000071b207c23 */ /* 0x000fce0008010120 */
.L_x_595:
[----:B------:R-:W-:Y:S05]  /*3a50*/  BSYNC.RECONVERGENT B0 ;  /* 0x0000000000007941 */ /* 0x000fea0003800200 */
.L_x_594:
[----:B------:R-:W-:Y:S04]  /*3a60*/  BSSY.RECONVERGENT B0, `(.L_x_596) ;  /* 0x000000b000007945 */ /* 0x000fe80003800200 */
[----:B------:R-:W-:Y:S05]  /*3a70*/  @P1 BRA `(.L_x_597) ;  /* 0x0000000000241947 */ /* 0x000fea0003800000 */
[----:B------:R-:W-:-:S04]  /*3a80*/  IMAD.WIDE R26, R35, 0x4, R16 ;  /* 0x00000004231a7825 */ /* 0x000fc800078e0210 */
        /* <DEDUP_REMOVED lines=8> */
.L_x_597:
[----:B------:R-:W-:Y:S05]  /*3b10*/  BSYNC.RECONVERGENT B0 ;  /* 0x0000000000007941 */ /* 0x000fea0003800200 */
.L_x_596:
[C---:B0-----:R-:W-:Y:S01]  /*3b20*/  @!P2 IADD3 R13, PT, PT, R2.reuse, R5, R0 ;  /* 0x00000005020da210 */ /* 0x041fe20007ffe000 */
[----:B------:R-:W-:-:S03]  /*3b30*/  IMAD R5, R2, 0x4, R5 ;  /* 0x0000000402057824 */ /* 0x000fc600078e0205 */
[----:B------:R-:W-:Y:S02]  /*3b40*/  @!P2 IADD3 R13, PT, PT, R2, R13, RZ ;  /* 0x0000000d020da210 */ /* 0x000fe40007ffe0ff */
[----:B------:R-:W-:Y:S02]  /*3b50*/  ISETP.GE.U32.AND P0, PT, R5, UR12, PT ;  /* 0x0000000c05007c0c */ /* 0x000fe4000bf06070 */
[----:B-----5:R-:W-:Y:S01]  /*3b60*/  SHF.R.S32.HI R6, RZ, 0x1f, R5 ;  /* 0x0000001fff067819 */ /* 0x020fe20000011405 */
[----:B------:R-:W-:-:S03]  /*3b70*/  @!P2 IMAD.WIDE R16, R13, 0x4, R16 ;  /* 0x000000040d10a825 */ /* 0x000fc600078e0210 */
[----:B------:R-:W-:Y:S01]  /*3b80*/  ISETP.GE.U32.AND.EX P0, PT, R6, UR13, PT, P0 ;  /* 0x0000000d06007c0c */ /* 0x000fe2000bf06100 */
[C---:B------:R-:W-:Y:S01]  /*3b90*/  @!P2 IMAD.WIDE R14, R13.reuse, 0x4, R14 ;  /* 0x000000040d0ea825 */ /* 0x040fe200078e020e */
[----:B------:R0:W-:Y:S03]  /*3ba0*/  @!P2 STG.E desc[UR8][R16.64], R9 ;  /* 0x000000091000a986 */ /* 0x0001e6000c101908 */
[----:B------:R-:W-:Y:S01]  /*3bb0*/  @!P2 IMAD.WIDE R24, R13, 0x4, R24 ;  /* 0x000000040d18a825 */ /* 0x000fe200078e0218 */
[----:B------:R0:W-:Y:S04]  /*3bc0*/  @!P2 STG.E desc[UR8][R14.64], R11 ;  /* 0x0000000b0e00a986 */ /* 0x0001e8000c101908 */
[----:B------:R0:W-:Y:S04]  /*3bd0*/  @!P2 STG.E desc[UR8][R24.64], R7 ;  /* 0x000000071800a986 */ /* 0x0001e8000c101908 */
[----:B------:R0:W-:Y:S04]  /*3be0*/  @!P3 STG.E desc[UR8][R20.64], R33 ;  /* 0x000000211400b986 */ /* 0x0001e8000c101908 */
[----:B------:R0:W-:Y:S04]  /*3bf0*/  @!P3 STG.E desc[UR8][R22.64], R34 ;  /* 0x000000221600b986 */ /* 0x0001e8000c101908 */
[----:B------:R0:W-:Y:S01]  /*3c00*/  @!P3 STG.E desc[UR8][R18.64], R32 ;  /* 0x000000201200b986 */ /* 0x0001e2000c101908 */
[----:B------:R-:W-:Y:S05]  /*3c10*/  @!P0 BRA `(.L_x_598) ;  /* 0xfffffff4001c8947 */ /* 0x000fea000383ffff */
.L_x_558:
[----:B------:R-:W-:-:S04]  /*3c20*/  LOP3.LUT P0, RZ, R28, 0xff, RZ, 0xc0, !PT ;  /* 0x000000ff1cff7812 */ /* 0x000fc8000780c0ff */
[----:B------:R-:W-:-:S13]  /*3c30*/  PLOP3.LUT P0, PT, P0, PT, PT, 0x8, 0x80 ;  /* 0x000000000080781c */ /* 0x000fda000070e170 */
.L_x_534:
[----:B------:R-:W4:Y:S02]  /*3c40*/  LDCU.64 UR4, c[0x0][0x388] ;  /* 0x00007100ff0477ac */ /* 0x000f240008000a00 */
[----:B----4-:R-:W-:-:S04]  /*3c50*/  ISETP.NE.U32.AND P1, PT, RZ, UR4, PT ;  /* 0x00000004ff007c0c */ /* 0x010fc8000bf25070 */
[----:B------:R-:W-:-:S13]  /*3c60*/  ISETP.NE.AND.EX P1, PT, RZ, UR5, PT, P1 ;  /* 0x00000005ff007c0c */ /* 0x000fda000bf25310 */
[----:B------:R-:W-:Y:S05]  /*3c70*/  @!P1 EXIT ;  /* 0x000000000000994d */ /* 0x000fea0003800000 */
[----:B------:R-:W-:Y:S06]  /*3c80*/  BAR.SYNC.DEFER_BLOCKING 0x0 ;  /* 0x0000000000007b1d */ /* 0x000fec0000010000 */
[----:B------:R-:W-:Y:S05]  /*3c90*/  @P0 EXIT ;  /* 0x000000000000094d */ /* 0x000fea0003800000 */
[----:B------:R-:W4:Y:S01]  /*3ca0*/  LDC.64 R2, c[0x0][0x388] ;  /* 0x0000e200ff027b82 */ /* 0x000f220000000a00 */
[----:B------:R-:W-:-:S05]  /*3cb0*/  HFMA2 R0, -RZ, RZ, 0, 7.3909759521484375e-06 ;  /* 0x0000007cff007431 */ /* 0x000fca00000001ff */
[----:B----4-:R-:W-:Y:S01]  /*3cc0*/  STG.E.U8 desc[UR8][R2.64], R0 ;  /* 0x0000000002007986 */ /* 0x010fe2000c101108 */
[----:B------:R-:W-:Y:S05]  /*3cd0*/  EXIT ;  /* 0x000000000000794d */ /* 0x000fea0003800000 */
.L_x_599:
        /* <DEDUP_REMOVED lines=10> */
.L_x_884:


//--------------------- .text._Z27reversible_adam_cuda_kernelIffhEvPT_PT1_S1_S1_PKT0_fffffm10adamMode_tf --------------------------
	.section	.text._Z27reversible_adam_cuda_kernelIffhEvPT_PT1_S1_S1_PKT0_fffffm10adamMode_tf,"ax",@progbits
	.align	128
        .global         _Z27reversible_adam_cuda_kernelIffhEvPT_PT1_S1_S1_PKT0_fffffm10adamMode_tf
        .type           _Z27reversible_adam_cuda_kernelIffhEvPT_PT1_S1_S1_PKT0_fffffm10adamMode_tf,@function
        .size           _Z27reversible_adam_cuda_kernelIffhEvPT_PT1_S1_S1_PKT0_fffffm10adamMode_tf,(.L_x_885 - _Z27reversible_adam_cuda_kernelIffhEvPT_PT1_S1_S1_PKT0_fffffm10adamMode_tf)
        .other          _Z27reversible_adam_cuda_kernelIffhEvPT_PT1_S1_S1_PKT0_fffffm10adamMode_tf,@"STO_CUDA_ENTRY STV_DEFAULT"
_Z27reversible_adam_cuda_kernelIffhEvPT_PT1_S1_S1_PKT0_fffffm10adamMode_tf:
.text._Z27reversible_adam_cuda_kernelIffhEvPT_PT1_S1_S1_PKT0_fffffm10adamMode_tf:
        /* <DEDUP_REMOVED lines=44> */
.L_x_623:
[----:B-1----:R-:W-:Y:S01]  /*02c0*/  IMAD.IADD R39, R0, 0x1, R7 ;  /* 0x0000000100277824 */ /* 0x002fe200078e0207 */
[----:B------:R-:W1:Y:S01]  /*02d0*/  LDC.64 R26, c[0x0][0x380] ;  /* 0x0000e000ff1a7b82 */ /* 0x000e620000000a00 */
[----:B------:R-:W-:Y:S02]  /*02e0*/  IMAD.MOV.U32 R38, RZ, RZ, RZ ;  /* 0x000000ffff267224 */ /* 0x000fe400078e00ff */
[----:B------:R-:W-:Y:S01]  /*02f0*/  IMAD.MOV.U32 R40, RZ, RZ, RZ ;  /* 0x000000ffff287224 */ /* 0x000fe200078e00ff */
[----:B0--3--:R-:W-:Y:S02]  /*0300*/  IADD3 R9, PT, PT, R2, R39, RZ ;  /* 0x0000002702097210 */ /* 0x009fe40007ffe0ff */
[----:B0-----:R-:W-:Y:S02]  /*0310*/  ISETP.GE.U32.AND P1, PT, R39, UR16, PT ;  /* 0x0000001027007c0c */ /* 0x001fe4000bf26070 */
[----:B------:R-:W-:Y:S01]  /*0320*/  SHF.R.S32.HI R8, RZ, 0x1f, R39 ;  /* 0x0000001fff087819 */ /* 0x000fe20000011427 */
[----:B------:R-:W0:Y:S01]  /*0330*/  LDC.64 R24, c[0x0][0x390] ;  /* 0x0000e400ff187b82 */ /* 0x000e220000000a00 */
[----:B------:R-:W-:-:S02]  /*0340*/  ISETP.GE.U32.AND P0, PT, R9, UR16, PT ;  /* 0x0000001009007c0c */ /* 0x000fc4000bf06070 */
[----:B------:R-:W-:Y:S02]  /*0350*/  SHF.R.S32.HI R10, RZ, 0x1f, R9 ;  /* 0x0000001fff0a7819 */ /* 0x000fe40000011409 */
[----:B------:R-:W-:Y:S02]  /*0360*/  ISETP.GE.U32.AND.EX P1, PT, R8, UR17, PT, P1 ;  /* 0x0000001108007c0c */ /* 0x000fe4000bf26110 */
[----:B------:R-:W-:Y:S01]  /*0370*/  ISETP.GE.U32.AND.EX P0, PT, R10, UR17, PT, P0 ;  /* 0x000000110a007c0c */ /* 0x000fe2000bf06100 */
[----:B------:R-:W2:Y:S10]  /*0380*/  LDC.64 R22, c[0x0][0x398] ;  /* 0x0000e600ff167b82 */ /* 0x000eb40000000a00 */
[----:B------:R-:W3:Y:S08]  /*0390*/  @!P1 LDC.64 R16, c[0x0][0x3a0] ;  /* 0x0000e800ff109b82 */ /* 0x000ef00000000a00 */
[----:B------:R-:W4:Y:S01]  /*03a0*/  @!P0 LDC.64 R18, c[0x0][0x3a0] ;  /* 0x0000e800ff128b82 */ /* 0x000f220000000a00 */
[----:B-1----:R-:W-:-:S04]  /*03b0*/  IMAD.WIDE R26, R39, 0x4, R26 ;  /* 0x00000004271a7825 */ /* 0x002fc800078e021a */
[----:B0-----:R-:W-:-:S04]  /*03c0*/  IMAD.WIDE R24, R39, 0x4, R24 ;  /* 0x0000000427187825 */ /* 0x001fc800078e0218 */
[C---:B--2---:R-:W-:Y:S01]  /*03d0*/  IMAD.WIDE R22, R39.reuse, 0x4, R22 ;  /* 0x0000000427167825 */ /* 0x044fe200078e0216 */
[----:B---3--:R-:W-:-:S04]  /*03e0*/  @!P1 LEA R16, P2, R39, R16, 0x2 ;  /* 0x0000001027109211 */ /* 0x008fc800078410ff */
[----:B------:R-:W-:Y:S02]  /*03f0*/  @!P1 LEA.HI.X R17, R39, R17, R8, 0x2, P2 ;  /* 0x0000001127119211 */ /* 0x000fe400010f1408 */
[----:B----4-:R-:W-:-:S03]  /*0400*/  @!P0 LEA R18, P3, R9, R18, 0x2 ;  /* 0x0000001209128211 */ /* 0x010fc600078610ff */
[----:B------:R0:W5:Y:S01]  /*0410*/  @!P1 LDG.E.CONSTANT R38, desc[UR8][R16.64] ;  /* 0x0000000810269981 */ /* 0x000162000c1e9900 */
[----:B------:R-:W-:Y:S02]  /*0420*/  @!P0 LEA.HI.X R19, R9, R19, R10, 0x2, P3 ;  /* 0x0000001309138211 */ /* 0x000fe400018f140a */
[----:B------:R-:W-:Y:S01]  /*0430*/  CS2R R14, SRZ ;  /* 0x00000000000e7805 */ /* 0x000fe2000001ff00 */
[----:B------:R-:W-:Y:S01]  /*0440*/  IMAD.MOV.U32 R31, RZ, RZ, RZ ;  /* 0x000000ffff1f7224 */ /* 0x000fe200078e00ff */
[----:B------:R-:W-:Y:S01]  /*0450*/  MOV R33, RZ ;  /* 0x000000ff00217202 */ /* 0x000fe20000000f00 */
[C---:B------:R-:W-:Y:S01]  /*0460*/  IMAD.WIDE R20, R2.reuse, 0x4, R22 ;  /* 0x0000000402147825 */ /* 0x040fe200078e0216 */
[----:B------:R1:W5:Y:S03]  /*0470*/  @!P0 LDG.E.CONSTANT R40, desc[UR8][R18.64] ;  /* 0x0000000812288981 */ /* 0x000366000c1e9900 */
[C---:B0-----:R-:W-:Y:S01]  /*0480*/  IMAD.WIDE R16, R2.reuse, 0x4, R26 ;  /* 0x0000000402107825 */ /* 0x041fe200078e021a */
[----:B------:R0:W5:Y:S04]  /*0490*/  @!P0 LDG.E R33, desc[UR8][R20.64] ;  /* 0x0000000814218981 */ /* 0x000168000c1e1900 */
[----:B------:R0:W5:Y:S01]  /*04a0*/  @!P0 LDG.E R15, desc[UR8][R16.64] ;  /* 0x00000008100f8981 */ /* 0x000162000c1e1900 */
[----:B-1----:R-:W-:-:S04]  /*04b0*/  IMAD.WIDE R18, R2, 0x4, R24 ;  /* 0x0000000402127825 */ /* 0x002fc800078e0218 */
[----:B------:R-:W-:Y:S01]  /*04c0*/  HFMA2 R11, -RZ, RZ, 0, 0 ;  /* 0x00000000ff0b7431 */ /* 0x000fe200000001ff */
[----:B------:R0:W5:Y:S04]  /*04d0*/  @!P1 LDG.E R14, desc[UR8][R22.64] ;  /* 0x00000008160e9981 */ /* 0x000168000c1e1900 */
[----:B------:R0:W5:Y:S01]  /*04e0*/  @!P0 LDG.E R31, desc[UR8][R18.64] ;  /* 0x00000008121f8981 */ /* 0x000162000c1e1900 */
[----:B------:R-:W-:Y:S02]  /*04f0*/  IMAD.MOV.U32 R12, RZ, RZ, RZ ;  /* 0x000000ffff0c7224 */ /* 0x000fe400078e00ff */
[----:B------:R-:W-:Y:S01]  /*0500*/  IMAD.IADD R35, R2, 0x1, R9 ;  /* 0x0000000102237824 */ /* 0x000fe200078e0209 */
[----:B------:R0:W5:Y:S04]  /*0510*/  @!P1 LDG.E R11, desc[UR8][R26.64] ;  /* 0x000000081a0b9981 */ /* 0x000168000c1e1900 */
[----:B------:R-:W-:Y:S01]  /*0520*/  SHF.R.S32.HI R32, RZ, 0x1f, R35 ;  /* 0x0000001fff207819 */ /* 0x000fe20000011423 */
[----:B------:R0:W5:Y:S01]  /*0530*/  @!P1 LDG.E R12, desc[UR8][R24.64] ;  /* 0x00000008180c9981 */ /* 0x000162000c1e1900 */
[----:B------:R-:W-:-:S04]  /*0540*/  ISETP.GE.U32.AND P1, PT, R35, UR16, PT ;  /* 0x0000001023007c0c */ /* 0x000fc8000bf26070 */
[----:B------:R-:W-:Y:S01]  /*0550*/  ISETP.GE.U32.AND.EX P1, PT, R32, UR17, PT, P1 ;  /* 0x0000001120007c0c */ /* 0x000fe2000bf26110 */
[----:B------:R-:W-:Y:S01]  /*0560*/  IMAD.IADD R30, R2, 0x1, R35 ;  /* 0x00000001021e7824 */ /* 0x000fe200078e0223 */
[----:B------:R-:W-:Y:S01]  /*0570*/  BSSY.RECONVERGENT B0, `(.L_x_603) ;  /* 0x0000017000007945 */ /* 0x000fe20003800200 */
[----:B------:R-:W-:-:S03]  /*0580*/  HFMA2 R6, -RZ, RZ, 0, 0 ;  /* 0x00000000ff067431 */ /* 0x000fc600000001ff */
[----:B------:R-:W-:Y:S02]  /*0590*/  ISETP.GE.U32.AND P2, PT, R30, UR16, PT ;  /* 0x000000101e007c0c */ /* 0x000fe4000bf46070 */
[----:B------:R-:W-:Y:S01]  /*05a0*/  SHF.R.S32.HI R37, RZ, 0x1f, R30 ;  /* 0x0000001fff257819 */ /* 0x000fe2000001141e */
[----:B------:R-:W-:Y:S01]  /*05b0*/  IMAD.MOV.U32 R5, RZ, RZ, RZ ;  /* 0x000000ffff057224 */ /* 0x000fe200078e00ff */
[----:B------:R-:W-:Y:S01]  /*05c0*/  MOV R43, RZ ;  /* 0x000000ff002b7202 */ /* 0x000fe20000000f00 */
[----:B------:R-:W-:Y:S01]  /*05d0*/  IMAD.MOV.U32 R34, RZ, RZ, RZ ;  /* 0x000000ffff227224 */ /* 0x000fe200078e00ff */
[----:B------:R-:W-:Y:S01]  /*05e0*/  ISETP.GE.U32.AND.EX P2, PT, R37, UR17, PT, P2 ;  /* 0x0000001125007c0c */ /* 0x000fe2000bf46120 */
[----:B0-----:R-:W-:-:S12]  /*05f0*/  @P1 BRA `(.L_x_604) ;  /* 0x0000000000381947 */ /* 0x001fd80003800000 */
[C---:B------:R-:W-:Y:S01]  /*0600*/  IMAD.SHL.U32 R22, R35.reuse, 0x4, RZ ;  /* 0x0000000423167824 */ /* 0x040fe200078e00ff */
[----:B------:R-:W-:-:S04]  /*0610*/  SHF.L.U64.HI R5, R35, 0x2, R32 ;  /* 0x0000000223057819 */ /* 0x000fc80000010220 */
[C---:B------:R-:W-:Y:S02]  /*0620*/  IADD3 R28, P3, PT, R22.reuse, UR4, RZ ;  /* 0x00000004161c7c10 */ /* 0x040fe4000ff7e0ff */
[C---:B------:R-:W-:Y:S02]  /*0630*/  IADD3 R26, P4, PT, R22.reuse, UR12, RZ ;  /* 0x0000000c161a7c10 */ /* 0x040fe4000ff9e0ff */
[C---:B------:R-:W-:Y:S02]  /*0640*/  IADD3 R24, P5, PT, R22.reuse, UR14, RZ ;  /* 0x0000000e16187c10 */ /* 0x040fe4000ffbe0ff */
[C---:B------:R-:W-:Y:S02]  /*0650*/  IADD3.X R29, PT, PT, R5.reuse, UR5, RZ, P3, !PT ;  /* 0x00000005051d7c10 */ /* 0x040fe40009ffe4ff */
[----:B------:R-:W-:Y:S02]  /*0660*/  IADD3 R22, P3, PT, R22, UR18, RZ ;  /* 0x0000001216167c10 */ /* 0x000fe4000ff7e0ff */
[C---:B------:R-:W-:Y:S01]  /*0670*/  IADD3.X R27, PT, PT, R5.reuse, UR13, RZ, P4, !PT ;  /* 0x0000000d051b7c10 */ /* 0x040fe2000a7fe4ff */
[----:B------:R0:W5:Y:S01]  /*0680*/  LDG.E R34, desc[UR8][R28.64] ;  /* 0x000000081c227981 */ /* 0x000162000c1e1900 */
[----:B------:R-:W-:-:S02]  /*0690*/  IADD3.X R25, PT, PT, R5, UR15, RZ, P5, !PT ;  /* 0x0000000f05197c10 */ /* 0x000fc4000affe4ff */
[----:B------:R-:W-:Y:S01]  /*06a0*/  IADD3.X R23, PT, PT, R5, UR19, RZ, P3, !PT ;  /* 0x0000001305177c10 */ /* 0x000fe20009ffe4ff */
[----:B------:R0:W5:Y:S04]  /*06b0*/  LDG.E R6, desc[UR8][R26.64] ;  /* 0x000000081a067981 */ /* 0x000168000c1e1900 */
[----:B------:R0:W5:Y:S04]  /*06c0*/  LDG.E R5, desc[UR8][R24.64] ;  /* 0x0000000818057981 */ /* 0x000168000c1e1900 */
[----:B------:R0:W5:Y:S02]  /*06d0*/  LDG.E.CONSTANT R43, desc[UR8][R22.64] ;  /* 0x00000008162b7981 */ /* 0x000164000c1e9900 */
.L_x_604:
[----:B------:R-:W-:Y:S05]  /*06e0*/  BSYNC.RECONVERGENT B0 ;  /* 0x0000000000007941 */ /* 0x000fea0003800200 */
.L_x_603:
[----:B------:R-:W-:Y:S01]  /*06f0*/  BSSY.RECONVERGENT B0, `(.L_x_605) ;  /* 0x0000014000007945 */ /* 0x000fe20003800200 */
[----:B------:R-:W-:Y:S02]  /*0700*/  HFMA2 R42, -RZ, RZ, 0, 0 ;  /* 0x00000000ff2a7431 */ /* 0x000fe400000001ff */
[----:B------:R-:W-:Y:S02]  /*0710*/  IMAD.MOV.U32 R41, RZ, RZ, RZ ;  /* 0x000000ffff297224 */ /* 0x000fe400078e00ff */
[----:B------:R-:W-:Y:S02]  /*0720*/  IMAD.MOV.U32 R36, RZ, RZ, RZ ;  /* 0x000000ffff247224 */ /* 0x000fe400078e00ff */
[----:B0-----:R-:W-:Y:S01]  /*0730*/  IMAD.MOV.U32 R28, RZ, RZ, RZ ;  /* 0x000000ffff1c7224 */ /* 0x001fe200078e00ff */
[----:B------:R-:W-:Y:S06]  /*0740*/  @P2 BRA `(.L_x_606) ;  /* 0x0000000000382947 */ /* 0x000fec0003800000 */
[C---:B------:R-:W-:Y:S02]  /*0750*/  SHF.L.U32 R28, R30.reuse, 0x2, RZ ;  /* 0x000000021e1c7819 */ /* 0x040fe400000006ff */
[----:B------:R-:W-:Y:S02]  /*0760*/  SHF.L.U64.HI R29, R30, 0x2, R37 ;  /* 0x000000021e1d7819 */ /* 0x000fe40000010225 */
[C---:B------:R-:W-:Y:S02]  /*0770*/  IADD3 R22, P3, PT, R28.reuse, UR4, RZ ;  /* 0x000000041c167c10 */ /* 0x040fe4000ff7e0ff */
[C---:B------:R-:W-:Y:S02]  /*0780*/  IADD3 R24, P4, PT, R28.reuse, UR12, RZ ;  /* 0x0000000c1c187c10 */ /* 0x040fe4000ff9e0ff */
[----:B------:R-:W-:Y:S02]  /*0790*/  IADD3.X R23, PT, PT, R29, UR5, RZ, P3, !PT ;  /* 0x000000051d177c10 */ /* 0x000fe40009ffe4ff */
[----:B------:R-:W-:-:S02]  /*07a0*/  IADD3 R26, P3, PT, R28, UR14, RZ ;  /* 0x0000000e1c1a7c10 */ /* 0x000fc4000ff7e0ff */
[----:B------:R-:W-:Y:S01]  /*07b0*/  IADD3 R28, P5, PT, R28, UR18, RZ ;  /* 0x000000121c1c7c10 */ /* 0x000fe2000ffbe0ff */
[----:B------:R0:W5:Y:S01]  /*07c0*/  LDG.E R36, desc[UR8][R22.64] ;  /* 0x0000000816247981 */ /* 0x000162000c1e1900 */
[C---:B------:R-:W-:Y:S02]  /*07d0*/  IADD3.X R25, PT, PT, R29.reuse, UR13, RZ, P4, !PT ;  /* 0x0000000d1d197c10 */ /* 0x040fe4000a7fe4ff */
[C---:B------:R-:W-:Y:S02]  /*07e0*/  IADD3.X R27, PT, PT, R29.reuse, UR15, RZ, P3, !PT ;  /* 0x0000000f1d1b7c10 */ /* 0x040fe40009ffe4ff */
[----:B------:R-:W-:Y:S01]  /*07f0*/  IADD3.X R29, PT, PT, R29, UR19, RZ, P5, !PT ;  /* 0x000000131d1d7c10 */ /* 0x000fe2000affe4ff */
[----:B------:R0:W5:Y:S04]  /*0800*/  LDG.E R41, desc[UR8][R24.64] ;  /* 0x0000000818297981 */ /* 0x000168000c1e1900 */
[----:B------:R0:W5:Y:S04]  /*0810*/  LDG.E R42, desc[UR8][R26.64] ;  /* 0x000000081a2a7981 */ /* 0x000168000c1e1900 */
[----:B------:R0:W5:Y:S02]  /*0820*/  LDG.E.CONSTANT R28, desc[UR8][R28.64] ;  /* 0x000000081c1c7981 */ /* 0x000164000c1e9900 */
.L_x_606:
[----:B------:R-:W-:Y:S05]  /*0830*/  BSYNC.RECONVERGENT B0 ;  /* 0x0000000000007941 */ /* 0x000fea0003800200 */
.L_x_605:
[----:B0-----:R-:W0:Y:S01]  /*0840*/  MUFU.RCP R23, UR6 ;  /* 0x0000000600177d08 */ /* 0x001e220008001000 */
[----:B------:R-:W-:Y:S01]  /*0850*/  IMAD.MOV.U32 R22, RZ, RZ, 0x1 ;  /* 0x00000001ff167424 */ /* 0x000fe200078e00ff */
[----:B------:R-:W-:Y:S01]  /*0860*/  BSSY.RECONVERGENT B0, `(.L_x_607) ;  /* 0x0000014000007945 */ /* 0x000fe20003800200 */
[----:B------:R-:W-:-:S05]  /*0870*/  IMAD.MOV.U32 R24, RZ, RZ, 0x1 ;  /* 0x00000001ff187424 */ /* 0x000fca00078e00ff */
[----:B------:R-:W-:Y:S01]  /*0880*/  PRMT R22, R22, 0x5410, R24 ;  /* 0x0000541016167816 */ /* 0x000fe20000000018 */
[C---:B0----5:R-:W-:Y:S01]  /*0890*/  FMUL.FTZ R38, R23.reuse, R38 ;  /* 0x0000002617267220 */ /* 0x061fe20000410000 */
[----:B------:R-:W-:-:S04]  /*08a0*/  FMUL.FTZ R40, R23, R40 ;  /* 0x0000002817287220 */ /* 0x000fc80000410000 */
[----:B------:R-:W-:Y:S02]  /*08b0*/  FSETP.NE.FTZ.AND P3, PT, |R38|, +INF , PT ;  /* 0x7f8000002600780b */ /* 0x000fe40003f75200 */
[----:B------:R-:W-:-:S11]  /*08c0*/  FSETP.NE.FTZ.AND P4, PT, |R40|, +INF , PT ;  /* 0x7f8000002800780b */ /* 0x000fd60003f95200 */
[----:B------:R-:W-:Y:S05]  /*08d0*/  @!P3 BRA `(.L_x_608) ;  /* 0x000000000030b947 */ /* 0x000fea0003800000 */
[----:B------:R-:W-:Y:S01]  /*08e0*/  FMUL.FTZ R25, R14, UR21 ;  /* 0x000000150e197c20 */ /* 0x000fe20008410000 */
        /* <DEDUP_REMOVED lines=11> */
.L_x_608:
[----:B------:R-:W-:Y:S05]  /*09a0*/  BSYNC.RECONVERGENT B0 ;  /* 0x0000000000007941 */ /* 0x000fea0003800200 */
.L_x_607:
[----:B------:R-:W-:Y:S04]  /*09b0*/  BSSY.RECONVERGENT B0, `(.L_x_609) ;  /* 0x000000e000007945 */ /* 0x000fe80003800200 */
[----:B------:R-:W-:Y:S05]  /*09c0*/  @!P4 BRA `(.L_x_610) ;  /* 0x000000000030c947 */ /* 0x000fea0003800000 */
[----:B------:R-:W-:Y:S01]  /*09d0*/  FMUL.FTZ R33, R33, UR21 ;  /* 0x0000001521217c20 */ /* 0x000fe20008410000 */
        /* <DEDUP_REMOVED lines=11> */
.L_x_610:
[----:B------:R-:W-:Y:S05]  /*0a90*/  BSYNC.RECONVERGENT B0 ;  /* 0x0000000000007941 */ /* 0x000fea0003800200 */
.L_x_609:
[----:B------:R-:W-:Y:S01]  /*0aa0*/  FMUL.FTZ R26, R23, R43 ;  /* 0x0000002b171a7220 */ /* 0x000fe20000410000 */
[----:B------:R-:W-:Y:S01]  /*0ab0*/  MOV R13, 0x1 ;  /* 0x00000001000d7802 */ /* 0x000fe20000000f00 */
[----:B------:R-:W-:Y:S03]  /*0ac0*/  BSSY.RECONVERGENT B0, `(.L_x_611) ;  /* 0x0000010000007945 */ /* 0x000fe60003800200 */
[----:B------:R-:W-:Y:S02]  /*0ad0*/  FSETP.NE.FTZ.AND P3, PT, |R26|, +INF , PT ;  /* 0x7f8000001a00780b */ /* 0x000fe40003f75200 */
[----:B------:R-:W-:-:S11]  /*0ae0*/  PRMT R13, R13, 0x5410, R13 ;  /* 0x000054100d0d7816 */ /* 0x000fd6000000000d */
[----:B------:R-:W-:Y:S05]  /*0af0*/  @!P3 BRA `(.L_x_612) ;  /* 0x000000000030b947 */ /* 0x000fea0003800000 */
[----:B------:R-:W-:Y:S01]  /*0b00*/  FMUL.FTZ R5, R5, UR21 ;  /* 0x0000001505057c20 */ /* 0x000fe20008410000 */
        /* <DEDUP_REMOVED lines=8> */
[----:B------:R-:W-:Y:S01]  /*0b90*/  FFMA.FTZ R25, R34, UR10, R13 ;  /* 0x0000000a22197c23 */ /* 0x000fe2000801000d */
[----:B------:R-:W-:-:S03]  /*0ba0*/  PRMT R13, R13, 0x5410, R22 ;  /* 0x000054100d0d7816 */ /* 0x000fc60000000016 */
[----:B------:R-:W-:-:S07]  /*0bb0*/  FFMA.FTZ R34, -R25, UR11, R34 ;  /* 0x0000000b19227c23 */ /* 0x000fce0008010122 */
.L_x_612:
[----:B------:R-:W-:Y:S05]  /*0bc0*/  BSYNC.RECONVERGENT B0 ;  /* 0x0000000000007941 */ /* 0x000fea0003800200 */
.L_x_611:
[----:B------:R-:W-:Y:S01]  /*0bd0*/  FMUL.FTZ R25, R23, R28 ;  /* 0x0000001c17197220 */ /* 0x000fe20000410000 */
[----:B------:R-:W-:Y:S01]  /*0be0*/  IMAD.MOV.U32 R22, RZ, RZ, 0x1 ;  /* 0x00000001ff167424 */ /* 0x000fe200078e00ff */
[----:B------:R-:W-:Y:S01]  /*0bf0*/  ISETP.GE.U32.AND P3, PT, R39, UR16, PT ;  /* 0x0000001027007c0c */ /* 0x000fe2000bf66070 */
[----:B------:R-:W-:Y:S02]  /*0c00*/  BSSY.RECONVERGENT B0, `(.L_x_613) ;  /* 0x0000011000007945 */ /* 0x000fe40003800200 */
[----:B------:R-:W-:Y:S02]  /*0c10*/  FSETP.NE.FTZ.AND P4, PT, |R25|, +INF , PT ;  /* 0x7f8000001900780b */ /* 0x000fe40003f95200 */
[----:B------:R-:W-:Y:S02]  /*0c20*/  ISETP.GE.U32.AND.EX P3, PT, R8, UR17, PT, P3 ;  /* 0x0000001108007c0c */ /* 0x000fe4000bf66130 */
[----:B------:R-:W-:-:S09]  /*0c30*/  PRMT R13, R22, 0x7610, R13 ;  /* 0x00007610160d7816 */ /* 0x000fd2000000000d */
        /* <DEDUP_REMOVED lines=13> */
.L_x_614:
[----:B------:R-:W-:Y:S05]  /*0d10*/  BSYNC.RECONVERGENT B0 ;  /* 0x0000000000007941 */ /* 0x000fea0003800200 */
.L_x_613:
[----:B------:R-:W-:Y:S04]  /*0d20*/  BSSY.RECONVERGENT B0, `(.L_x_615) ;  /* 0x0000014000007945 */ /* 0x000fe80003800200 */
[----:B------:R-:W-:Y:S05]  /*0d30*/  @P3 BRA `(.L_x_616) ;  /* 0x0000000000483947 */ /* 0x000fea0003800000 */
[----:B------:R-:W-:Y:S01]  /*0d40*/  LOP3.LUT R22, R11, 0xff800000, RZ, 0xc0, !PT ;  /* 0xff8000000b167812 */ /* 0x000fe200078ec0ff */
[C---:B------:R-:W-:Y:S01]  /*0d50*/  IMAD.SHL.U32 R28, R39.reuse, 0x4, RZ ;  /* 0x00000004271c7824 */ /* 0x040fe200078e00ff */
[C---:B------:R-:W-:Y:S02]  /*0d60*/  SHF.L.U64.HI R29, R39.reuse, 0x2, R8 ;  /* 0x00000002271d7819 */ /* 0x040fe40000010208 */
[----:B------:R-:W-:Y:S01]  /*0d70*/  IADD3 R26, P5, PT, R39, UR26, RZ ;  /* 0x0000001a271a7c10 */ /* 0x000fe2000ffbe0ff */
[----:B------:R-:W-:Y:S01]  /*0d80*/  FFMA.FTZ R38, R22, 0.125, R11 ;  /* 0x3e00000016267823 */ /* 0x000fe2000001000b */
[C---:B------:R-:W-:Y:S02]  /*0d90*/  IADD3 R22, P3, PT, R28.reuse, UR12, RZ ;  /* 0x0000000c1c167c10 */ /* 0x040fe4000ff7e0ff */
[C---:B------:R-:W-:Y:S02]  /*0da0*/  IADD3 R24, P4, PT, R28.reuse, UR14, RZ ;  /* 0x0000000e1c187c10 */ /* 0x040fe4000ff9e0ff */
[----:B------:R-:W-:Y:S01]  /*0db0*/  IADD3.X R23, PT, PT, R29, UR13, RZ, P3, !PT ;  /* 0x0000000d1d177c10 */ /* 0x000fe20009ffe4ff */
[----:B------:R-:W0:Y:S01]  /*0dc0*/  F2F.F16.F32 R38, R38 ;  /* 0x0000002600267304 */ /* 0x000e220000200800 */
[----:B------:R-:W-:-:S02]  /*0dd0*/  IADD3 R28, P3, PT, R28, UR24, RZ ;  /* 0x000000181c1c7c10 */ /* 0x000fc4000ff7e0ff */
[C---:B------:R-:W-:Y:S01]  /*0de0*/  IADD3.X R25, PT, PT, R29.reuse, UR15, RZ, P4, !PT ;  /* 0x0000000f1d197c10 */ /* 0x040fe2000a7fe4ff */
[----:B------:R1:W-:Y:S01]  /*0df0*/  STG.E desc[UR8][R22.64], R12 ;  /* 0x0000000c16007986 */ /* 0x0003e2000c101908 */
[----:B------:R-:W-:Y:S02]  /*0e00*/  IADD3.X R29, PT, PT, R29, UR25, RZ, P3, !PT ;  /* 0x000000191d1d7c10 */ /* 0x000fe40009ffe4ff */
[----:B------:R-:W-:Y:S01]  /*0e10*/  IADD3.X R27, PT, PT, R8, UR27, RZ, P5, !PT ;  /* 0x0000001b081b7c10 */ /* 0x000fe2000affe4ff */
[----:B------:R1:W-:Y:S04]  /*0e20*/  STG.E desc[UR8][R24.64], R14 ;  /* 0x0000000e18007986 */ /* 0x0003e8000c101908 */
[----:B------:R1:W-:Y:S01]  /*0e30*/  STG.E desc[UR8][R28.64], R11 ;  /* 0x0000000b1c007986 */ /* 0x0003e2000c101908 */
[----:B0-----:R-:W-:-:S05]  /*0e40*/  SHF.R.U32.HI R39, RZ, 0x8, R38 ;  /* 0x00000008ff277819 */ /* 0x001fca0000011626 */
[----:B------:R1:W-:Y:S02]  /*0e50*/  STG.E.U8 desc[UR8][R26.64], R39 ;  /* 0x000000271a007986 */ /* 0x0003e4000c101108 */
.L_x_616:
[----:B------:R-:W-:Y:S05]  /*0e60*/  BSYNC.RECONVERGENT B0 ;  /* 0x0000000000007941 */ /* 0x000fea0003800200 */
.L_x_615:
[----:B------:R-:W-:Y:S04]  /*0e70*/  BSSY.RECONVERGENT B0, `(.L_x_617) ;  /* 0x000000c000007945 */ /* 0x000fe80003800200 */
[----:B------:R-:W-:Y:S05]  /*0e80*/  @P0 BRA `(.L_x_618) ;  /* 0x0000000000280947 */ /* 0x000fea0003800000 */
[----:B------:R-:W-:Y:S01]  /*0e90*/  LOP3.LUT R8, R15, 0xff800000, RZ, 0xc0, !PT ;  /* 0xff8000000f087812 */ /* 0x000fe200078ec0ff */
[----:B------:R0:W-:Y:S04]  /*0ea0*/  STG.E desc[UR8][R18.64], R31 ;  /* 0x0000001f12007986 */ /* 0x0001e8000c101908 */
[----:B-1----:R-:W-:Y:S01]  /*0eb0*/  FFMA.FTZ R11, R8, 0.125, R15 ;  /* 0x3e000000080b7823 */ /* 0x002fe2000001000f */
[----:B------:R-:W-:Y:S01]  /*0ec0*/  IADD3 R8, P0, PT, R9, UR22, RZ ;  /* 0x0000001609087c10 */ /* 0x000fe2000ff1e0ff */
[----:B------:R0:W-:Y:S03]  /*0ed0*/  STG.E desc[UR8][R20.64], R33 ;  /* 0x0000002114007986 */ /* 0x0001e6000c101908 */
[----:B------:R-:W-:Y:S01]  /*0ee0*/  IADD3.X R9, PT, PT, R10, UR23, RZ, P0, !PT ;  /* 0x000000170a097c10 */ /* 0x000fe200087fe4ff */
[----:B------:R-:W1:Y:S01]  /*0ef0*/  F2F.F16.F32 R11, R11 ;  /* 0x0000000b000b7304 */ /* 0x000e620000200800 */
[----:B------:R0:W-:Y:S01]  /*0f00*/  STG.E desc[UR8][R16.64], R15 ;  /* 0x0000000f10007986 */ /* 0x0001e2000c101908 */
[----:B-1----:R-:W-:-:S05]  /*0f10*/  SHF.R.U32.HI R23, RZ, 0x8, R11 ;  /* 0x00000008ff177819 */ /* 0x002fca000001160b */
[----:B------:R0:W-:Y:S02]  /*0f20*/  STG.E.U8 desc[UR8][R8.64], R23 ;  /* 0x0000001708007986 */ /* 0x0001e4000c101108 */
.L_x_618:
[----:B------:R-:W-:Y:S05]  /*0f30*/  BSYNC.RECONVERGENT B0 ;  /* 0x0000000000007941 */ /* 0x000fea0003800200 */
.L_x_617:
[----:B------:R-:W-:Y:S04]  /*0f40*/  BSSY.RECONVERGENT B0, `(.L_x_619) ;  /* 0x0000014000007945 */ /* 0x000fe80003800200 */
[----:B------:R-:W-:Y:S05]  /*0f50*/  @P1 BRA `(.L_x_620) ;  /* 0x0000000000481947 */ /* 0x000fea0003800000 */
[----:B0-----:R-:W-:Y:S02]  /*0f60*/  LOP3.LUT R9, R34, 0xff800000, RZ, 0xc0, !PT ;  /* 0xff80000022097812 */ /* 0x001fe400078ec0ff */
[C---:B------:R-:W-:Y:S02]  /*0f70*/  SHF.L.U32 R16, R35.reuse, 0x2, RZ ;  /* 0x0000000223107819 */ /* 0x040fe400000006ff */
[----:B------:R-:W-:Y:S01]  /*0f80*/  SHF.L.U64.HI R17, R35, 0x2, R32 ;  /* 0x0000000223117819 */ /* 0x000fe20000010220 */
[----:B-1----:R-:W-:Y:S01]  /*0f90*/  FFMA.FTZ R12, R9, 0.125, R34 ;  /* 0x3e000000090c7823 */ /* 0x002fe20000010022 */
[C---:B------:R-:W-:Y:S02]  /*0fa0*/  IADD3 R10, P0, PT, R16.reuse, UR12, RZ ;  /* 0x0000000c100a7c10 */ /* 0x040fe4000ff1e0ff */
[C---:B------:R-:W-:Y:S02]  /*0fb0*/  IADD3 R8, P1, PT, R16.reuse, UR14, RZ ;  /* 0x0000000e10087c10 */ /* 0x040fe4000ff3e0ff */
[----:B------:R-:W-:Y:S01]  /*0fc0*/  IADD3.X R11, PT, PT, R17, UR13, RZ, P0, !PT ;  /* 0x0000000d110b7c10 */ /* 0x000fe200087fe4ff */
[----:B------:R-:W0:Y:S01]  /*0fd0*/  F2F.F16.F32 R12, R12 ;  /* 0x0000000c000c7304 */ /* 0x000e220000200800 */
[----:B------:R-:W-:-:S02]  /*0fe0*/  IADD3 R16, P3, PT, R16, UR24, RZ ;  /* 0x0000001810107c10 */ /* 0x000fc4000ff7e0ff */
[----:B------:R-:W-:Y:S01]  /*0ff0*/  IADD3 R14, P0, PT, R35, UR26, RZ ;  /* 0x0000001a230e7c10 */ /* 0x000fe2000ff1e0ff */
[----:B------:R2:W-:Y:S01]  /*1000*/  STG.E desc[UR8][R10.64], R6 ;  /* 0x000000060a007986 */ /* 0x0005e2000c101908 */
[C---:B------:R-:W-:Y:S02]  /*1010*/  IADD3.X R9, PT, PT, R17.reuse, UR15, RZ, P1, !PT ;  /* 0x0000000f11097c10 */ /* 0x040fe40008ffe4ff */
[----:B------:R-:W-:Y:S02]  /*1020*/  IADD3.X R17, PT, PT, R17, UR25, RZ, P3, !PT ;  /* 0x0000001911117c10 */ /* 0x000fe40009ffe4ff */
[----:B------:R-:W-:Y:S01]  /*1030*/  IADD3.X R15, PT, PT, R32, UR27, RZ, P0, !PT ;  /* 0x0000001b200f7c10 */ /* 0x000fe200087fe4ff */
[----:B------:R2:W-:Y:S04]  /*1040*/  STG.E desc[UR8][R8.64], R5 ;  /* 0x0000000508007986 */ /* 0x0005e8000c101908 */
[----:B------:R2:W-:Y:S01]  /*1050*/  STG.E desc[UR8][R16.64], R34 ;  /* 0x0000002210007986 */ /* 0x0005e2000c101908 */
[----:B0-----:R-:W-:-:S05]  /*1060*/  SHF.R.U32.HI R19, RZ, 0x8, R12 ;  /* 0x00000008ff137819 */ /* 0x001fca000001160c */
[----:B------:R2:W-:Y:S02]  /*1070*/  STG.E.U8 desc[UR8][R14.64], R19 ;  /* 0x000000130e007986 */ /* 0x0005e4000c101108 */
.L_x_620:
[----:B------:R-:W-:Y:S05]  /*1080*/  BSYNC.RECONVERGENT B0 ;  /* 0x0000000000007941 */ /* 0x000fea0003800200 */
.L_x_619:
[----:B------:R-:W-:Y:S04]  /*1090*/  BSSY.RECONVERGENT B0, `(.L_x_621) ;  /* 0x0000014000007945 */ /* 0x000fe80003800200 */
[----:B------:R-:W-:Y:S05]  /*10a0*/  @P2 BRA `(.L_x_622) ;  /* 0x0000000000482947 */ /* 0x000fea0003800000 */
[----:B--2---:R-:W-:Y:S01]  /*10b0*/  LOP3.LUT R5, R36, 0xff800000, RZ, 0xc0, !PT ;  /* 0xff80000024057812 */ /* 0x004fe200078ec0ff */
[C---:B-1----:R-:W-:Y:S01]  /*10c0*/  IMAD.SHL.U32 R14, R30.reuse, 0x4, RZ ;  /* 0x000000041e0e7824 */ /* 0x042fe200078e00ff */
[----:B------:R-:W-:-:S03]  /*10d0*/  SHF.L.U64.HI R6, R30, 0x2, R37 ;  /* 0x000000021e067819 */ /* 0x000fc60000010225 */
[----:B------:R-:W-:Y:S01]  /*10e0*/  FFMA.FTZ R5, R5, 0.125, R36 ;  /* 0x3e00000005057823 */ /* 0x000fe20000010024 */
[C---:B0-----:R-:W-:Y:S02]  /*10f0*/  IADD3 R8, P0, PT, R14.reuse, UR12, RZ ;  /* 0x0000000c0e087c10 */ /* 0x041fe4000ff1e0ff */
[----:B------:R-:W-:Y:S02]  /*1100*/  IADD3 R10, P1, PT, R14, UR14, RZ ;  /* 0x0000000e0e0a7c10 */ /* 0x000fe4000ff3e0ff */
[----:B------:R-:W-:Y:S01]  /*1110*/  IADD3.X R9, PT, PT, R6, UR13, RZ, P0, !PT ;  /* 0x0000000d06097c10 */ /* 0x000fe200087fe4ff */
        /* <DEDUP_REMOVED lines=11> */
.L_x_622:
[----:B------:R-:W-:Y:S05]  /*11d0*/  BSYNC.RECONVERGENT B0 ;  /* 0x0000000000007941 */ /* 0x000fea0003800200 */
.L_x_621:
[----:B------:R-:W-:-:S05]  /*11e0*/  IMAD R7, R2, 0x4, R7 ;  /* 0x0000000402077824 */ /* 0x000fca00078e0207 */
[----:B------:R-:W-:Y:S02]  /*11f0*/  ISETP.GE.U32.AND P0, PT, R7, UR16, PT ;  /* 0x0000001007007c0c */ /* 0x000fe4000bf06070 */
[----:B--2---:R-:W-:-:S04]  /*1200*/  SHF.R.S32.HI R5, RZ, 0x1f, R7 ;  /* 0x0000001fff057819 */ /* 0x004fc80000011407 */
[----:B------:R-:W-:-:S13]  /*1210*/  ISETP.GE.U32.AND.EX P0, PT, R5, UR17, PT, P0 ;  /* 0x0000001105007c0c */ /* 0x000fda000bf06100 */
[----:B------:R-:W-:Y:S05]  /*1220*/  @!P0 BRA `(.L_x_623) ;  /* 0xfffffff000248947 */ /* 0x000fea000383ffff */
[----:B------:R-:W-:Y:S05]  /*1230*/  BRA `(.L_x_624) ;  /* 0x0000002400e47947 */ /* 0x000fea0003800000 */
.L_x_602:
[----:B------:R-:W-:Y:S01]  /*1240*/  HFMA2 R5, -RZ, RZ, 0, 0 ;  /* 0x00000000ff057431 */ /* 0x000fe200000001ff */
[----:B------:R-:W0:Y:S01]  /*1250*/  LDCU UR7, c[0x0][0x3b0] ;  /* 0x00007600ff0777ac */ /* 0x000e220008000800 */
[----:B------:R-:W1:Y:S01]  /*1260*/  LDCU UR12, c[0x0][0x3cc] ;  /* 0x00007980ff0c77ac */ /* 0x000e620008000800 */
[----:B------:R-:W2:Y:S01]  /*1270*/  LDCU UR13, c[0x0][0x3b8] ;  /* 0x00007700ff0d77ac */ /* 0x000ea20008000800 */
[----:B------:R-:W3:Y:S01]  /*1280*/  LDCU UR6, c[0x0][0x3b4] ;  /* 0x00007680ff0677ac */ /* 0x000ee20008000800 */
[----:B------:R-:W4:Y:S01]  /*1290*/  LDCU.64 UR10, c[0x0][0x3a8] ;  /* 0x00007500ff0a77ac */ /* 0x000f220008000a00 */
[----:B------:R-:W0:Y:S02]  /*12a0*/  LDCU.64 UR4, c[0x0][0x3c0] ;  /* 0x00007800ff0477ac */ /* 0x000e240008000a00 */
.L_x_633:
[----:B-1----:R-:W-:Y:S01]  /*12b0*/  IMAD.IADD R25, R0, 0x1, R5 ;  /* 0x0000000100197824 */ /* 0x002fe200078e0205 */
[----:B------:R-:W-:Y:S01]  /*12c0*/  CS2R R40, SRZ ;  /* 0x0000000000287805 */ /* 0x000fe2000001ff00 */
[----:B------:R-:W1:Y:S03]  /*12d0*/  LDC.64 R14, c[0x0][0x398] ;  /* 0x0000e600ff0e7b82 */ /* 0x000e660000000a00 */
[----:B0-----:R-:W-:Y:S02]  /*12e0*/  ISETP.GE.U32.AND P0, PT, R25, UR4, PT ;  /* 0x0000000419007c0c */ /* 0x001fe4000bf06070 */
[----:B------:R-:W-:Y:S02]  /*12f0*/  SHF.R.S32.HI R8, RZ, 0x1f, R25 ;  /* 0x0000001fff087819 */ /* 0x000fe40000011419 */
[----:B------:R-:W-:Y:S01]  /*1300*/  CS2R R36, SRZ ;  /* 0x0000000000247805 */ /* 0x000fe2000001ff00 */
[----:B------:R-:W0:Y:S01]  /*1310*/  LDC.64 R16, c[0x0][0x390] ;  /* 0x0000e400ff107b82 */ /* 0x000e220000000a00 */
[----:B------:R-:W-:Y:S01]  /*1320*/  ISETP.GE.U32.AND.EX P0, PT, R8, UR5, PT, P0 ;  /* 0x0000000508007c0c */ /* 0x000fe2000bf06100 */
[----:B------:R-:W-:-:S06]  /*1330*/  IMAD.MOV.U32 R9, RZ, RZ, RZ ;  /* 0x000000ffff097224 */ /* 0x000fcc00078e00ff */
[----:B------:R-:W2:Y:S08]  /*1340*/  LDC.64 R18, c[0x0][0x380] ;  /* 0x0000e000ff127b82 */ /* 0x000eb00000000a00 */
[----:B------:R-:W3:Y:S02]  /*1350*/  @!P0 LDC.64 R6, c[0x0][0x3a0] ;  /* 0x0000e800ff068b82 */ /* 0x000ee40000000a00 */
[----:B---3--:R-:W-:-:S04]  /*1360*/  @!P0 LEA R6, P1, R25, R6, 0x2 ;  /* 0x0000000619068211 */ /* 0x008fc800078210ff */
[----:B------:R-:W-:-:S05]  /*1370*/  @!P0 LEA.HI.X R7, R25, R7, R8, 0x2, P1 ;  /* 0x0000000719078211 */ /* 0x000fca00008f1408 */
[----:B------:R3:W4:Y:S01]  /*1380*/  @!P0 LDG.E.CONSTANT R40, desc[UR8][R6.64] ;  /* 0x0000000806288981 */ /* 0x000722000c1e9900 */
[----:B-1----:R-:W-:-:S05]  /*1390*/  IMAD.WIDE R20, R25, 0x4, R14 ;  /* 0x0000000419147825 */ /* 0x002fca00078e020e */
[----:B------:R-:W4:Y:S01]  /*13a0*/  @!P0 LDG.E R36, desc[UR8][R20.64] ;  /* 0x0000000814248981 */ /* 0x000f22000c1e1900 */
[----:B0-----:R-:W-:Y:S01]  /*13b0*/  IMAD.WIDE R22, R25, 0x4, R16 ;  /* 0x0000000419167825 */ /* 0x001fe200078e0210 */
[----:B------:R-:W-:-:S04]  /*13c0*/  IADD3 R33, PT, PT, R2, R25, RZ ;  /* 0x0000001902217210 */ /* 0x000fc80007ffe0ff */
[----:B------:R-:W4:Y:S01]  /*13d0*/  @!P0 LDG.E R9, desc[UR8][R22.64] ;  /* 0x0000000816098981 */ /* 0x000f22000c1e1900 */
[----:B------:R-:W-:Y:S01]  /*13e0*/  ISETP.GE.U32.AND P1, PT, R33, UR4, PT ;  /* 0x0000000421007c0c */ /* 0x000fe2000bf26070 */
[--C-:B------:R-:W-:Y:S01]  /*13f0*/  IMAD.IADD R27, R2, 0x1, R33.reuse ;  /* 0x00000001021b7824 */ /* 0x100fe200078e0221 */
[----:B------:R-:W-:Y:S01]  /*1400*/  SHF.R.S32.HI R8, RZ, 0x1f, R33 ;  /* 0x0000001fff087819 */ /* 0x000fe20000011421 */
[----:B--2---:R-:W-:Y:S01]  /*1410*/  IMAD.WIDE R24, R25, 0x4, R18 ;  /* 0x0000000419187825 */ /* 0x004fe200078e0212 */
[----:B------:R-:W-:Y:S01]  /*1420*/  MOV R34, RZ ;  /* 0x000000ff00227202 */ /* 0x000fe20000000f00 */
[----:B------:R-:W4:Y:S01]  /*1430*/  MUFU.RCP R35, UR6 ;  /* 0x0000000600237d08 */ /* 0x000f220008001000 */
[----:B------:R-:W-:Y:S01]  /*1440*/  ISETP.GE.U32.AND.EX P1, PT, R8, UR5, PT, P1 ;  /* 0x0000000508007c0c */ /* 0x000fe2000bf26110 */
[--C-:B------:R-:W-:Y:S01]  /*1450*/  IMAD.IADD R31, R2, 0x1, R27.reuse ;  /* 0x00000001021f7824 */ /* 0x100fe200078e021b */
[----:B------:R-:W-:Y:S02]  /*1460*/  ISETP.GE.U32.AND P2, PT, R27, UR4, PT ;  /* 0x000000041b007c0c */ /* 0x000fe4000bf46070 */
[----:B------:R-:W-:Y:S01]  /*1470*/  SHF.R.S32.HI R12, RZ, 0x1f, R27 ;  /* 0x0000001fff0c7819 */ /* 0x000fe2000001141b */
[----:B------:R0:W2:Y:S01]  /*1480*/  @!P0 LDG.E R34, desc[UR8][R24.64] ;  /* 0x0000000818228981 */ /* 0x0000a2000c1e1900 */
[----:B------:R-:W-:-:S02]  /*1490*/  ISETP.GE.U32.AND P3, PT, R31, UR4, PT ;  /* 0x000000041f007c0c */ /* 0x000fc4000bf66070 */
[----:B------:R-:W-:Y:S02]  /*14a0*/  ISETP.GE.U32.AND.EX P2, PT, R12, UR5, PT, P2 ;  /* 0x000000050c007c0c */ /* 0x000fe4000bf46120 */
[----:B---3--:R-:W-:-:S03]  /*14b0*/  SHF.R.S32.HI R6, RZ, 0x1f, R31 ;  /* 0x0000001fff067819 */ /* 0x008fc6000001141f */
[----:B------:R-:W1:Y:S01]  /*14c0*/  @!P1 LDC.64 R28, c[0x0][0x3a0] ;  /* 0x0000e800ff1c9b82 */ /* 0x000e620000000a00 */
[----:B------:R-:W-:-:S07]  /*14d0*/  ISETP.GE.U32.AND.EX P3, PT, R6, UR5, PT, P3 ;  /* 0x0000000506007c0c */ /* 0x000fce000bf66130 */
[----:B------:R-:W3:Y:S08]  /*14e0*/  @!P2 LDC.64 R10, c[0x0][0x3a0] ;  /* 0x0000e800ff0aab82 */ /* 0x000ef00000000a00 */
[----:B------:R-:W0:Y:S01]  /*14f0*/  @!P3 LDC.64 R6, c[0x0][0x3a0] ;  /* 0x0000e800ff06bb82 */ /* 0x000e220000000a00 */
[----:B-1----:R-:W-:-:S04]  /*1500*/  @!P1 LEA R28, P5, R33, R28, 0x2 ;  /* 0x0000001c211c9211 */ /* 0x002fc800078a10ff */
[----:B------:R-:W-:Y:S02]  /*1510*/  @!P1 LEA.HI.X R29, R33, R29, R8, 0x2, P5 ;  /* 0x0000001d211d9211 */ /* 0x000fe400028f1408 */
[----:B---3--:R-:W-:-:S04]  /*1520*/  @!P2 LEA R42, P5, R27, R10, 0x2 ;  /* 0x0000000a1b2aa211 */ /* 0x008fc800078a10ff */
[----:B------:R-:W-:Y:S02]  /*1530*/  @!P2 LEA.HI.X R43, R27, R11, R12, 0x2, P5 ;  /* 0x0000000b1b2ba211 */ /* 0x000fe400028f140c */
[----:B------:R-:W-:-:S06]  /*1540*/  CS2R R10, SRZ ;  /* 0x00000000000a7805 */ /* 0x000fcc000001ff00 */
[----:B------:R-:W3:Y:S01]  /*1550*/  @!P1 LDG.E.CONSTANT R10, desc[UR8][R28.64] ;  /* 0x000000081c0a9981 */ /* 0x000ee2000c1e9900 */
[----:B------:R-:W-:Y:S02]  /*1560*/  SHF.R.S32.HI R8, RZ, 0x1f, R31 ;  /* 0x0000001fff087819 */ /* 0x000fe4000001141f */
[C---:B0-----:R-:W-:Y:S01]  /*1570*/  @!P3 LEA R38, P6, R31.reuse, R6, 0x2 ;  /* 0x000000061f26b211 */ /* 0x041fe200078c10ff */
[----:B------:R-:W-:Y:S01]  /*1580*/  IMAD.MOV.U32 R12, RZ, RZ, RZ ;  /* 0x000000ffff0c7224 */ /* 0x000fe200078e00ff */
[----:B------:R-:W3:Y:S02]  /*1590*/  @!P2 LDG.E.CONSTANT R11, desc[UR8][R42.64] ;  /* 0x000000082a0ba981 */ /* 0x000ee4000c1e9900 */
[----:B------:R-:W-:-:S05]  /*15a0*/  @!P3 LEA.HI.X R39, R31, R7, R8, 0x2, P6 ;  /* 0x000000071f27b211 */ /* 0x000fca00030f1408 */
[----:B------:R0:W3:Y:S01]  /*15b0*/  @!P3 LDG.E.CONSTANT R12, desc[UR8][R38.64] ;  /* 0x00000008260cb981 */ /* 0x0000e2000c1e9900 */
[----:B------:R-:W-:Y:S01]  /*15c0*/  CS2R R6, SRZ ;  /* 0x0000000000067805 */ /* 0x000fe2000001ff00 */
[----:B------:R-:W-:Y:S02]  /*15d0*/  IMAD.MOV.U32 R8, RZ, RZ, RZ ;  /* 0x000000ffff087224 */ /* 0x000fe400078e00ff */
[----:B------:R-:W-:-:S04]  /*15e0*/  IMAD.WIDE R24, R2, 0x4, R24 ;  /* 0x0000000402187825 */ /* 0x000fc800078e0218 */
[C---:B------:R-:W-:Y:S01]  /*15f0*/  IMAD.WIDE R22, R2.reuse, 0x4, R22 ;  /* 0x0000000402167825 */ /* 0x040fe200078e0216 */
[----:B------:R1:W5:Y:S03]  /*1600*/  @!P1 LDG.E R6, desc[UR8][R24.64] ;  /* 0x0000000818069981 */ /* 0x000366000c1e1900 */
[----:B------:R-:W-:Y:S01]  /*1610*/  IMAD.WIDE R20, R2, 0x4, R20 ;  /* 0x0000000402147825 */ /* 0x000fe200078e0214 */
[----:B------:R1:W5:Y:S01]  /*1620*/  @!P1 LDG.E R7, desc[UR8][R22.64] ;  /* 0x0000000816079981 */ /* 0x000362000c1e1900 */
[----:B0-----:R-:W-:Y:S02]  /*1630*/  CS2R R38, SRZ ;  /* 0x0000000000267805 */ /* 0x001fe4000001ff00 */
[----:B------:R-:W-:Y:S01]  /*1640*/  MOV R43, RZ ;  /* 0x000000ff002b7202 */ /* 0x000fe20000000f00 */
[----:B------:R0:W5:Y:S01]  /*1650*/  @!P1 LDG.E R8, desc[UR8][R20.64] ;  /* 0x0000000814089981 */ /* 0x000162000c1e1900 */
[----:B------:R-:W-:-:S02]  /*1660*/  IMAD.MOV.U32 R45, RZ, RZ, RZ ;  /* 0x000000ffff2d7224 */ /* 0x000fc400078e00ff */
[----:B-1----:R-:W-:-:S04]  /*1670*/  IMAD.WIDE R24, R27, 0x4, R14 ;  /* 0x000000041b187825 */ /* 0x002fc800078e020e */
[C---:B------:R-:W-:Y:S01]  /*1680*/  IMAD.WIDE R22, R27.reuse, 0x4, R16 ;  /* 0x000000041b167825 */ /* 0x040fe200078e0210 */
[----:B------:R1:W5:Y:S03]  /*1690*/  @!P2 LDG.E R41, desc[UR8][R24.64] ;  /* 0x000000081829a981 */ /* 0x000366000c1e1900 */
[----:B0-----:R-:W-:Y:S01]  /*16a0*/  IMAD.WIDE R20, R27, 0x4, R18 ;  /* 0x000000041b147825 */ /* 0x001fe200078e0212 */
[----:B------:R1:W5:Y:S03]  /*16b0*/  @!P2 LDG.E R39, desc[UR8][R22.64] ;  /* 0x000000081627a981 */ /* 0x000366000c1e1900 */
[----:B------:R-:W-:Y:S01]  /*16c0*/  IMAD.WIDE R28, R31, 0x4, R16 ;  /* 0x000000041f1c7825 */ /* 0x000fe200078e0210 */
[----:B------:R1:W5:Y:S04]  /*16d0*/  @!P2 LDG.E R37, desc[UR8][R20.64] ;  /* 0x000000081425a981 */ /* 0x000368000c1e1900 */
[----:B------:R1:W5:Y:S01]  /*16e0*/  @!P3 LDG.E R45, desc[UR8][R28.64] ;  /* 0x000000081c2db981 */ /* 0x000362000c1e1900 */
[----:B------:R-:W-:Y:S01]  /*16f0*/  BSSY.RECONVERGENT B0, `(.L_x_625) ;  /* 0x0000037000007945 */ /* 0x000fe20003800200 */
[----:B----4-:R-:W-:-:S05]  /*1700*/  FMUL.FTZ R40, R35, R40 ;  /* 0x0000002823287220 */ /* 0x010fca0000410000 */
[----:B------:R-:W-:-:S13]  /*1710*/  FSETP.NE.FTZ.AND P4, PT, |R40|, +INF , PT ;  /* 0x7f8000002800780b */ /* 0x000fda0003f95200 */
[----:B------:R-:W0:Y:S01]  /*1720*/  @P4 LDC.64 R32, c[0x0][0x3a8] ;  /* 0x0000ea00ff204b82 */ /* 0x000e220000000a00 */
[----:B------:R-:W-:-:S07]  /*1730*/  @P4 FMUL.FTZ R26, R4, R40 ;  /* 0x00000028041a4220 */ /* 0x000fce0000410000 */
[----:B------:R-:W2:Y:S08]  /*1740*/  @P4 LDC R42, c[0x0][0x3cc] ;  /* 0x0000f300ff2a4b82 */ /* 0x000eb00000000800 */
[----:B------:R-:W4:Y:S01]  /*1750*/  @P4 LDC R44, c[0x0][0x3b8] ;  /* 0x0000ee00ff2c4b82 */ /* 0x000f220000000800 */
[----:B0-----:R-:W-:-:S04]  /*1760*/  @P4 FMUL.FTZ R33, R36, R33 ;  /* 0x0000002124214220 */ /* 0x001fc80000410000 */
[----:B------:R-:W-:-:S03]  /*1770*/  @P4 FFMA.FTZ R36, R40, R26, R33 ;  /* 0x0000001a28244223 */ /* 0x000fc60000010021 */
[----:B------:R-:W0:Y:S01]  /*1780*/  @P4 LDC R33, c[0x0][0x3b0] ;  /* 0x0000ec00ff214b82 */ /* 0x000e220000000800 */
[----:B------:R-:W-:-:S04]  /*1790*/  @P4 FMUL.FTZ R32, R9, R32 ;  /* 0x0000002009204220 */ /* 0x000fc80000410000 */
[----:B------:R-:W-:Y:S01]  /*17a0*/  @P4 FFMA.FTZ R9, R3, R40, R32 ;  /* 0x0000002803094223 */ /* 0x000fe20000010020 */
[----:B0-----:R-:W-:-:S06]  /*17b0*/  @P4 FADD.FTZ R40, R36, R33 ;  /* 0x0000002124284221 */ /* 0x001fcc0000010000 */
[----:B------:R-:W0:Y:S08]  /*17c0*/  @P4 MUFU.SQRT R40, R40 ;  /* 0x0000002800284308 */ /* 0x000e300000002000 */
[----:B0-----:R0:W1:Y:S01]  /*17d0*/  @P4 MUFU.RCP R32, R40 ;  /* 0x0000002800204308 */ /* 0x0010620000001000 */
[----:B------:R-:W-:-:S04]  /*17e0*/  IMAD.WIDE R26, R31, 0x4, R18 ;  /* 0x000000041f1a7825 */ /* 0x000fc800078e0212 */
[----:B------:R-:W-:Y:S01]  /*17f0*/  IMAD.WIDE R30, R31, 0x4, R14 ;  /* 0x000000041f1e7825 */ /* 0x000fe200078e020e */
[----:B------:R1:W5:Y:S03]  /*1800*/  @!P3 LDG.E R43, desc[UR8][R26.64] ;  /* 0x000000081a2bb981 */ /* 0x000366000c1e1900 */
[----:B0-----:R-:W-:Y:S01]  /*1810*/  IMAD.IADD R40, R0, 0x1, R5 ;  /* 0x0000000100287824 */ /* 0x001fe200078e0205 */
[----:B------:R0:W5:Y:S01]  /*1820*/  @!P3 LDG.E R38, desc[UR8][R30.64] ;  /* 0x000000081e26b981 */ /* 0x000162000c1e1900 */
[----:B-1----:R-:W-:-:S04]  /*1830*/  @P4 FMUL.FTZ R33, R9, R32 ;  /* 0x0000002009214220 */ /* 0x002fc80000410000 */
[----:B--2---:R-:W-:Y:S01]  /*1840*/  @P4 FFMA.FTZ R42, R34, R42, R33 ;  /* 0x0000002a222a4223 */ /* 0x004fe20000010021 */
[----:B------:R-:W-:-:S05]  /*1850*/  @!P0 IMAD.WIDE R32, R40, 0x4, R16 ;  /* 0x0000000428208825 */ /* 0x000fca00078e0210 */
[----:B------:R1:W-:Y:S01]  /*1860*/  @!P0 STG.E desc[UR8][R32.64], R9 ;  /* 0x0000000920008986 */ /* 0x0003e2000c101908 */
[----:B----4-:R-:W-:Y:S01]  /*1870*/  @P4 FFMA.FTZ R34, -R42, R44, R34 ;  /* 0x0000002c2a224223 */ /* 0x010fe20000010122 */
[----:B---3--:R-:W-:Y:S01]  /*1880*/  FMUL.FTZ R10, R35, R10 ;  /* 0x0000000a230a7220 */ /* 0x008fe20000410000 */
[----:B-1----:R-:W-:-:S05]  /*1890*/  @!P0 IMAD.WIDE R32, R40, 0x4, R14 ;  /* 0x0000000428208825 */ /* 0x002fca00078e020e */
[----:B------:R1:W-:Y:S02]  /*18a0*/  @!P0 STG.E desc[UR8][R32.64], R36 ;  /* 0x0000002420008986 */ /* 0x0003e4000c101908 */
[----:B-1----:R-:W-:-:S05]  /*18b0*/  @!P0 IMAD.WIDE R32, R40, 0x4, R18 ;  /* 0x0000000428208825 */ /* 0x002fca00078e0212 */
[----:B------:R1:W-:Y:S01]  /*18c0*/  @!P0 STG.E desc[UR8][R32.64], R34 ;  /* 0x0000002220008986 */ /* 0x0003e2000c101908 */
[----:B------:R-:W-:Y:S02]  /*18d0*/  FSETP.NE.FTZ.AND P0, PT, |R10|, +INF , PT ;  /* 0x7f8000000a00780b */ /* 0x000fe40003f15200 */
[----:B------:R-:W-:Y:S01]  /*18e0*/  MOV R42, 0x1 ;  /* 0x00000001002a7802 */ /* 0x000fe20000000f00 */
[C---:B------:R-:W-:Y:S01]  /*18f0*/  FMUL.FTZ R11, R35.reuse, R11 ;  /* 0x0000000b230b7220 */ /* 0x040fe20000410000 */
[----:B------:R-:W-:Y:S01]  /*1900*/  FMUL.FTZ R12, R35, R12 ;  /* 0x0000000c230c7220 */ /* 0x000fe20000410000 */
[----:B------:R-:W-:Y:S01]  /*1910*/  IMAD.MOV.U32 R9, RZ, RZ, 0x1 ;  /* 0x00000001ff097424 */ /* 0x000fe200078e00ff */
[----:B------:R-:W-:Y:S01]  /*1920*/  PRMT R13, R13, 0x5410, R42 ;  /* 0x000054100d0d7816 */ /* 0x000fe2000000002a */
[----:B-1----:R-:W-:-:S03]  /*1930*/  IMAD.MOV.U32 R33, RZ, RZ, 0x1 ;  /* 0x00000001ff217424 */ /* 0x002fc600078e00ff */
[----:B------:R-:W-:Y:S02]  /*1940*/  @P4 PRMT R13, R13, 0x5410, R13 ;  /* 0x000054100d0d4816 */ /* 0x000fe4000000000d */
[----:B------:R-:W-:Y:S02]  /*1950*/  FSETP.NE.FTZ.AND P4, PT, |R11|, +INF , PT ;  /* 0x7f8000000b00780b */ /* 0x000fe40003f95200 */
[----:B------:R-:W-:Y:S02]  /*1960*/  FSETP.NE.FTZ.AND P5, PT, |R12|, +INF , PT ;  /* 0x7f8000000c00780b */ /* 0x000fe40003fb5200 */
[----:B------:R-:W-:Y:S02]  /*1970*/  MOV R32, 0x1 ;  /* 0x0000000100207802 */ /* 0x000fe40000000f00 */
[----:B------:R-:W-:Y:S01]  /*1980*/  PRMT R9, R9, 0x5410, R33 ;  /* 0x0000541009097816 */ /* 0x000fe20000000021 */
[----:B0-----:R-:W-:Y:S08]  /*1990*/  @!P0 BRA `(.L_x_626) ;  /* 0x0000000000308947 */ /* 0x001ff00003800000 */
        /* <DEDUP_REMOVED lines=12> */
.L_x_626:
[----:B------:R-:W-:Y:S05]  /*1a60*/  BSYNC.RECONVERGENT B0 ;  /* 0x0000000000007941 */ /* 0x000fea0003800200 */
.L_x_625:
[----:B------:R-:W-:Y:S04]  /*1a70*/  BSSY.RECONVERGENT B0, `(.L_x_627) ;  /* 0x000000e000007945 */ /* 0x000fe80003800200 */
        /* <DEDUP_REMOVED lines=13> */
.L_x_628:
[----:B------:R-:W-:Y:S05]  /*1b50*/  BSYNC.RECONVERGENT B0 ;  /* 0x0000000000007941 */ /* 0x000fea0003800200 */
.L_x_627:
[----:B------:R-:W-:Y:S01]  /*1b60*/  BSSY.RECONVERGENT B0, `(.L_x_629) ;  /* 0x000000f000007945 */ /* 0x000fe20003800200 */
[----:B------:R-:W-:-:S03]  /*1b70*/  PRMT R13, R32, 0x7610, R13 ;  /* 0x00007610200d7816 */ /* 0x000fc6000000000d */
        /* <DEDUP_REMOVED lines=13> */
.L_x_630:
[----:B------:R-:W-:Y:S05]  /*1c50*/  BSYNC.RECONVERGENT B0 ;  /* 0x0000000000007941 */ /* 0x000fea0003800200 */
.L_x_629:
        /* <DEDUP_REMOVED lines=11> */
.L_x_632:
[----:B------:R-:W-:Y:S05]  /*1d10*/  BSYNC.RECONVERGENT B0 ;  /* 0x0000000000007941 */ /* 0x000fea0003800200 */
.L_x_631:
[----:B-----5:R1:W-:Y:S01]  /*1d20*/  @!P2 STG.E desc[UR8][R22.64], R39 ;  /* 0x000000271600a986 */ /* 0x0203e2000c101908 */
[----:B------:R-:W-:-:S03]  /*1d30*/  IMAD R5, R2, 0x4, R5 ;  /* 0x0000000402057824 */ /* 0x000fc600078e0205 */
[----:B------:R1:W-:Y:S02]  /*1d40*/  @!P2 STG.E desc[UR8][R24.64], R41 ;  /* 0x000000291800a986 */ /* 0x0003e4000c101908 */
[----:B------:R-:W-:Y:S02]  /*1d50*/  ISETP.GE.U32.AND P0, PT, R5, UR4, PT ;  /* 0x0000000405007c0c */ /* 0x000fe4000bf06070 */
[----:B------:R1:W-:Y:S01]  /*1d60*/  @!P2 STG.E desc[UR8][R20.64], R37 ;  /* 0x000000251400a986 */ /* 0x0003e2000c101908 */
[----:B0-----:R-:W-:-:S03]  /*1d70*/  SHF.R.S32.HI R6, RZ, 0x1f, R5 ;  /* 0x0000001fff067819 */ /* 0x001fc60000011405 */
[----:B------:R1:W-:Y:S01]  /*1d80*/  @!P3 STG.E desc[UR8][R28.64], R45 ;  /* 0x0000002d1c00b986 */ /* 0x0003e2000c101908 */
[----:B------:R-:W-:-:S03]  /*1d90*/  ISETP.GE.U32.AND.EX P0, PT, R6, UR5, PT, P0 ;  /* 0x0000000506007c0c */ /* 0x000fc6000bf06100 */
[----:B------:R1:W-:Y:S04]  /*1da0*/  @!P3 STG.E desc[UR8][R30.64], R38 ;  /* 0x000000261e00b986 */ /* 0x0003e8000c101908 */
[----:B------:R1:W-:Y:S06]  /*1db0*/  @!P3 STG.E desc[UR8][R26.64], R43 ;  /* 0x0000002b1a00b986 */ /* 0x0003ec000c101908 */
[----:B------:R-:W-:Y:S05]  /*1dc0*/  @!P0 BRA `(.L_x_633) ;  /* 0xfffffff400388947 */ /* 0x000fea000383ffff */
[----:B------:R-:W-:Y:S05]  /*1dd0*/  BRA `(.L_x_624) ;  /* 0x0000001800fc7947 */ /* 0x000fea0003800000 */
.L_x_601:
        /* <DEDUP_REMOVED lines=16> */
.L_x_655:
[----:B-1----:R-:W-:Y:S01]  /*1ee0*/  IADD3 R39, PT, PT, R0, R7, RZ ;  /* 0x0000000700277210 */ /* 0x002fe20007ffe0ff */
[----:B------:R-:W1:Y:S01]  /*1ef0*/  LDC.64 R26, c[0x0][0x380] ;  /* 0x0000e000ff1a7b82 */ /* 0x000e620000000a00 */
[----:B------:R-:W-:Y:S01]  /*1f00*/  IMAD.MOV.U32 R38, RZ, RZ, RZ ;  /* 0x000000ffff267224 */ /* 0x000fe200078e00ff */
[----:B------:R-:W-:Y:S02]  /*1f10*/  MOV R40, RZ ;  /* 0x000000ff00287202 */ /* 0x000fe40000000f00 */
[--C-:B0--3--:R-:W-:Y:S01]  /*1f20*/  IMAD.IADD R9, R2, 0x1, R39.reuse ;  /* 0x0000000102097824 */ /* 0x109fe200078e0227 */
        /* <DEDUP_REMOVED lines=11> */
[----:B------:R-:W-:Y:S02]  /*1fe0*/  HFMA2 R31, -RZ, RZ, 0, 0 ;  /* 0x00000000ff1f7431 */ /* 0x000fe400000001ff */
[----:B0-----:R-:W-:-:S04]  /*1ff0*/  IMAD.WIDE R24, R39, 0x4, R24 ;  /* 0x0000000427187825 */ /* 0x001fc800078e0218 */
[C---:B--2---:R-:W-:Y:S01]  /*2000*/  IMAD.WIDE R22, R39.reuse, 0x4, R22 ;  /* 0x0000000427167825 */ /* 0x044fe200078e0216 */
[----:B---3--:R-:W-:-:S04]  /*2010*/  @!P0 LEA R16, P2, R39, R16, 0x2 ;  /* 0x0000001027108211 */ /* 0x008fc800078410ff */
[----:B------:R-:W-:Y:S02]  /*2020*/  @!P0 LEA.HI.X R17, R39, R17, R8, 0x2, P2 ;  /* 0x0000001127118211 */ /* 0x000fe400010f1408 */
[----:B----4-:R-:W-:-:S03]  /*2030*/  @!P1 LEA R18, P3, R9, R18, 0x2 ;  /* 0x0000001209129211 */ /* 0x010fc600078610ff */
[----:B------:R0:W5:Y:S01]  /*2040*/  @!P0 LDG.E.CONSTANT R38, desc[UR8][R16.64] ;  /* 0x0000000810268981 */ /* 0x000162000c1e9900 */
[----:B------:R-:W-:Y:S01]  /*2050*/  @!P1 LEA.HI.X R19, R9, R19, R10, 0x2, P3 ;  /* 0x0000001309139211 */ /* 0x000fe200018f140a */
[----:B------:R-:W-:Y:S01]  /*2060*/  IMAD.MOV.U32 R11, RZ, RZ, RZ ;  /* 0x000000ffff0b7224 */ /* 0x000fe200078e00ff */
[----:B------:R-:W-:Y:S01]  /*2070*/  CS2R R14, SRZ ;  /* 0x00000000000e7805 */ /* 0x000fe2000001ff00 */
[----:B------:R-:W-:Y:S02]  /*2080*/  IMAD.MOV.U32 R12, RZ, RZ, RZ ;  /* 0x000000ffff0c7224 */ /* 0x000fe400078e00ff */
[----:B------:R1:W5:Y:S01]  /*2090*/  @!P1 LDG.E.CONSTANT R40, desc[UR8][R18.64] ;  /* 0x0000000812289981 */ /* 0x000362000c1e9900 */
[----:B------:R-:W-:Y:S02]  /*20a0*/  IMAD.MOV.U32 R33, RZ, RZ, RZ ;  /* 0x000000ffff217224 */ /* 0x000fe400078e00ff */
[C---:B0-----:R-:W-:Y:S01]  /*20b0*/  IMAD.WIDE R16, R2.reuse, 0x4, R26 ;  /* 0x0000000402107825 */ /* 0x041fe200078e021a */
[----:B------:R0:W5:Y:S03]  /*20c0*/  @!P0 LDG.E R11, desc[UR8][R26.64] ;  /* 0x000000081a0b8981 */ /* 0x000166000c1e1900 */
[C---:B------:R-:W-:Y:S01]  /*20d0*/  IMAD.WIDE R20, R2.reuse, 0x4, R22 ;  /* 0x0000000402147825 */ /* 0x040fe200078e0216 */
[----:B------:R0:W5:Y:S03]  /*20e0*/  @!P0 LDG.E R12, desc[UR8][R24.64] ;  /* 0x00000008180c8981 */ /* 0x000166000c1e1900 */
[C---:B-1----:R-:W-:Y:S01]  /*20f0*/  IMAD.WIDE R18, R2.reuse, 0x4, R24 ;  /* 0x0000000402127825 */ /* 0x042fe200078e0218 */
[----:B------:R0:W5:Y:S04]  /*2100*/  @!P0 LDG.E R14, desc[UR8][R22.64] ;  /* 0x00000008160e8981 */ /* 0x000168000c1e1900 */
[----:B------:R0:W5:Y:S04]  /*2110*/  @!P1 LDG.E R15, desc[UR8][R16.64] ;  /* 0x00000008100f9981 */ /* 0x000168000c1e1900 */
[----:B------:R0:W5:Y:S04]  /*2120*/  @!P1 LDG.E R31, desc[UR8][R18.64] ;  /* 0x00000008121f9981 */ /* 0x000168000c1e1900 */
[----:B------:R0:W5:Y:S01]  /*2130*/  @!P1 LDG.E R33, desc[UR8][R20.64] ;  /* 0x0000000814219981 */ /* 0x000162000c1e1900 */
[----:B------:R-:W-:-:S05]  /*2140*/  IMAD.IADD R35, R2, 0x1, R9 ;  /* 0x0000000102237824 */ /* 0x000fca00078e0209 */
[----:B------:R-:W-:Y:S02]  /*2150*/  ISETP.GE.U32.AND P2, PT, R35, UR4, PT ;  /* 0x0000000423007c0c */ /* 0x000fe4000bf46070 */
[----:B------:R-:W-:-:S04]  /*2160*/  SHF.R.S32.HI R32, RZ, 0x1f, R35 ;  /* 0x0000001fff207819 */ /* 0x000fc80000011423 */
[----:B------:R-:W-:Y:S02]  /*2170*/  ISETP.GE.U32.AND.EX P2, PT, R32, UR5, PT, P2 ;  /* 0x0000000520007c0c */ /* 0x000fe4000bf46120 */
[----:B------:R-:W-:Y:S01]  /*2180*/  IADD3 R30, PT, PT, R2, R35, RZ ;  /* 0x00000023021e7210 */ /* 0x000fe20007ffe0ff */
[----:B------:R-:W-:Y:S03]  /*2190*/  BSSY.RECONVERGENT B0, `(.L_x_635) ;  /* 0x0000017000007945 */ /* 0x000fe60003800200 */
[----:B------:R-:W-:Y:S02]  /*21a0*/  ISETP.GE.U32.AND P3, PT, R30, UR4, PT ;  /* 0x000000041e007c0c */ /* 0x000fe4000bf66070 */
[----:B------:R-:W-:Y:S01]  /*21b0*/  SHF.R.S32.HI R37, RZ, 0x1f, R30 ;  /* 0x0000001fff257819 */ /* 0x000fe2000001141e */
[----:B------:R-:W-:Y:S01]  /*21c0*/  IMAD.MOV.U32 R6, RZ, RZ, RZ ;  /* 0x000000ffff067224 */ /* 0x000fe200078e00ff */
[----:B------:R-:W-:Y:S01]  /*21d0*/  MOV R34, RZ ;  /* 0x000000ff00227202 */ /* 0x000fe20000000f00 */
[----:B------:R-:W-:Y:S01]  /*21e0*/  IMAD.MOV.U32 R5, RZ, RZ, RZ ;  /* 0x000000ffff057224 */ /* 0x000fe200078e00ff */
[----:B------:R-:W-:Y:S01]  /*21f0*/  ISETP.GE.U32.AND.EX P3, PT, R37, UR5, PT, P3 ;  /* 0x0000000525007c0c */ /* 0x000fe2000bf66130 */
[----:B------:R-:W-:Y:S01]  /*2200*/  IMAD.MOV.U32 R43, RZ, RZ, RZ ;  /* 0x000000ffff2b7224 */ /* 0x000fe200078e00ff */
[----:B0-----:R-:W-:Y:S11]  /*2210*/  @P2 BRA `(.L_x_636) ;  /* 0x0000000000382947 */ /* 0x001ff60003800000 */
        /* <DEDUP_REMOVED lines=14> */
.L_x_636:
[----:B------:R-:W-:Y:S05]  /*2300*/  BSYNC.RECONVERGENT B0 ;  /* 0x0000000000007941 */ /* 0x000fea0003800200 */
.L_x_635:
[----:B------:R-:W-:Y:S01]  /*2310*/  BSSY.RECONVERGENT B0, `(.L_x_637) ;  /* 0x0000014000007945 */ /* 0x000fe20003800200 */
[----:B------:R-:W-:Y:S02]  /*2320*/  HFMA2 R41, -RZ, RZ, 0, 0 ;  /* 0x00000000ff297431 */ /* 0x000fe400000001ff */
[----:B------:R-:W-:Y:S01]  /*2330*/  IMAD.MOV.U32 R42, RZ, RZ, RZ ;  /* 0x000000ffff2a7224 */ /* 0x000fe200078e00ff */
[----:B0-----:R-:W-:Y:S01]  /*2340*/  MOV R28, RZ ;  /* 0x000000ff001c7202 */ /* 0x001fe20000000f00 */
[----:B------:R-:W-:Y:S01]  /*2350*/  IMAD.MOV.U32 R36, RZ, RZ, RZ ;  /* 0x000000ffff247224 */ /* 0x000fe200078e00ff */
[----:B------:R-:W-:Y:S06]  /*2360*/  @P3 BRA `(.L_x_638) ;  /* 0x0000000000383947 */ /* 0x000fec0003800000 */
[C---:B------:R-:W-:Y:S01]  /*2370*/  IMAD.SHL.U32 R28, R30.reuse, 0x4, RZ ;  /* 0x000000041e1c7824 */ /* 0x040fe200078e00ff */
[----:B------:R-:W-:-:S04]  /*2380*/  SHF.L.U64.HI R29, R30, 0x2, R37 ;  /* 0x000000021e1d7819 */ /* 0x000fc80000010225 */
[C---:B------:R-:W-:Y:S02]  /*2390*/  IADD3 R22, P5, PT, R28.reuse, UR6, RZ ;  /* 0x000000061c167c10 */ /* 0x040fe4000ffbe0ff */
[C---:B------:R-:W-:Y:S02]  /*23a0*/  IADD3 R24, P4, PT, R28.reuse, UR12, RZ ;  /* 0x0000000c1c187c10 */ /* 0x040fe4000ff9e0ff */
[C---:B------:R-:W-:Y:S02]  /*23b0*/  IADD3.X R23, PT, PT, R29.reuse, UR7, RZ, P5, !PT ;  /* 0x000000071d177c10 */ /* 0x040fe4000affe4ff */
[C---:B------:R-:W-:Y:S02]  /*23c0*/  IADD3 R26, P5, PT, R28.reuse, UR14, RZ ;  /* 0x0000000e1c1a7c10 */ /* 0x040fe4000ffbe0ff */
[----:B------:R-:W-:Y:S01]  /*23d0*/  IADD3 R28, P6, PT, R28, UR10, RZ ;  /* 0x0000000a1c1c7c10 */ /* 0x000fe2000ffde0ff */
[----:B------:R0:W5:Y:S01]  /*23e0*/  LDG.E R36, desc[UR8][R22.64] ;  /* 0x0000000816247981 */ /* 0x000162000c1e1900 */
[----:B------:R-:W-:-:S02]  /*23f0*/  IADD3.X R25, PT, PT, R29, UR13, RZ, P4, !PT ;  /* 0x0000000d1d197c10 */ /* 0x000fc4000a7fe4ff */
[C---:B------:R-:W-:Y:S02]  /*2400*/  IADD3.X R27, PT, PT, R29.reuse, UR15, RZ, P5, !PT ;  /* 0x0000000f1d1b7c10 */ /* 0x040fe4000affe4ff */
[----:B------:R-:W-:Y:S01]  /*2410*/  IADD3.X R29, PT, PT, R29, UR11, RZ, P6, !PT ;  /* 0x0000000b1d1d7c10 */ /* 0x000fe2000b7fe4ff */
[----:B------:R0:W5:Y:S04]  /*2420*/  LDG.E R41, desc[UR8][R24.64] ;  /* 0x0000000818297981 */ /* 0x000168000c1e1900 */
[----:B------:R0:W5:Y:S04]  /*2430*/  LDG.E R42, desc[UR8][R26.64] ;  /* 0x000000081a2a7981 */ /* 0x000168000c1e1900 */
[----:B------:R0:W5:Y:S02]  /*2440*/  LDG.E.CONSTANT R28, desc[UR8][R28.64] ;  /* 0x000000081c1c7981 */ /* 0x000164000c1e9900 */
.L_x_638:
[----:B------:R-:W-:Y:S05]  /*2450*/  BSYNC.RECONVERGENT B0 ;  /* 0x0000000000007941 */ /* 0x000fea0003800200 */
.L_x_637:
[----:B0-----:R-:W0:Y:S01]  /*2460*/  MUFU.RCP R23, UR16 ;  /* 0x0000001000177d08 */ /* 0x001e220008001000 */
[----:B------:R-:W-:Y:S02]  /*2470*/  HFMA2 R24, -RZ, RZ, 0, 5.9604644775390625e-08 ;  /* 0x00000001ff187431 */ /* 0x000fe400000001ff */
[----:B------:R-:W-:Y:S01]  /*2480*/  IMAD.MOV.U32 R22, RZ, RZ, 0x1 ;  /* 0x00000001ff167424 */ /* 0x000fe200078e00ff */
[----:B------:R-:W-:Y:S04]  /*2490*/  BSSY.RECONVERGENT B0, `(.L_x_639) ;  /* 0x0000013000007945 */ /* 0x000fe80003800200 */
        /* <DEDUP_REMOVED lines=18> */
.L_x_640:
[----:B------:R-:W-:Y:S05]  /*25c0*/  BSYNC.RECONVERGENT B0 ;  /* 0x0000000000007941 */ /* 0x000fea0003800200 */
.L_x_639:
        /* <DEDUP_REMOVED lines=14> */
.L_x_642:
[----:B------:R-:W-:Y:S05]  /*26b0*/  BSYNC.RECONVERGENT B0 ;  /* 0x0000000000007941 */ /* 0x000fea0003800200 */
.L_x_641:
[----:B------:R-:W-:Y:S01]  /*26c0*/  FMUL.FTZ R26, R23, R43 ;  /* 0x0000002b171a7220 */ /* 0x000fe20000410000 */
[----:B------:R-:W-:Y:S01]  /*26d0*/  IMAD.MOV.U32 R13, RZ, RZ, 0x1 ;  /* 0x00000001ff0d7424 */ /* 0x000fe200078e00ff */
        /* <DEDUP_REMOVED lines=9> */
[----:B------:R-:W0:Y:S02]  /*2770*/  MUFU.SQRT R13, R5 ;  /* 0x00000005000d7308 */ /* 0x000e240000002000 */
[----:B0-----:R-:W-:-:S06]  /*2780*/  FADD.FTZ R24, R13, UR17 ;  /* 0x000000110d187e21 */ /* 0x001fcc0008010000 */
[----:B------:R-:W0:Y:S02]  /*2790*/  MUFU.RCP R13, R24 ;  /* 0x00000018000d7308 */ /* 0x000e240000001000 */
[----:B0-----:R-:W-:-:S04]  /*27a0*/  FMUL.FTZ R13, R6, R13 ;  /* 0x0000000d060d7220 */ /* 0x001fc80000410000 */
[----:B------:R-:W-:Y:S01]  /*27b0*/  FFMA.FTZ R25, R34, UR20, R13 ;  /* 0x0000001422197c23 */ /* 0x000fe2000801000d */
[----:B------:R-:W-:-:S03]  /*27c0*/  PRMT R13, R13, 0x5410, R22 ;  /* 0x000054100d0d7816 */ /* 0x000fc60000000016 */
[----:B------:R-:W-:-:S07]  /*27d0*/  FFMA.FTZ R34, -R25, UR21, R34 ;  /* 0x0000001519227c23 */ /* 0x000fce0008010122 */
.L_x_644:
[----:B------:R-:W-:Y:S05]  /*27e0*/  BSYNC.RECONVERGENT B0 ;  /* 0x0000000000007941 */ /* 0x000fea0003800200 */
.L_x_643:
        /* <DEDUP_REMOVED lines=18> */
.L_x_646:
[----:B------:R-:W-:Y:S05]  /*2910*/  BSYNC.RECONVERGENT B0 ;  /* 0x0000000000007941 */ /* 0x000fea0003800200 */
.L_x_645:
[----:B------:R-:W-:Y:S04]  /*2920*/  BSSY.RECONVERGENT B0, `(.L_x_647) ;  /* 0x0000014000007945 */ /* 0x000fe80003800200 */
[----:B------:R-:W-:Y:S05]  /*2930*/  @P0 BRA `(.L_x_648) ;  /* 0x0000000000480947 */ /* 0x000fea0003800000 */
[----:B------:R-:W-:Y:S02]  /*2940*/  LOP3.LUT R22, R11, 0xff800000, RZ, 0xc0, !PT ;  /* 0xff8000000b167812 */ /* 0x000fe400078ec0ff */
[C---:B------:R-:W-:Y:S02]  /*2950*/  SHF.L.U32 R28, R39.reuse, 0x2, RZ ;  /* 0x00000002271c7819 */ /* 0x040fe400000006ff */
[----:B------:R-:W-:Y:S01]  /*2960*/  SHF.L.U64.HI R29, R39, 0x2, R8 ;  /* 0x00000002271d7819 */ /* 0x000fe20000010208 */
[----:B------:R-:W-:Y:S01]  /*2970*/  FFMA.FTZ R38, R22, 0.125, R11 ;  /* 0x3e00000016267823 */ /* 0x000fe2000001000b */
        /* <DEDUP_REMOVED lines=14> */
.L_x_648:
[----:B------:R-:W-:Y:S05]  /*2a60*/  BSYNC.RECONVERGENT B0 ;  /* 0x0000000000007941 */ /* 0x000fea0003800200 */
.L_x_647:
        /* <DEDUP_REMOVED lines=12> */
.L_x_650:
[----:B------:R-:W-:Y:S05]  /*2b30*/  BSYNC.RECONVERGENT B0 ;  /* 0x0000000000007941 */ /* 0x000fea0003800200 */
.L_x_649:
[----:B------:R-:W-:Y:S04]  /*2b40*/  BSSY.RECONVERGENT B0, `(.L_x_651) ;  /* 0x0000014000007945 */ /* 0x000fe80003800200 */
[----:B------:R-:W-:Y:S05]  /*2b50*/  @P2 BRA `(.L_x_652) ;  /* 0x0000000000482947 */ /* 0x000fea0003800000 */
[----:B0-----:R-:W-:Y:S01]  /*2b60*/  LOP3.LUT R9, R34, 0xff800000, RZ, 0xc0, !PT ;  /* 0xff80000022097812 */ /* 0x001fe200078ec0ff */
[C---:B------:R-:W-:Y:S01]  /*2b70*/  IMAD.SHL.U32 R16, R35.reuse, 0x4, RZ ;  /* 0x0000000423107824 */ /* 0x040fe200078e00ff */
[----:B------:R-:W-:-:S03]  /*2b80*/  SHF.L.U64.HI R17, R35, 0x2, R32 ;  /* 0x0000000223117819 */ /* 0x000fc60000010220 */
[----:B-1----:R-:W-:Y:S01]  /*2b90*/  FFMA.FTZ R12, R9, 0.125, R34 ;  /* 0x3e000000090c7823 */ /* 0x002fe20000010022 */
[C---:B------:R-:W-:Y:S02]  /*2ba0*/  IADD3 R10, P0, PT, R16.reuse, UR12, RZ ;  /* 0x0000000c100a7c10 */ /* 0x040fe4000ff1e0ff */
[C---:B------:R-:W-:Y:S02]  /*2bb0*/  IADD3 R8, P1, PT, R16.reuse, UR14, RZ ;  /* 0x0000000e10087c10 */ /* 0x040fe4000ff3e0ff */
        /* <DEDUP_REMOVED lines=12> */
.L_x_652:
[----:B------:R-:W-:Y:S05]  /*2c80*/  BSYNC.RECONVERGENT B0 ;  /* 0x0000000000007941 */ /* 0x000fea0003800200 */
.L_x_651:
        /* <DEDUP_REMOVED lines=20> */
.L_x_654:
[----:B------:R-:W-:Y:S05]  /*2dd0*/  BSYNC.RECONVERGENT B0 ;  /* 0x0000000000007941 */ /* 0x000fea0003800200 */
.L_x_653:
[----:B------:R-:W-:-:S04]  /*2de0*/  LEA R7, R2, R7, 0x2 ;  /* 0x0000000702077211 */ /* 0x000fc800078e10ff */
[----:B------:R-:W-:Y:S02]  /*2df0*/  ISETP.GE.U32.AND P0, PT, R7, UR4, PT ;  /* 0x0000000407007c0c */ /* 0x000fe4000bf06070 */
[----:B--2---:R-:W-:-:S04]  /*2e00*/  SHF.R.S32.HI R5, RZ, 0x1f, R7 ;  /* 0x0000001fff057819 */ /* 0x004fc80000011407 */
[----:B------:R-:W-:-:S13]  /*2e10*/  ISETP.GE.U32.AND.EX P0, PT, R5, UR5, PT, P0 ;  /* 0x0000000505007c0c */ /* 0x000fda000bf06100 */
[----:B------:R-:W-:Y:S05]  /*2e20*/  @!P0 BRA `(.L_x_655) ;  /* 0xfffffff0002c8947 */ /* 0x000fea000383ffff */
[----:B------:R-:W-:Y:S05]  /*2e30*/  BRA `(.L_x_624) ;  /* 0x0000000800e47947 */ /* 0x000fea0003800000 */
.L_x_634:
[----:B------:R-:W-:Y:S01]  /*2e40*/  IMAD.MOV.U32 R5, RZ, RZ, RZ ;  /* 0x000000ffff057224 */ /* 0x000fe200078e00ff */
[----:B------:R-:W0:Y:S01]  /*2e50*/  LDCU UR7, c[0x0][0x3b0] ;  /* 0x00007600ff0777ac */ /* 0x000e220008000800 */
[----:B------:R-:W1:Y:S01]  /*2e60*/  LDCU UR10, c[0x0][0x3cc] ;  /* 0x00007980ff0a77ac */ /* 0x000e620008000800 */
[----:B------:R-:W2:Y:S01]  /*2e70*/  LDCU UR11, c[0x0][0x3b8] ;  /* 0x00007700ff0b77ac */ /* 0x000ea20008000800 */
[----:B------:R-:W3:Y:S01]  /*2e80*/  LDCU UR6, c[0x0][0x3b4] ;  /* 0x00007680ff0677ac */ /* 0x000ee20008000800 */
[----:B------:R-:W4:Y:S01]  /*2e90*/  LDCU.64 UR12, c[0x0][0x3a8] ;  /* 0x00007500ff0c77ac */ /* 0x000f220008000a00 */
[----:B------:R-:W0:Y:S02]  /*2ea0*/  LDCU.64 UR4, c[0x0][0x3c0] ;  /* 0x00007800ff0477ac */ /* 0x000e240008000a00 */
.L_x_664:
[----:B-1----:R-:W-:Y:S01]  /*2eb0*/  IMAD.IADD R25, R0, 0x1, R5 ;  /* 0x0000000100197824 */ /* 0x002fe200078e0205 */
[----:B------:R-:W-:Y:S01]  /*2ec0*/  CS2R R40, SRZ ;  /* 0x0000000000287805 */ /* 0x000fe2000001ff00 */
[----:B------:R-:W1:Y:S03]  /*2ed0*/  LDC.64 R14, c[0x0][0x398] ;  /* 0x0000e600ff0e7b82 */ /* 0x000e660000000a00 */
[----:B0-----:R-:W-:Y:S02]  /*2ee0*/  ISETP.GE.U32.AND P0, PT, R25, UR4, PT ;  /* 0x0000000419007c0c */ /* 0x001fe4000bf06070 */
[----:B------:R-:W-:-:S03]  /*2ef0*/  SHF.R.S32.HI R8, RZ, 0x1f, R25 ;  /* 0x0000001fff087819 */ /* 0x000fc60000011419 */
[----:B------:R-:W0:Y:S01]  /*2f00*/  LDC.64 R16, c[0x0][0x390] ;  /* 0x0000e400ff107b82 */ /* 0x000e220000000a00 */
[----:B------:R-:W-:Y:S02]  /*2f10*/  ISETP.GE.U32.AND.EX P0, PT, R8, UR5, PT, P0 ;  /* 0x0000000508007c0c */ /* 0x000fe4000bf06100 */
[----:B------:R-:W-:Y:S02]  /*2f20*/  CS2R R36, SRZ ;  /* 0x0000000000247805 */ /* 0x000fe4000001ff00 */
[----:B------:R-:W-:-:S03]  /*2f30*/  MOV R9, RZ ;  /* 0x000000ff00097202 */ /* 0x000fc60000000f00 */
[----:B------:R-:W2:Y:S08]  /*2f40*/  LDC.64 R18, c[0x0][0x380] ;  /* 0x0000e000ff127b82 */ /* 0x000eb00000000a00 */
[----:B------:R-:W3:Y:S02]  /*2f50*/  @!P0 LDC.64 R6, c[0x0][0x3a0] ;  /* 0x0000e800ff068b82 */ /* 0x000ee40000000a00 */
[----:B---3--:R-:W-:-:S04]  /*2f60*/  @!P0 LEA R6, P1, R25, R6, 0x2 ;  /* 0x0000000619068211 */ /* 0x008fc800078210ff */
[----:B------:R-:W-:-:S05]  /*2f70*/  @!P0 LEA.HI.X R7, R25, R7, R8, 0x2, P1 ;  /* 0x0000000719078211 */ /* 0x000fca00008f1408 */
[----:B------:R3:W4:Y:S01]  /*2f80*/  @!P0 LDG.E.CONSTANT R40, desc[UR8][R6.64] ;  /* 0x0000000806288981 */ /* 0x000722000c1e9900 */
[----:B-1----:R-:W-:-:S05]  /*2f90*/  IMAD.WIDE R20, R25, 0x4, R14 ;  /* 0x0000000419147825 */ /* 0x002fca00078e020e */
[----:B------:R-:W4:Y:S01]  /*2fa0*/  @!P0 LDG.E R36, desc[UR8][R20.64] ;  /* 0x0000000814248981 */ /* 0x000f22000c1e1900 */
[----:B0-----:R-:W-:-:S05]  /*2fb0*/  IMAD.WIDE R22, R25, 0x4, R16 ;  /* 0x0000000419167825 */ /* 0x001fca00078e0210 */
[----:B------:R-:W4:Y:S01]  /*2fc0*/  @!P0 LDG.E R9, desc[UR8][R22.64] ;  /* 0x0000000816098981 */ /* 0x000f22000c1e1900 */
[C---:B------:R-:W-:Y:S01]  /*2fd0*/  IMAD.IADD R33, R2.reuse, 0x1, R25 ;  /* 0x0000000102217824 */ /* 0x040fe200078e0219 */
[----:B------:R-:W4:Y:S01]  /*2fe0*/  MUFU.RCP R35, UR6 ;  /* 0x0000000600237d08 */ /* 0x000f220008001000 */
[----:B------:R-:W-:Y:S02]  /*2ff0*/  IMAD.MOV.U32 R34, RZ, RZ, RZ ;  /* 0x000000ffff227224 */ /* 0x000fe400078e00ff */
[----:B------:R-:W-:Y:S01]  /*3000*/  IMAD.IADD R27, R2, 0x1, R33 ;  /* 0x00000001021b7824 */ /* 0x000fe200078e0221 */
[----:B------:R-:W-:Y:S01]  /*3010*/  ISETP.GE.U32.AND P1, PT, R33, UR4, PT ;  /* 0x0000000421007c0c */ /* 0x000fe2000bf26070 */
[----:B--2---:R-:W-:Y:S01]  /*3020*/  IMAD.WIDE R24, R25, 0x4, R18 ;  /* 0x0000000419187825 */ /* 0x004fe200078e0212 */
[----:B------:R-:W-:Y:S02]  /*3030*/  SHF.R.S32.HI R8, RZ, 0x1f, R33 ;  /* 0x0000001fff087819 */ /* 0x000fe40000011421 */
[----:B------:R-:W-:-:S02]  /*3040*/  ISETP.GE.U32.AND P2, PT, R27, UR4, PT ;  /* 0x000000041b007c0c */ /* 0x000fc4000bf46070 */
[----:B------:R-:W-:Y:S01]  /*3050*/  ISETP.GE.U32.AND.EX P1, PT, R8, UR5, PT, P1 ;  /* 0x0000000508007c0c */ /* 0x000fe2000bf26110 */
[----:B------:R0:W2:Y:S01]  /*3060*/  @!P0 LDG.E R34, desc[UR8][R24.64] ;  /* 0x0000000818228981 */ /* 0x0000a2000c1e1900 */
[----:B------:R-:W-:Y:S02]  /*3070*/  SHF.R.S32.HI R12, RZ, 0x1f, R27 ;  /* 0x0000001fff0c7819 */ /* 0x000fe4000001141b */
[----:B------:R-:W-:Y:S02]  /*3080*/  IADD3 R31, PT, PT, R2, R27, RZ ;  /* 0x0000001b021f7210 */ /* 0x000fe40007ffe0ff */
[----:B------:R-:W-:Y:S02]  /*3090*/  ISETP.GE.U32.AND.EX P2, PT, R12, UR5, PT, P2 ;  /* 0x000000050c007c0c */ /* 0x000fe4000bf46120 */
[----:B------:R-:W-:Y:S02]  /*30a0*/  ISETP.GE.U32.AND P3, PT, R31, UR4, PT ;  /* 0x000000041f007c0c */ /* 0x000fe4000bf66070 */
        /* <DEDUP_REMOVED lines=17> */
[----:B------:R-:W-:Y:S01]  /*31c0*/  HFMA2 R8, -RZ, RZ, 0, 0 ;  /* 0x00000000ff087431 */ /* 0x000fe200000001ff */
[----:B------:R-:W-:Y:S01]  /*31d0*/  CS2R R6, SRZ ;  /* 0x0000000000067805 */ /* 0x000fe2000001ff00 */
[----:B------:R-:W-:-:S04]  /*31e0*/  IMAD.WIDE R24, R2, 0x4, R24 ;  /* 0x0000000402187825 */ /* 0x000fc800078e0218 */
[C---:B------:R-:W-:Y:S01]  /*31f0*/  IMAD.WIDE R22, R2.reuse, 0x4, R22 ;  /* 0x0000000402167825 */ /* 0x040fe200078e0216 */
[----:B------:R1:W5:Y:S03]  /*3200*/  @!P1 LDG.E R6, desc[UR8][R24.64] ;  /* 0x0000000818069981 */ /* 0x000366000c1e1900 */
[----:B------:R-:W-:Y:S01]  /*3210*/  IMAD.WIDE R20, R2, 0x4, R20 ;  /* 0x0000000402147825 */ /* 0x000fe200078e0214 */
[----:B------:R1:W5:Y:S01]  /*3220*/  @!P1 LDG.E R7, desc[UR8][R22.64] ;  /* 0x0000000816079981 */ /* 0x000362000c1e1900 */
[----:B0-----:R-:W-:-:S03]  /*3230*/  CS2R R38, SRZ ;  /* 0x0000000000267805 */ /* 0x001fc6000001ff00 */
[----:B------:R0:W5:Y:S01]  /*3240*/  @!P1 LDG.E R8, desc[UR8][R20.64] ;  /* 0x0000000814089981 */ /* 0x000162000c1e1900 */
[----:B------:R-:W-:Y:S02]  /*3250*/  IMAD.MOV.U32 R43, RZ, RZ, RZ ;  /* 0x000000ffff2b7224 */ /* 0x000fe400078e00ff */
[----:B-1----:R-:W-:-:S04]  /*3260*/  IMAD.WIDE R24, R27, 0x4, R14 ;  /* 0x000000041b187825 */ /* 0x002fc800078e020e */
[C---:B------:R-:W-:Y:S01]  /*3270*/  IMAD.WIDE R22, R27.reuse, 0x4, R16 ;  /* 0x000000041b167825 */ /* 0x040fe200078e0210 */
[----:B------:R1:W5:Y:S03]  /*3280*/  @!P2 LDG.E R41, desc[UR8][R24.64] ;  /* 0x000000081829a981 */ /* 0x000366000c1e1900 */
[----:B0-----:R-:W-:Y:S01]  /*3290*/  IMAD.WIDE R20, R27, 0x4, R18 ;  /* 0x000000041b147825 */ /* 0x001fe200078e0212 */
[----:B------:R1:W5:Y:S03]  /*32a0*/  @!P2 LDG.E R39, desc[UR8][R22.64] ;  /* 0x000000081627a981 */ /* 0x000366000c1e1900 */
[----:B------:R-:W-:Y:S01]  /*32b0*/  IMAD.MOV.U32 R45, RZ, RZ, RZ ;  /* 0x000000ffff2d7224 */ /* 0x000fe200078e00ff */
[----:B------:R1:W5:Y:S01]  /*32c0*/  @!P2 LDG.E R37, desc[UR8][R20.64] ;  /* 0x000000081425a981 */ /* 0x000362000c1e1900 */
[----:B------:R-:W-:-:S05]  /*32d0*/  IMAD.WIDE R28, R31, 0x4, R16 ;  /* 0x000000041f1c7825 */ /* 0x000fca00078e0210 */
        /* <DEDUP_REMOVED lines=8> */
[----:B0-----:R-:W-:Y:S01]  /*3360*/  @P4 FMUL.FTZ R33, R36, R33 ;  /* 0x0000002124214220 */ /* 0x001fe20000410000 */
[----:B------:R-:W-:-:S03]  /*3370*/  @P4 FMUL.FTZ R32, R9, R32 ;  /* 0x0000002009204220 */ /* 0x000fc60000410000 */
[----:B------:R-:W-:-:S03]  /*3380*/  @P4 FFMA.FTZ R36, R40, R26, R33 ;  /* 0x0000001a28244223 */ /* 0x000fc60000010021 */
[----:B------:R-:W0:Y:S01]  /*3390*/  @P4 LDC R33, c[0x0][0x3b0] ;  /* 0x0000ec00ff214b82 */ /* 0x000e220000000800 */
[----:B------:R-:W-:Y:S02]  /*33a0*/  @P4 FFMA.FTZ R9, R3, R40, R32 ;  /* 0x0000002803094223 */ /* 0x000fe40000010020 */
[----:B------:R-:W0:Y:S02]  /*33b0*/  @P4 MUFU.SQRT R32, R36 ;  /* 0x0000002400204308 */ /* 0x000e240000002000 */
[----:B0-----:R-:W-:-:S06]  /*33c0*/  @P4 FADD.FTZ R40, R32, R33 ;  /* 0x0000002120284221 */ /* 0x001fcc0000010000 */
[----:B------:R-:W0:Y:S01]  /*33d0*/  @P4 MUFU.RCP R40, R40 ;  /* 0x0000002800284308 */ /* 0x000e220000001000 */
[----:B------:R-:W-:-:S04]  /*33e0*/  IMAD.WIDE R26, R31, 0x4, R18 ;  /* 0x000000041f1a7825 */ /* 0x000fc800078e0212 */
[----:B------:R-:W-:Y:S01]  /*33f0*/  IMAD.WIDE R30, R31, 0x4, R14 ;  /* 0x000000041f1e7825 */ /* 0x000fe200078e020e */
[----:B------:R1:W5:Y:S04]  /*3400*/  @!P3 LDG.E R43, desc[UR8][R26.64] ;  /* 0x000000081a2bb981 */ /* 0x000368000c1e1900 */
[----:B------:R1:W5:Y:S01]  /*3410*/  @!P3 LDG.E R38, desc[UR8][R30.64] ;  /* 0x000000081e26b981 */ /* 0x000362000c1e1900 */
[----:B0-----:R-:W-:Y:S01]  /*3420*/  @P4 FMUL.FTZ R33, R9, R40 ;  /* 0x0000002809214220 */ /* 0x001fe20000410000 */
[----:B------:R-:W-:-:S03]  /*3430*/  IADD3 R40, PT, PT, R0, R5, RZ ;  /* 0x0000000500287210 */ /* 0x000fc60007ffe0ff */
[----:B--2---:R-:W-:Y:S02]  /*3440*/  @P4 FFMA.FTZ R42, R34, R42, R33 ;  /* 0x0000002a222a4223 */ /* 0x004fe40000010021 */
[----:B------:R-:W-:-:S05]  /*3450*/  @!P0 IMAD.WIDE R32, R40, 0x4, R16 ;  /* 0x0000000428208825 */ /* 0x000fca00078e0210 */
[----:B------:R0:W-:Y:S01]  /*3460*/  @!P0 STG.E desc[UR8][R32.64], R9 ;  /* 0x0000000920008986 */ /* 0x0001e2000c101908 */
[----:B----4-:R-:W-:Y:S01]  /*3470*/  @P4 FFMA.FTZ R34, -R42, R44, R34 ;  /* 0x0000002c2a224223 */ /* 0x010fe20000010122 */
[----:B---3--:R-:W-:Y:S01]  /*3480*/  FMUL.FTZ R10, R35, R10 ;  /* 0x0000000a230a7220 */ /* 0x008fe20000410000 */
[----:B0-----:R-:W-:-:S05]  /*3490*/  @!P0 IMAD.WIDE R32, R40, 0x4, R14 ;  /* 0x0000000428208825 */ /* 0x001fca00078e020e */
[----:B------:R0:W-:Y:S01]  /*34a0*/  @!P0 STG.E desc[UR8][R32.64], R36 ;  /* 0x0000002420008986 */ /* 0x0001e2000c101908 */
[----:B------:R-:W-:Y:S02]  /*34b0*/  IMAD.MOV.U32 R42, RZ, RZ, 0x1 ;  /* 0x00000001ff2a7424 */ /* 0x000fe400078e00ff */
[----:B0-----:R-:W-:-:S05]  /*34c0*/  @!P0 IMAD.WIDE R32, R40, 0x4, R18 ;  /* 0x0000000428208825 */ /* 0x001fca00078e0212 */
[----:B------:R0:W-:Y:S01]  /*34d0*/  @!P0 STG.E desc[UR8][R32.64], R34 ;  /* 0x0000002220008986 */ /* 0x0001e2000c101908 */
[----:B------:R-:W-:Y:S01]  /*34e0*/  FSETP.NE.FTZ.AND P0, PT, |R10|, +INF , PT ;  /* 0x7f8000000a00780b */ /* 0x000fe20003f15200 */
[----:B------:R-:W-:Y:S01]  /*34f0*/  FMUL.FTZ R11, R35, R11 ;  /* 0x0000000b230b7220 */ /* 0x000fe20000410000 */
[----:B------:R-:W-:Y:S01]  /*3500*/  PRMT R13, R13, 0x5410, R42 ;  /* 0x000054100d0d7816 */ /* 0x000fe2000000002a */
[----:B------:R-:W-:Y:S01]  /*3510*/  FMUL.FTZ R12, R35, R12 ;  /* 0x0000000c230c7220 */ /* 0x000fe20000410000 */
[----:B------:R-:W-:Y:S02]  /*3520*/  MOV R9, 0x1 ;  /* 0x0000000100097802 */ /* 0x000fe40000000f00 */
[----:B------:R-:W-:Y:S01]  /*3530*/  @P4 PRMT R13, R13, 0x5410, R13 ;  /* 0x000054100d0d4816 */ /* 0x000fe2000000000d */
[----:B0-----:R-:W-:Y:S02]  /*3540*/  IMAD.MOV.U32 R33, RZ, RZ, 0x1 ;  /* 0x00000001ff217424 */ /* 0x001fe400078e00ff */
[----:B------:R-:W-:Y:S01]  /*3550*/  HFMA2 R32, -RZ, RZ, 0, 5.9604644775390625e-08 ;  /* 0x00000001ff207431 */ /* 0x000fe200000001ff */
        /* <DEDUP_REMOVED lines=16> */
.L_x_657:
[----:B------:R-:W-:Y:S05]  /*3660*/  BSYNC.RECONVERGENT B0 ;  /* 0x0000000000007941 */ /* 0x000fea0003800200 */
.L_x_656:
        /* <DEDUP_REMOVED lines=14> */
.L_x_659:
[----:B------:R-:W-:Y:S05]  /*3750*/  BSYNC.RECONVERGENT B0 ;  /* 0x0000000000007941 */ /* 0x000fea0003800200 */
.L_x_658:
[----:B------:R-:W-:Y:S01]  /*3760*/  BSSY.RECONVERGENT B0, `(.L_x_660) ;  /* 0x000000f000007945 */ /* 0x000fe20003800200 */
[----:B------:R-:W-:-:S03]  /*3770*/  PRMT R13, R32, 0x7610, R13 ;  /* 0x00007610200d7816 */ /* 0x000fc6000000000d */
        /* <DEDUP_REMOVED lines=13> */
.L_x_661:
[----:B------:R-:W-:Y:S05]  /*3850*/  BSYNC.RECONVERGENT B0 ;  /* 0x0000000000007941 */ /* 0x000fea0003800200 */
.L_x_660:
        /* <DEDUP_REMOVED lines=11> */
.L_x_663:
[----:B------:R-:W-:Y:S05]  /*3910*/  BSYNC.RECONVERGENT B0 ;  /* 0x0000000000007941 */ /* 0x000fea0003800200 */
.L_x_662:
        /* <DEDUP_REMOVED lines=11> */
.L_x_624:
[----:B------:R-:W-:-:S04]  /*39d0*/  LOP3.LUT P0, RZ, R13, 0xff, RZ, 0xc0, !PT ;  /* 0x000000ff0dff7812 */ /* 0x000fc8000780c0ff */
[----:B------:R-:W-:-:S13]  /*39e0*/  PLOP3.LUT P0, PT, P0, PT, PT, 0x8, 0x80 ;  /* 0x000000000080781c */ /* 0x000fda000070e170 */
.L_x_600:
[----:B------:R-:W2:Y:S02]  /*39f0*/  LDCU.64 UR4, c[0x0][0x388] ;  /* 0x00007100ff0477ac */ /* 0x000ea40008000a00 */
[----:B--2---:R-:W-:-:S04]  /*3a00*/  ISETP.NE.U32.AND P1, PT, RZ, UR4, PT ;  /* 0x00000004ff007c0c */ /* 0x004fc8000bf25070 */
[----:B------:R-:W-:-:S13]  /*3a10*/  ISETP.NE.AND.EX P1, PT, RZ, UR5, PT, P1 ;  /* 0x00000005ff007c0c */ /* 0x000fda000bf25310 */
[----:B------:R-:W-:Y:S05]  /*3a20*/  @!P1 EXIT ;  /* 0x000000000000994d */ /* 0x000fea0003800000 */
[----:B------:R-:W-:Y:S06]  /*3a30*/  BAR.SYNC.DEFER_BLOCKING 0x0 ;  /* 0x0000000000007b1d */ /* 0x000fec0000010000 */
[----:B------:R-:W-:Y:S05]  /*3a40*/  @P0 EXIT ;  /* 0x000000000000094d */ /* 0x000fea0003800000 */
[----:B------:R-:W2:Y:S01]  /*3a50*/  LDC.64 R2, c[0x0][0x388] ;  /* 0x0000e200ff027b82 */ /* 0x000ea20000000a00 */
[----:B------:R-:W-:-:S05]  /*3a60*/  HFMA2 R0, -RZ, RZ, 0, 7.3909759521484375e-06 ;  /* 0x0000007cff007431 */ /* 0x000fca00000001ff */
[----:B--2---:R-:W-:Y:S01]  /*3a70*/  STG.E.U8 desc[UR8][R2.64], R0 ;  /* 0x0000000002007986 */ /* 0x004fe2000c101108 */
[----:B------:R-:W-:Y:S05]  /*3a80*/  EXIT ;  /* 0x000000000000794d */ /* 0x000fea0003800000 */
.L_x_665:
        /* <DEDUP_REMOVED lines=15> */
.L_x_885:


//--------------------- .text._Z27reversible_adam_cuda_kernelIfN3c104HalfES1_EvPT_PT1_S3_S3_PKT0_fffffm10adamMode_tf --------------------------
	.section	.text._Z27reversible_adam_cuda_kernelIfN3c104HalfES1_EvPT_PT1_S3_S3_PKT0_fffffm10adamMode_tf,"ax",@progbits
	.align	128
        .global         _Z27reversible_adam_cuda_kernelIfN3c104HalfES1_EvPT_PT1_S3_S3_PKT0_fffffm10adamMode_tf
        .type           _Z27reversible_adam_cuda_kernelIfN3c104HalfES1_EvPT_PT1_S3_S3_PKT0_fffffm10adamMode_tf,@function
        .size           _Z27reversible_adam_cuda_kernelIfN3c104HalfES1_EvPT_PT1_S3_S3_PKT0_fffffm10adamMode_tf,(.L_x_886 - _Z27reversible_adam_cuda_kernelIfN3c104HalfES1_EvPT_PT1_S3_S3_PKT0_fffffm10adamMode_tf)
        .other          _Z27reversible_adam_cuda_kernelIfN3c104HalfES1_EvPT_PT1_S3_S3_PKT0_fffffm10adamMode_tf,@"STO_CUDA_ENTRY STV_DEFAULT"
_Z27reversible_adam_cuda_kernelIfN3c104HalfES1_EvPT_PT1_S3_S3_PKT0_fffffm10adamMode_tf:
.text._Z27reversible_adam_cuda_kernelIfN3c104HalfES1_EvPT_PT1_S3_S3_PKT0_fffffm10adamMode_tf:
        /* <DEDUP_REMOVED lines=44> */
.L_x_689:
[----:B------:R-:W-:Y:S01]  /*02c0*/  IMAD.IADD R31, R0, 0x1, R32 ;  /* 0x00000001001f7824 */ /* 0x000fe200078e0220 */
[----:B01----:R-:W1:Y:S04]  /*02d0*/  LDC.64 R20, c[0x0][0x380] ;  /* 0x0000e000ff147b82 */ /* 0x003e680000000a00 */
[----:B0-----:R-:W-:Y:S02]  /*02e0*/  ISETP.GE.U32.AND P2, PT, R31, UR16, PT ;  /* 0x000000101f007c0c */ /* 0x001fe4000bf46070 */
[----:B------:R-:W-:Y:S02]  /*02f0*/  SHF.R.S32.HI R6, RZ, 0x1f, R31 ;  /* 0x0000001fff067819 */ /* 0x000fe4000001141f */
[----:B--2---:R-:W-:Y:S01]  /*0300*/  IADD3 R13, PT, PT, R2, R31, RZ ;  /* 0x0000001f020d7210 */ /* 0x004fe20007ffe0ff */
[----:B------:R-:W0:Y:S01]  /*0310*/  LDC.64 R18, c[0x0][0x398] ;  /* 0x0000e600ff127b82 */ /* 0x000e220000000a00 */
[----:B------:R-:W-:-:S02]  /*0320*/  ISETP.GE.U32.AND.EX P2, PT, R6, UR17, PT, P2 ;  /* 0x0000001106007c0c */ /* 0x000fc4000bf46120 */
[----:B------:R-:W-:Y:S02]  /*0330*/  ISETP.GE.U32.AND P0, PT, R13, UR16, PT ;  /* 0x000000100d007c0c */ /* 0x000fe4000bf06070 */
[----:B-----5:R-:W-:-:S04]  /*0340*/  SHF.R.S32.HI R10, RZ, 0x1f, R13 ;  /* 0x0000001fff0a7819 */ /* 0x020fc8000001140d */
[----:B------:R-:W-:-:S05]  /*0350*/  ISETP.GE.U32.AND.EX P0, PT, R10, UR17, PT, P0 ;  /* 0x000000110a007c0c */ /* 0x000fca000bf06100 */
[----:B------:R-:W2:Y:S08]  /*0360*/  @!P2 LDC.64 R8, c[0x0][0x3a0] ;  /* 0x0000e800ff08ab82 */ /* 0x000eb00000000a00 */
[----:B------:R-:W3:Y:S01]  /*0370*/  @!P0 LDC.64 R22, c[0x0][0x3a0] ;  /* 0x0000e800ff168b82 */ /* 0x000ee20000000a00 */
[----:B--2---:R-:W-:-:S04]  /*0380*/  @!P2 LEA R8, P1, R31, R8, 0x1 ;  /* 0x000000081f08a211 */ /* 0x004fc800078208ff */
[----:B------:R-:W-:-:S03]  /*0390*/  @!P2 LEA.HI.X R9, R31, R9, R6, 0x1, P1 ;  /* 0x000000091f09a211 */ /* 0x000fc600008f0c06 */
[----:B------:R-:W2:Y:S01]  /*03a0*/  LDC.64 R6, c[0x0][0x390] ;  /* 0x0000e400ff067b82 */ /* 0x000ea20000000a00 */
[----:B---3--:R-:W-:Y:S01]  /*03b0*/  @!P0 LEA R22, P3, R13, R22, 0x1 ;  /* 0x000000160d168211 */ /* 0x008fe200078608ff */
[----:B-1----:R-:W-:Y:S01]  /*03c0*/  IMAD.WIDE R20, R31, 0x4, R20 ;  /* 0x000000041f147825 */ /* 0x002fe200078e0214 */
[----:B------:R-:W-:Y:S02]  /*03d0*/  CS2R R26, SRZ ;  /* 0x00000000001a7805 */ /* 0x000fe4000001ff00 */
[----:B------:R-:W-:Y:S02]  /*03e0*/  CS2R R24, SRZ ;  /* 0x0000000000187805 */ /* 0x000fe4000001ff00 */
[----:B------:R-:W-:Y:S01]  /*03f0*/  @!P0 LEA.HI.X R23, R13, R23, R10, 0x1, P3 ;  /* 0x000000170d178211 */ /* 0x000fe200018f0c0a */
[----:B------:R1:W3:Y:S01]  /*0400*/  @!P2 LDG.E.U16.CONSTANT R5, desc[UR8][R8.64] ;  /* 0x000000080805a981 */ /* 0x0002e2000c1e9500 */
[----:B------:R-:W-:-:S03]  /*0410*/  IMAD.WIDE R16, R2, 0x4, R20 ;  /* 0x0000000402107825 */ /* 0x000fc600078e0214 */
[----:B------:R-:W4:Y:S01]  /*0420*/  @!P0 LDG.E.U16.CONSTANT R22, desc[UR8][R22.64] ;  /* 0x0000000816168981 */ /* 0x000f22000c1e9500 */
[----:B------:R-:W-:-:S03]  /*0430*/  IMAD.MOV.U32 R30, RZ, RZ, RZ ;  /* 0x000000ffff1e7224 */ /* 0x000fc600078e00ff */
[----:B------:R-:W5:Y:S01]  /*0440*/  @!P2 LDG.E R27, desc[UR8][R20.64] ;  /* 0x00000008141ba981 */ /* 0x000f62000c1e1900 */
[----:B------:R-:W-:Y:S02]  /*0450*/  IMAD.MOV.U32 R29, RZ, RZ, RZ ;  /* 0x000000ffff1d7224 */ /* 0x000fe400078e00ff */
[C---:B--2---:R-:W-:Y:S01]  /*0460*/  IMAD.WIDE R6, R31.reuse, 0x4, R6 ;  /* 0x000000041f067825 */ /* 0x044fe200078e0206 */
[----:B------:R-:W5:Y:S01]  /*0470*/  @!P0 LDG.E R25, desc[UR8][R16.64] ;  /* 0x0000000810198981 */ /* 0x000f62000c1e1900 */
[C---:B------:R-:W-:Y:S02]  /*0480*/  IADD3 R13, PT, PT, R2.reuse, R13, RZ ;  /* 0x0000000d020d7210 */ /* 0x040fe40007ffe0ff */
[----:B0-----:R-:W-:Y:S01]  /*0490*/  IMAD.WIDE R10, R31, 0x4, R18 ;  /* 0x000000041f0a7825 */ /* 0x001fe200078e0212 */
[----:B------:R-:W-:Y:S01]  /*04a0*/  BSSY.RECONVERGENT B0, `(.L_x_669) ;  /* 0x0000020000007945 */ /* 0x000fe20003800200 */
[----:B------:R0:W5:Y:S02]  /*04b0*/  @!P2 LDG.E R26, desc[UR8][R6.64] ;  /* 0x00000008061aa981 */ /* 0x000164000c1e1900 */
[C---:B------:R-:W-:Y:S01]  /*04c0*/  IMAD.WIDE R14, R2.reuse, 0x4, R6 ;  /* 0x00000004020e7825 */ /* 0x040fe200078e0206 */
[----:B------:R-:W-:Y:S01]  /*04d0*/  ISETP.GE.U32.AND P1, PT, R13, UR16, PT ;  /* 0x000000100d007c0c */ /* 0x000fe2000bf26070 */
[----:B------:R2:W5:Y:S01]  /*04e0*/  @!P2 LDG.E R30, desc[UR8][R10.64] ;  /* 0x000000080a1ea981 */ /* 0x000562000c1e1900 */
[----:B------:R-:W-:Y:S01]  /*04f0*/  SHF.R.S32.HI R34, RZ, 0x1f, R13 ;  /* 0x0000001fff227819 */ /* 0x000fe2000001140d */
[----:B-1----:R-:W-:-:S02]  /*0500*/  IMAD.WIDE R8, R2, 0x4, R10 ;  /* 0x0000000402087825 */ /* 0x002fc400078e020a */
[----:B------:R-:W5:Y:S01]  /*0510*/  @!P0 LDG.E R24, desc[UR8][R14.64] ;  /* 0x000000080e188981 */ /* 0x000f62000c1e1900 */
[----:B------:R-:W-:Y:S01]  /*0520*/  ISETP.GE.U32.AND.EX P1, PT, R34, UR17, PT, P1 ;  /* 0x0000001122007c0c */ /* 0x000fe2000bf26110 */
[----:B------:R-:W-:Y:S02]  /*0530*/  IMAD.MOV.U32 R12, RZ, RZ, RZ ;  /* 0x000000ffff0c7224 */ /* 0x000fe400078e00ff */
[----:B------:R1:W5:Y:S01]  /*0540*/  @!P0 LDG.E R29, desc[UR8][R8.64] ;  /* 0x00000008081d8981 */ /* 0x000362000c1e1900 */
[----:B0-----:R-:W-:Y:S01]  /*0550*/  IMAD.MOV.U32 R7, RZ, RZ, RZ ;  /* 0x000000ffff077224 */ /* 0x001fe200078e00ff */
[----:B--2---:R-:W-:Y:S02]  /*0560*/  CS2R R10, SRZ ;  /* 0x00000000000a7805 */ /* 0x004fe4000001ff00 */
[----:B-1----:R-:W-:Y:S01]  /*0570*/  CS2R R8, SRZ ;  /* 0x0000000000087805 */ /* 0x002fe2000001ff00 */
[----:B---3--:R-:W-:Y:S02]  /*0580*/  @!P2 HADD2.F32 R12, -RZ, R5.H0_H0 ;  /* 0x20000005ff0ca230 */ /* 0x008fe40000004100 */
[----:B----4-:R-:W-:-:S03]  /*0590*/  @!P0 HADD2.F32 R11, -RZ, R22.H0_H0 ;  /* 0x20000016ff0b8230 */ /* 0x010fc60000004100 */
[----:B------:R-:W-:Y:S05]  /*05a0*/  @P1 BRA `(.L_x_670) ;  /* 0x00000000003c1947 */ /* 0x000fea0003800000 */
[C---:B------:R-:W-:Y:S02]  /*05b0*/  LEA R8, P2, R13.reuse, UR18, 0x1 ;  /* 0x000000120d087c11 */ /* 0x040fe4000f8408ff */
[C---:B------:R-:W-:Y:S02]  /*05c0*/  SHF.L.U32 R6, R13.reuse, 0x2, RZ ;  /* 0x000000020d067819 */ /* 0x040fe400000006ff */
[C-C-:B------:R-:W-:Y:S02]  /*05d0*/  LEA.HI.X R9, R13.reuse, UR19, R34.reuse, 0x1, P2 ;  /* 0x000000130d097c11 */ /* 0x140fe400090f0c22 */
[----:B------:R-:W-:Y:S02]  /*05e0*/  SHF.L.U64.HI R7, R13, 0x2, R34 ;  /* 0x000000020d077819 */ /* 0x000fe40000010222 */
[C---:B------:R-:W-:Y:S01]  /*05f0*/  IADD3 R22, P2, PT, R6.reuse, UR4, RZ ;  /* 0x0000000406167c10 */ /* 0x040fe2000ff5e0ff */
[----:B------:R-:W2:Y:S01]  /*0600*/  LDG.E.U16.CONSTANT R5, desc[UR8][R8.64] ;  /* 0x0000000808057981 */ /* 0x000ea2000c1e9500 */
[----:B------:R-:W-:-:S02]  /*0610*/  IADD3 R20, P3, PT, R6, UR12, RZ ;  /* 0x0000000c06147c10 */ /* 0x000fc4000ff7e0ff */
[C---:B------:R-:W-:Y:S02]  /*0620*/  IADD3.X R23, PT, PT, R7.reuse, UR5, RZ, P2, !PT ;  /* 0x0000000507177c10 */ /* 0x040fe400097fe4ff */
[C---:B------:R-:W-:Y:S02]  /*0630*/  IADD3.X R21, PT, PT, R7.reuse, UR13, RZ, P3, !PT ;  /* 0x0000000d07157c10 */ /* 0x040fe40009ffe4ff */
[----:B------:R-:W-:Y:S01]  /*0640*/  IADD3 R6, P4, PT, R6, UR14, RZ ;  /* 0x0000000e06067c10 */ /* 0x000fe2000ff9e0ff */
[----:B------:R-:W5:Y:S04]  /*0650*/  LDG.E R8, desc[UR8][R22.64] ;  /* 0x0000000816087981 */ /* 0x000f68000c1e1900 */
[----:B------:R-:W5:Y:S01]  /*0660*/  LDG.E R10, desc[UR8][R20.64] ;  /* 0x00000008140a7981 */ /* 0x000f62000c1e1900 */
[----:B------:R-:W-:-:S05]  /*0670*/  IADD3.X R7, PT, PT, R7, UR15, RZ, P4, !PT ;  /* 0x0000000f07077c10 */ /* 0x000fca000a7fe4ff */
[----:B------:R2:W5:Y:S02]  /*0680*/  LDG.E R9, desc[UR8][R6.64] ;  /* 0x0000000806097981 */ /* 0x000564000c1e1900 */
[----:B--2---:R-:W-:-:S07]  /*0690*/  HADD2.F32 R7, -RZ, R5.H0_H0 ;  /* 0x20000005ff077230 */ /* 0x004fce0000004100 */
.L_x_670:
[----:B------:R-:W-:Y:S05]  /*06a0*/  BSYNC.RECONVERGENT B0 ;  /* 0x0000000000007941 */ /* 0x000fea0003800200 */
.L_x_669:
[----:B------:R-:W-:Y:S01]  /*06b0*/  IMAD.IADD R6, R2, 0x1, R13 ;  /* 0x0000000102067824 */ /* 0x000fe200078e020d */
[----:B------:R-:W-:Y:S01]  /*06c0*/  BSSY.RECONVERGENT B0, `(.L_x_671) ;  /* 0x0000017000007945 */ /* 0x000fe20003800200 */
[----:B------:R-:W-:Y:S01]  /*06d0*/  HFMA2 R37, -RZ, RZ, 0, 0 ;  /* 0x00000000ff257431 */ /* 0x000fe200000001ff */
[----:B------:R-:W-:Y:S01]  /*06e0*/  CS2R R34, SRZ ;  /* 0x0000000000227805 */ /* 0x000fe2000001ff00 */
[----:B------:R-:W-:Y:S01]  /*06f0*/  IMAD.MOV.U32 R33, RZ, RZ, RZ ;  /* 0x000000ffff217224 */ /* 0x000fe200078e00ff */
[----:B------:R-:W-:Y:S02]  /*0700*/  ISETP.GE.U32.AND P2, PT, R6, UR16, PT ;  /* 0x0000001006007c0c */ /* 0x000fe4000bf46070 */
[----:B------:R-:W-:-:S04]  /*0710*/  SHF.R.S32.HI R5, RZ, 0x1f, R6 ;  /* 0x0000001fff057819 */ /* 0x000fc80000011406 */
        /* <DEDUP_REMOVED lines=17> */
.L_x_672:
[----:B------:R-:W-:Y:S05]  /*0830*/  BSYNC.RECONVERGENT B0 ;  /* 0x0000000000007941 */ /* 0x000fea0003800200 */
.L_x_671:
        /* <DEDUP_REMOVED lines=14> */
[----:B0-----:R-:W-:Y:S01]  /*0920*/  FMUL.FTZ R12, R26, R21 ;  /* 0x000000151a0c7220 */ /* 0x001fe20000410000 */
[----:B------:R-:W-:-:S03]  /*0930*/  PRMT R21, R28, 0x7610, R21 ;  /* 0x000076101c157816 */ /* 0x000fc60000000015 */
[----:B------:R-:W-:-:S04]  /*0940*/  FFMA.FTZ R12, R27, UR10, R12 ;  /* 0x0000000a1b0c7c23 */ /* 0x000fc8000801000c */
[----:B------:R-:W-:-:S07]  /*0950*/  FFMA.FTZ R27, -R12, UR11, R27 ;  /* 0x0000000b0c1b7c23 */ /* 0x000fce000801011b */
.L_x_674:
[----:B------:R-:W-:Y:S05]  /*0960*/  BSYNC.RECONVERGENT B0 ;  /* 0x0000000000007941 */ /* 0x000fea0003800200 */
.L_x_673:
[----:B------:R-:W-:Y:S01]  /*0970*/  FMUL.FTZ R11, R20, R11 ;  /* 0x0000000b140b7220 */ /* 0x000fe20000410000 */
[----:B------:R-:W-:Y:S01]  /*0980*/  BSSY.RECONVERGENT B0, `(.L_x_675) ;  /* 0x0000010000007945 */ /* 0x000fe20003800200 */
[----:B------:R-:W-:-:S03]  /*0990*/  MOV R12, 0x1 ;  /* 0x00000001000c7802 */ /* 0x000fc60000000f00 */
        /* <DEDUP_REMOVED lines=14> */
.L_x_676:
[----:B------:R-:W-:Y:S05]  /*0a80*/  BSYNC.RECONVERGENT B0 ;  /* 0x0000000000007941 */ /* 0x000fea0003800200 */
.L_x_675:
        /* <DEDUP_REMOVED lines=18> */
.L_x_678:
[----:B------:R-:W-:Y:S05]  /*0bb0*/  BSYNC.RECONVERGENT B0 ;  /* 0x0000000000007941 */ /* 0x000fea0003800200 */
.L_x_677:
        /* <DEDUP_REMOVED lines=21> */
.L_x_680:
[----:B------:R-:W-:Y:S05]  /*0d10*/  BSYNC.RECONVERGENT B0 ;  /* 0x0000000000007941 */ /* 0x000fea0003800200 */
.L_x_679:
[----:B------:R-:W-:Y:S04]  /*0d20*/  BSSY.RECONVERGENT B0, `(.L_x_681) ;  /* 0x0000011000007945 */ /* 0x000fe80003800200 */
[----:B------:R-:W-:Y:S05]  /*0d30*/  @P3 BRA `(.L_x_682) ;  /* 0x00000000003c3947 */ /* 0x000fea0003800000 */
[C---:B------:R-:W-:Y:S02]  /*0d40*/  SHF.L.U32 R22, R31.reuse, 0x2, RZ ;  /* 0x000000021f167819 */ /* 0x040fe400000006ff */
[----:B------:R-:W-:Y:S02]  /*0d50*/  SHF.L.U64.HI R7, R31, 0x2, R11 ;  /* 0x000000021f077819 */ /* 0x000fe4000001020b */
[----:B------:R-:W-:Y:S02]  /*0d60*/  IADD3 R20, P3, PT, R22, UR12, RZ ;  /* 0x0000000c16147c10 */ /* 0x000fe4000ff7e0ff */
[----:B-----5:R-:W-:Y:S02]  /*0d70*/  F2FP.F16.F32.PACK_AB R12, RZ, R27 ;  /* 0x0000001bff0c723e */ /* 0x020fe400000000ff */
[----:B------:R-:W-:-:S05]  /*0d80*/  IADD3.X R21, PT, PT, R7, UR13, RZ, P3, !PT ;  /* 0x0000000d07157c10 */ /* 0x000fca0009ffe4ff */
[----:B------:R0:W-:Y:S02]  /*0d90*/  STG.E desc[UR8][R20.64], R26 ;  /* 0x0000001a14007986 */ /* 0x0001e4000c101908 */
[----:B0-----:R-:W-:-:S04]  /*0da0*/  IADD3 R20, P3, PT, R22, UR14, RZ ;  /* 0x0000000e16147c10 */ /* 0x001fc8000ff7e0ff */
[----:B------:R-:W-:Y:S02]  /*0db0*/  IADD3.X R21, PT, PT, R7, UR15, RZ, P3, !PT ;  /* 0x0000000f07157c10 */ /* 0x000fe40009ffe4ff */
[----:B------:R-:W-:-:S03]  /*0dc0*/  IADD3 R22, P3, PT, R22, UR24, RZ ;  /* 0x0000001816167c10 */ /* 0x000fc6000ff7e0ff */
[----:B------:R0:W-:Y:S01]  /*0dd0*/  STG.E desc[UR8][R20.64], R30 ;  /* 0x0000001e14007986 */ /* 0x0001e2000c101908 */
[----:B------:R-:W-:-:S05]  /*0de0*/  IADD3.X R23, PT, PT, R7, UR25, RZ, P3, !PT ;  /* 0x0000001907177c10 */ /* 0x000fca0009ffe4ff */
[----:B------:R1:W-:Y:S01]  /*0df0*/  STG.E desc[UR8][R22.64], R27 ;  /* 0x0000001b16007986 */ /* 0x0003e2000c101908 */
[----:B0-----:R-:W-:-:S04]  /*0e00*/  LEA R20, P4, R31, UR26, 0x1 ;  /* 0x0000001a1f147c11 */ /* 0x001fc8000f8808ff */
[----:B------:R-:W-:-:S05]  /*0e10*/  LEA.HI.X R21, R31, UR27, R11, 0x1, P4 ;  /* 0x0000001b1f157c11 */ /* 0x000fca000a0f0c0b */
[----:B------:R1:W-:Y:S04]  /*0e20*/  STG.E.U16 desc[UR8][R20.64], R12 ;  /* 0x0000000c14007986 */ /* 0x0003e8000c101508 */
.L_x_682:
[----:B------:R-:W-:Y:S05]  /*0e30*/  BSYNC.RECONVERGENT B0 ;  /* 0x0000000000007941 */ /* 0x000fea0003800200 */
.L_x_681:
[----:B------:R-:W-:Y:S04]  /*0e40*/  BSSY.RECONVERGENT B0, `(.L_x_683) ;  /* 0x000000e000007945 */ /* 0x000fe80003800200 */
[----:B------:R-:W-:Y:S05]  /*0e50*/  @P0 BRA `(.L_x_684) ;  /* 0x0000000000300947 */ /* 0x000fea0003800000 */
[----:B------:R-:W-:Y:S01]  /*0e60*/  IMAD.IADD R7, R0, 0x1, R32 ;  /* 0x0000000100077824 */ /* 0x000fe200078e0220 */
[----:B-----5:R0:W-:Y:S01]  /*0e70*/  STG.E desc[UR8][R14.64], R24 ;  /* 0x000000180e007986 */ /* 0x0201e2000c101908 */
[----:B-1----:R-:W-:-:S04]  /*0e80*/  IMAD.WIDE R20, R31, 0x4, R18 ;  /* 0x000000041f147825 */ /* 0x002fc800078e0212 */
[C---:B------:R-:W-:Y:S01]  /*0e90*/  IMAD.IADD R11, R2.reuse, 0x1, R7 ;  /* 0x00000001020b7824 */ /* 0x040fe200078e0207 */
[----:B------:R-:W-:Y:S01]  /*0ea0*/  F2FP.F16.F32.PACK_AB R7, RZ, R25 ;  /* 0x00000019ff07723e */ /* 0x000fe200000000ff */
[----:B------:R-:W-:-:S03]  /*0eb0*/  IMAD.WIDE R20, R2, 0x4, R20 ;  /* 0x0000000402147825 */ /* 0x000fc600078e0214 */
[----:B------:R-:W-:Y:S02]  /*0ec0*/  SHF.R.S32.HI R12, RZ, 0x1f, R11 ;  /* 0x0000001fff0c7819 */ /* 0x000fe4000001140b */
[C---:B------:R-:W-:Y:S01]  /*0ed0*/  LEA R18, P0, R11.reuse, UR22, 0x1 ;  /* 0x000000160b127c11 */ /* 0x040fe2000f8008ff */
[----:B------:R0:W-:Y:S03]  /*0ee0*/  STG.E desc[UR8][R20.64], R29 ;  /* 0x0000001d14007986 */ /* 0x0001e6000c101908 */
[----:B------:R-:W-:Y:S01]  /*0ef0*/  LEA.HI.X R19, R11, UR23, R12, 0x1, P0 ;  /* 0x000000170b137c11 */ /* 0x000fe200080f0c0c */
[----:B------:R0:W-:Y:S04]  /*0f00*/  STG.E desc[UR8][R16.64], R25 ;  /* 0x0000001910007986 */ /* 0x0001e8000c101908 */
[----:B------:R0:W-:Y:S04]  /*0f10*/  STG.E.U16 desc[UR8][R18.64], R7 ;  /* 0x0000000712007986 */ /* 0x0001e8000c101508 */
.L_x_684:
[----:B------:R-:W-:Y:S05]  /*0f20*/  BSYNC.RECONVERGENT B0 ;  /* 0x0000000000007941 */ /* 0x000fea0003800200 */
.L_x_683:
[----:B------:R-:W-:Y:S04]  /*0f30*/  BSSY.RECONVERGENT B0, `(.L_x_685) ;  /* 0x0000012000007945 */ /* 0x000fe80003800200 */
[----:B------:R-:W-:Y:S05]  /*0f40*/  @P1 BRA `(.L_x_686) ;  /* 0x0000000000401947 */ /* 0x000fea0003800000 */
[----:B01----:R-:W-:Y:S02]  /*0f50*/  SHF.R.S32.HI R20, RZ, 0x1f, R13 ;  /* 0x0000001fff147819 */ /* 0x003fe4000001140d */
[C---:B------:R-:W-:Y:S02]  /*0f60*/  SHF.L.U32 R18, R13.reuse, 0x2, RZ ;  /* 0x000000020d127819 */ /* 0x040fe400000006ff */
[C---:B------:R-:W-:Y:S02]  /*0f70*/  LEA R14, P0, R13.reuse, UR26, 0x1 ;  /* 0x0000001a0d0e7c11 */ /* 0x040fe4000f8008ff */
[----:B------:R-:W-:Y:S02]  /*0f80*/  SHF.L.U64.HI R11, R13, 0x2, R20 ;  /* 0x000000020d0b7819 */ /* 0x000fe40000010214 */
[C---:B------:R-:W-:Y:S02]  /*0f90*/  IADD3 R16, P1, PT, R18.reuse, UR12, RZ ;  /* 0x0000000c12107c10 */ /* 0x040fe4000ff3e0ff */
[----:B------:R-:W-:-:S02]  /*0fa0*/  IADD3 R12, P3, PT, R18, UR14, RZ ;  /* 0x0000000e120c7c10 */ /* 0x000fc4000ff7e0ff */
[----:B------:R-:W-:Y:S02]  /*0fb0*/  LEA.HI.X R15, R13, UR27, R20, 0x1, P0 ;  /* 0x0000001b0d0f7c11 */ /* 0x000fe400080f0c14 */
[----:B------:R-:W-:Y:S02]  /*0fc0*/  IADD3 R18, P0, PT, R18, UR24, RZ ;  /* 0x0000001812127c10 */ /* 0x000fe4000ff1e0ff */
[C---:B------:R-:W-:Y:S02]  /*0fd0*/  IADD3.X R17, PT, PT, R11.reuse, UR13, RZ, P1, !PT ;  /* 0x0000000d0b117c10 */ /* 0x040fe40008ffe4ff */
[C---:B------:R-:W-:Y:S02]  /*0fe0*/  IADD3.X R13, PT, PT, R11.reuse, UR15, RZ, P3, !PT ;  /* 0x0000000f0b0d7c10 */ /* 0x040fe40009ffe4ff */
[----:B------:R-:W-:Y:S01]  /*0ff0*/  IADD3.X R19, PT, PT, R11, UR25, RZ, P0, !PT ;  /* 0x000000190b137c10 */ /* 0x000fe200087fe4ff */
[----:B-----5:R2:W-:Y:S01]  /*1000*/  STG.E desc[UR8][R16.64], R10 ;  /* 0x0000000a10007986 */ /* 0x0205e2000c101908 */
[----:B------:R-:W-:-:S03]  /*1010*/  F2FP.F16.F32.PACK_AB R7, RZ, R8 ;  /* 0x00000008ff07723e */ /* 0x000fc600000000ff */
[----:B------:R2:W-:Y:S04]  /*1020*/  STG.E desc[UR8][R12.64], R9 ;  /* 0x000000090c007986 */ /* 0x0005e8000c101908 */
[----:B------:R2:W-:Y:S04]  /*1030*/  STG.E desc[UR8][R18.64], R8 ;  /* 0x0000000812007986 */ /* 0x0005e8000c101908 */
[----:B------:R2:W-:Y:S02]  /*1040*/  STG.E.U16 desc[UR8][R14.64], R7 ;  /* 0x000000070e007986 */ /* 0x0005e4000c101508 */
.L_x_686:
[----:B------:R-:W-:Y:S05]  /*1050*/  BSYNC.RECONVERGENT B0 ;  /* 0x0000000000007941 */ /* 0x000fea0003800200 */
.L_x_685:
[----:B------:R-:W-:Y:S04]  /*1060*/  BSSY.RECONVERGENT B0, `(.L_x_687) ;  /* 0x0000011000007945 */ /* 0x000fe80003800200 */
[----:B------:R-:W-:Y:S05]  /*1070*/  @P2 BRA `(.L_x_688) ;  /* 0x00000000003c2947 */ /* 0x000fea0003800000 */
[C---:B0-2---:R-:W-:Y:S01]  /*1080*/  IMAD.SHL.U32 R7, R6.reuse, 0x4, RZ ;  /* 0x0000000406077824 */ /* 0x045fe200078e00ff */
[C---:B-----5:R-:W-:Y:S02]  /*1090*/  LEA R8, P0, R6.reuse, UR26, 0x1 ;  /* 0x0000001a06087c11 */ /* 0x060fe4000f8008ff */
[C-C-:B------:R-:W-:Y:S02]  /*10a0*/  SHF.L.U64.HI R14, R6.reuse, 0x2, R5.reuse ;  /* 0x00000002060e7819 */ /* 0x140fe40000010205 */
[C---:B-1----:R-:W-:Y:S02]  /*10b0*/  IADD3 R12, P1, PT, R7.reuse, UR12, RZ ;  /* 0x0000000c070c7c10 */ /* 0x042fe4000ff3e0ff */
[C---:B------:R-:W-:Y:S02]  /*10c0*/  IADD3 R10, P2, PT, R7.reuse, UR14, RZ ;  /* 0x0000000e070a7c10 */ /* 0x040fe4000ff5e0ff */
[----:B------:R-:W-:Y:S02]  /*10d0*/  LEA.HI.X R9, R6, UR27, R5, 0x1, P0 ;  /* 0x0000001b06097c11 */ /* 0x000fe400080f0c05 */
[----:B------:R-:W-:-:S02]  /*10e0*/  IADD3 R6, P0, PT, R7, UR24, RZ ;  /* 0x0000001807067c10 */ /* 0x000fc4000ff1e0ff */
[C---:B------:R-:W-:Y:S02]  /*10f0*/  IADD3.X R13, PT, PT, R14.reuse, UR13, RZ, P1, !PT ;  /* 0x0000000d0e0d7c10 */ /* 0x040fe40008ffe4ff */
[C---:B------:R-:W-:Y:S02]  /*1100*/  IADD3.X R11, PT, PT, R14.reuse, UR15, RZ, P2, !PT ;  /* 0x0000000f0e0b7c10 */ /* 0x040fe400097fe4ff */
[----:B------:R-:W-:Y:S01]  /*1110*/  IADD3.X R7, PT, PT, R14, UR25, RZ, P0, !PT ;  /* 0x000000190e077c10 */ /* 0x000fe200087fe4ff */
[----:B------:R3:W-:Y:S01]  /*1120*/  STG.E desc[UR8][R12.64], R34 ;  /* 0x000000220c007986 */ /* 0x0007e2000c101908 */
[----:B------:R-:W-:-:S03]  /*1130*/  F2FP.F16.F32.PACK_AB R5, RZ, R33 ;  /* 0x00000021ff05723e */ /* 0x000fc600000000ff */
[----:B------:R3:W-:Y:S04]  /*1140*/  STG.E desc[UR8][R10.64], R35 ;  /* 0x000000230a007986 */ /* 0x0007e8000c101908 */
[----:B------:R3:W-:Y:S04]  /*1150*/  STG.E desc[UR8][R6.64], R33 ;  /* 0x0000002106007986 */ /* 0x0007e8000c101908 */
[----:B------:R3:W-:Y:S02]  /*1160*/  STG.E.U16 desc[UR8][R8.64], R5 ;  /* 0x0000000508007986 */ /* 0x0007e4000c101508 */
.L_x_688:
[----:B------:R-:W-:Y:S05]  /*1170*/  BSYNC.RECONVERGENT B0 ;  /* 0x0000000000007941 */ /* 0x000fea0003800200 */
.L_x_687:
[----:B------:R-:W-:-:S05]  /*1180*/  IMAD R32, R2, 0x4, R32 ;  /* 0x0000000402207824 */ /* 0x000fca00078e0220 */
[----:B------:R-:W-:Y:S02]  /*1190*/  ISETP.GE.U32.AND P0, PT, R32, UR16, PT ;  /* 0x0000001020007c0c */ /* 0x000fe4000bf06070 */
[----:B---3--:R-:W-:-:S04]  /*11a0*/  SHF.R.S32.HI R5, RZ, 0x1f, R32 ;  /* 0x0000001fff057819 */ /* 0x008fc80000011420 */
[----:B------:R-:W-:-:S13]  /*11b0*/  ISETP.GE.U32.AND.EX P0, PT, R5, UR17, PT, P0 ;  /* 0x0000001105007c0c */ /* 0x000fda000bf06100 */
[----:B------:R-:W-:Y:S05]  /*11c0*/  @!P0 BRA `(.L_x_689) ;  /* 0xfffffff0003c8947 */ /* 0x000fea000383ffff */
[----:B------:R-:W-:Y:S05]  /*11d0*/  BRA `(.L_x_690) ;  /* 0x0000002800287947 */ /* 0x000fea0003800000 */
.L_x_668:
[----:B------:R-:W-:Y:S01]  /*11e0*/  HFMA2 R8, -RZ, RZ, 0, 0 ;  /* 0x00000000ff087431 */ /* 0x000fe200000001ff */
[----:B------:R-:W0:Y:S01]  /*11f0*/  LDCU UR7, c[0x0][0x3b0] ;  /* 0x00007600ff0777ac */ /* 0x000e220008000800 */
[----:B------:R-:W1:Y:S01]  /*1200*/  LDCU UR12, c[0x0][0x3cc] ;  /* 0x00007980ff0c77ac */ /* 0x000e620008000800 */
[----:B------:R-:W2:Y:S01]  /*1210*/  LDCU UR13, c[0x0][0x3b8] ;  /* 0x00007700ff0d77ac */ /* 0x000ea20008000800 */
[----:B------:R-:W3:Y:S01]  /*1220*/  LDCU UR6, c[0x0][0x3b4] ;  /* 0x00007680ff0677ac */ /* 0x000ee20008000800 */
[----:B------:R-:W4:Y:S01]  /*1230*/  LDCU.64 UR10, c[0x0][0x3a8] ;  /* 0x00007500ff0a77ac */ /* 0x000f220008000a00 */
[----:B------:R-:W0:Y:S02]  /*1240*/  LDCU.64 UR4, c[0x0][0x3c0] ;  /* 0x00007800ff0477ac */ /* 0x000e240008000a00 */
.L_x_699:
        /* <DEDUP_REMOVED lines=38> */
[----:B------:R0:W2:Y:S01]  /*14b0*/  @!P1 LDG.E.U16.CONSTANT R24, desc[UR8][R32.64] ;  /* 0x0000000820189981 */ /* 0x0000a2000c1e9500 */
[----:B------:R-:W-:Y:S02]  /*14c0*/  @!P2 LEA.HI.X R23, R29, R25, R30, 0x1, P4 ;  /* 0x000000191d17a211 */ /* 0x000fe400020f0c1e */
[----:B------:R-:W-:Y:S02]  /*14d0*/  SHF.R.S32.HI R30, RZ, 0x1f, R9 ;  /* 0x0000001fff1e7819 */ /* 0x000fe40000011409 */
[C---:B------:R-:W-:Y:S01]  /*14e0*/  @!P3 LEA R26, P4, R9.reuse, R26, 0x1 ;  /* 0x0000001a091ab211 */ /* 0x040fe200078808ff */
[----:B------:R-:W2:Y:S03]  /*14f0*/  @!P2 LDG.E.U16.CONSTANT R25, desc[UR8][R22.64] ;  /* 0x000000081619a981 */ /* 0x000ea6000c1e9500 */
[----:B------:R-:W-:-:S02]  /*1500*/  @!P3 LEA.HI.X R27, R9, R27, R30, 0x1, P4 ;  /* 0x0000001b091bb211 */ /* 0x000fc400020f0c1e */
[----:B------:R-:W1:Y:S04]  /*1510*/  MUFU.RCP R30, UR6 ;  /* 0x00000006001e7d08 */ /* 0x000e680008001000 */
[----:B------:R1:W2:Y:S01]  /*1520*/  @!P3 LDG.E.U16.CONSTANT R27, desc[UR8][R26.64] ;  /* 0x000000081a1bb981 */ /* 0x0002a2000c1e9500 */
[C---:B------:R-:W-:Y:S01]  /*1530*/  IMAD.WIDE R10, R2.reuse, 0x4, R10 ;  /* 0x00000004020a7825 */ /* 0x040fe200078e020a */
[----:B0-----:R-:W-:Y:S02]  /*1540*/  CS2R R32, SRZ ;  /* 0x0000000000207805 */ /* 0x001fe4000001ff00 */
[----:B-1----:R-:W-:Y:S01]  /*1550*/  MOV R26, RZ ;  /* 0x000000ff001a7202 */ /* 0x002fe20000000f00 */
[----:B------:R-:W-:-:S05]  /*1560*/  IMAD.WIDE R12, R2, 0x4, R12 ;  /* 0x00000004020c7825 */ /* 0x000fca00078e020c */
[----:B------:R0:W5:Y:S01]  /*1570*/  @!P1 LDG.E R26, desc[UR8][R10.64] ;  /* 0x000000080a1a9981 */ /* 0x000162000c1e1900 */
[----:B------:R-:W-:-:S03]  /*1580*/  IMAD.WIDE R14, R2, 0x4, R14 ;  /* 0x00000004020e7825 */ /* 0x000fc600078e020e */
[----:B------:R1:W5:Y:S04]  /*1590*/  @!P1 LDG.E R34, desc[UR8][R12.64] ;  /* 0x000000080c229981 */ /* 0x000368000c1e1900 */
[----:B------:R1:W5:Y:S01]  /*15a0*/  @!P1 LDG.E R32, desc[UR8][R14.64] ;  /* 0x000000080e209981 */ /* 0x000362000c1e1900 */
[----:B0-----:R-:W-:-:S04]  /*15b0*/  IMAD.WIDE R10, R29, 0x4, R18 ;  /* 0x000000041d0a7825 */ /* 0x001fc800078e0212 */
[----:B-1----:R-:W-:Y:S01]  /*15c0*/  IMAD.WIDE R12, R29, 0x4, R20 ;  /* 0x000000041d0c7825 */ /* 0x002fe200078e0214 */
[----:B------:R0:W5:Y:S03]  /*15d0*/  @!P2 LDG.E R33, desc[UR8][R10.64] ;  /* 0x000000080a21a981 */ /* 0x000166000c1e1900 */
[----:B------:R-:W-:Y:S01]  /*15e0*/  IMAD.WIDE R18, R9, 0x4, R18 ;  /* 0x0000000409127825 */ /* 0x000fe200078e0212 */
[----:B------:R-:W-:-:S03]  /*15f0*/  CS2R R14, SRZ ;  /* 0x00000000000e7805 */ /* 0x000fc6000001ff00 */
[----:B------:R-:W-:-:S03]  /*1600*/  IMAD.WIDE R20, R9, 0x4, R20 ;  /* 0x0000000409147825 */ /* 0x000fc600078e0214 */
[----:B------:R1:W5:Y:S01]  /*1610*/  @!P3 LDG.E R15, desc[UR8][R18.64] ;  /* 0x00000008120fb981 */ /* 0x000362000c1e1900 */
[----:B0-----:R-:W-:-:S04]  /*1620*/  IMAD.WIDE R10, R29, 0x4, R16 ;  /* 0x000000041d0a7825 */ /* 0x001fc800078e0210 */
        /* <DEDUP_REMOVED lines=17> */
[----:B------:R-:W0:Y:S08]  /*1740*/  @P4 LDC R22, c[0x0][0x3b0] ;  /* 0x0000ec00ff164b82 */ /* 0x000e300000000800 */
[----:B------:R-:W2:Y:S01]  /*1750*/  @P4 LDC R31, c[0x0][0x3cc] ;  /* 0x0000f300ff1f4b82 */ /* 0x000ea20000000800 */
[----:B0-----:R-:W-:-:S06]  /*1760*/  @P4 FADD.FTZ R22, R7, R22 ;  /* 0x0000001607164221 */ /* 0x001fcc0000010000 */
[----:B------:R-:W0:Y:S08]  /*1770*/  @P4 MUFU.SQRT R22, R22 ;  /* 0x0000001600164308 */ /* 0x000e300000002000 */
[----:B0-----:R-:W0:Y:S02]  /*1780*/  @P4 MUFU.RCP R23, R22 ;  /* 0x0000001600174308 */ /* 0x001e240000001000 */
[----:B0-----:R-:W-:-:S02]  /*1790*/  @P4 FMUL.FTZ R36, R6, R23 ;  /* 0x0000001706244220 */ /* 0x001fc40000410000 */
[----:B------:R-:W0:Y:S02]  /*17a0*/  @P4 LDC R23, c[0x0][0x3b8] ;  /* 0x0000ee00ff174b82 */ /* 0x000e240000000800 */
[----:B--2---:R-:W-:Y:S01]  /*17b0*/  @P4 FFMA.FTZ R36, R5, R31, R36 ;  /* 0x0000001f05244223 */ /* 0x004fe20000010024 */
[----:B------:R-:W-:-:S03]  /*17c0*/  IMAD.MOV.U32 R31, RZ, RZ, RZ ;  /* 0x000000ffff1f7224 */ /* 0x000fc600078e00ff */
[----:B0-----:R-:W-:Y:S01]  /*17d0*/  @P4 FFMA.FTZ R5, -R36, R23, R5 ;  /* 0x0000001724054223 */ /* 0x001fe20000010105 */
[----:B------:R-:W-:-:S05]  /*17e0*/  IMAD.MOV.U32 R23, RZ, RZ, 0x1 ;  /* 0x00000001ff177424 */ /* 0x000fca00078e00ff */
[----:B------:R-:W-:Y:S02]  /*17f0*/  PRMT R24, R24, 0x5410, R23 ;  /* 0x0000541018187816 */ /* 0x000fe40000000017 */
[----:B------:R-:W0:Y:S02]  /*1800*/  LDC.64 R22, c[0x0][0x390] ;  /* 0x0000e400ff167b82 */ /* 0x000e240000000a00 */
[----:B------:R-:W-:Y:S01]  /*1810*/  @P4 PRMT R24, R24, 0x5410, R28 ;  /* 0x0000541018184816 */ /* 0x000fe2000000001c */
[----:B------:R-:W-:-:S04]  /*1820*/  IMAD.MOV.U32 R28, RZ, RZ, RZ ;  /* 0x000000ffff1c7224 */ /* 0x000fc800078e00ff */
[----:B------:R-:W-:Y:S02]  /*1830*/  @!P1 HADD2.F32 R31, -RZ, R24.H0_H0 ;  /* 0x20000018ff1f9230 */ /* 0x000fe40000004100 */
[----:B------:R-:W-:-:S03]  /*1840*/  @!P3 HADD2.F32 R28, -RZ, R27.H0_H0 ;  /* 0x2000001bff1cb230 */ /* 0x000fc60000004100 */
[----:B------:R-:W-:Y:S01]  /*1850*/  FMUL.FTZ R27, R30, R31 ;  /* 0x0000001f1e1b7220 */ /* 0x000fe20000410000 */
[----:B------:R-:W-:Y:S01]  /*1860*/  MOV R37, RZ ;  /* 0x000000ff00257202 */ /* 0x000fe20000000f00 */
[----:B------:R-:W-:-:S03]  /*1870*/  @!P2 HADD2.F32 R37, -RZ, R25.H0_H0 ;  /* 0x20000019ff25a230 */ /* 0x000fc60000004100 */
[----:B------:R-:W-:Y:S02]  /*1880*/  FSETP.NE.FTZ.AND P4, PT, |R27|, +INF , PT ;  /* 0x7f8000001b00780b */ /* 0x000fe40003f95200 */
[C---:B------:R-:W-:Y:S01]  /*1890*/  FMUL.FTZ R25, R30.reuse, R37 ;  /* 0x000000251e197220 */ /* 0x040fe20000410000 */
[----:B------:R-:W-:Y:S01]  /*18a0*/  FMUL.FTZ R30, R30, R28 ;  /* 0x0000001c1e1e7220 */ /* 0x000fe20000410000 */
[----:B------:R-:W-:Y:S01]  /*18b0*/  IMAD.MOV.U32 R28, RZ, RZ, 0x1 ;  /* 0x00000001ff1c7424 */ /* 0x000fe200078e00ff */
[----:B------:R-:W-:Y:S02]  /*18c0*/  BSSY.RECONVERGENT B0, `(.L_x_691) ;  /* 0x0000010000007945 */ /* 0x000fe40003800200 */
[----:B------:R-:W-:Y:S02]  /*18d0*/  FSETP.NE.FTZ.AND P5, PT, |R25|, +INF , PT ;  /* 0x7f8000001900780b */ /* 0x000fe40003fb5200 */
[----:B------:R-:W-:-:S04]  /*18e0*/  PRMT R24, R28, 0x7610, R24 ;  /* 0x000076101c187816 */ /* 0x000fc80000000018 */
[----:B-1----:R-:W-:Y:S07]  /*18f0*/  @!P4 BRA `(.L_x_692) ;  /* 0x000000000030c947 */ /* 0x002fee0003800000 */
[----:B-----5:R-:W-:Y:S01]  /*1900*/  FMUL.FTZ R32, R32, UR11 ;  /* 0x0000000b20207c20 */ /* 0x020fe20008410000 */
[-C--:B------:R-:W-:Y:S01]  /*1910*/  FMUL.FTZ R28, R4, R27.reuse ;  /* 0x0000001b041c7220 */ /* 0x080fe20000410000 */
[----:B------:R-:W-:Y:S01]  /*1920*/  FMUL.FTZ R34, R34, UR10 ;  /* 0x0000000a22227c20 */ /* 0x000fe20008410000 */
[----:B------:R-:W-:Y:S02]  /*1930*/  PRMT R24, R24, 0x7632, R24 ;  /* 0x0000763218187816 */ /* 0x000fe40000000018 */
[----:B------:R-:W-:Y:S01]  /*1940*/  FFMA.FTZ R32, R27, R28, R32 ;  /* 0x0000001c1b207223 */ /* 0x000fe20000010020 */
[----:B------:R-:W-:-:S03]  /*1950*/  FFMA.FTZ R34, R3, R27, R34 ;  /* 0x0000001b03227223 */ /* 0x000fc60000010022 */
[----:B------:R-:W-:-:S06]  /*1960*/  FADD.FTZ R28, R32, UR7 ;  /* 0x00000007201c7e21 */ /* 0x000fcc0008010000 */
[----:B------:R-:W1:Y:S08]  /*1970*/  MUFU.SQRT R28, R28 ;  /* 0x0000001c001c7308 */ /* 0x000e700000002000 */
[----:B-1----:R-:W1:Y:S02]  /*1980*/  MUFU.RCP R31, R28 ;  /* 0x0000001c001f7308 */ /* 0x002e640000001000 */
[----:B-1----:R-:W-:-:S04]  /*1990*/  FMUL.FTZ R27, R34, R31 ;  /* 0x0000001f221b7220 */ /* 0x002fc80000410000 */
[----:B------:R-:W-:-:S04]  /*19a0*/  FFMA.FTZ R27, R26, UR12, R27 ;  /* 0x0000000c1a1b7c23 */ /* 0x000fc8000801001b */
[----:B------:R-:W-:-:S07]  /*19b0*/  FFMA.FTZ R26, -R27, UR13, R26 ;  /* 0x0000000d1b1a7c23 */ /* 0x000fce000801011a */
.L_x_692:
[----:B------:R-:W-:Y:S05]  /*19c0*/  BSYNC.RECONVERGENT B0 ;  /* 0x0000000000007941 */ /* 0x000fea0003800200 */
.L_x_691:
        /* <DEDUP_REMOVED lines=11> */
[----:B------:R-:W1:Y:S08]  /*1a80*/  MUFU.SQRT R27, R27 ;  /* 0x0000001b001b7308 */ /* 0x000e700000002000 */
[----:B-1----:R-:W1:Y:S02]  /*1a90*/  MUFU.RCP R36, R27 ;  /* 0x0000001b00247308 */ /* 0x002e640000001000 */
[----:B-1----:R-:W-:-:S04]  /*1aa0*/  FMUL.FTZ R25, R33, R36 ;  /* 0x0000002421197220 */ /* 0x002fc80000410000 */
[----:B------:R-:W-:-:S04]  /*1ab0*/  FFMA.FTZ R25, R14, UR12, R25 ;  /* 0x0000000c0e197c23 */ /* 0x000fc80008010019 */
[----:B------:R-:W-:-:S07]  /*1ac0*/  FFMA.FTZ R14, -R25, UR13, R14 ;  /* 0x0000000d190e7c23 */ /* 0x000fce000801010e */
.L_x_694:
[----:B------:R-:W-:Y:S05]  /*1ad0*/  BSYNC.RECONVERGENT B0 ;  /* 0x0000000000007941 */ /* 0x000fea0003800200 */
.L_x_693:
        /* <DEDUP_REMOVED lines=13> */
[----:B------:R-:W1:Y:S08]  /*1bb0*/  MUFU.SQRT R25, R25 ;  /* 0x0000001900197308 */ /* 0x000e700000002000 */
[----:B-1----:R-:W1:Y:S02]  /*1bc0*/  MUFU.RCP R36, R25 ;  /* 0x0000001900247308 */ /* 0x002e640000001000 */
[----:B-1----:R-:W-:-:S04]  /*1bd0*/  FMUL.FTZ R24, R15, R36 ;  /* 0x000000240f187220 */ /* 0x002fc80000410000 */
[----:B------:R-:W-:-:S04]  /*1be0*/  FFMA.FTZ R24, R29, UR12, R24 ;  /* 0x0000000c1d187c23 */ /* 0x000fc80008010018 */
[----:B------:R-:W-:-:S07]  /*1bf0*/  FFMA.FTZ R29, -R24, UR13, R29 ;  /* 0x0000000d181d7c23 */ /* 0x000fce000801011d */
.L_x_696:
[----:B------:R-:W-:Y:S05]  /*1c00*/  BSYNC.RECONVERGENT B0 ;  /* 0x0000000000007941 */ /* 0x000fea0003800200 */
.L_x_695:
[C---:B0-----:R-:W-:Y:S01]  /*1c10*/  @!P0 IMAD.WIDE R24, R27.reuse, 0x4, R22 ;  /* 0x000000041b188825 */ /* 0x041fe200078e0216 */
        /* <DEDUP_REMOVED lines=18> */
.L_x_698:
[----:B------:R-:W-:Y:S05]  /*1d40*/  BSYNC.RECONVERGENT B0 ;  /* 0x0000000000007941 */ /* 0x000fea0003800200 */
.L_x_697:
        /* <DEDUP_REMOVED lines=15> */
.L_x_667:
        /* <DEDUP_REMOVED lines=16> */
.L_x_721:
[----:B------:R-:W-:Y:S01]  /*1f40*/  IADD3 R5, PT, PT, R0, R6, RZ ;  /* 0x0000000600057210 */ /* 0x000fe20007ffe0ff */
[----:B-1----:R-:W1:Y:S03]  /*1f50*/  LDC.64 R14, c[0x0][0x398] ;  /* 0x0000e600ff0e7b82 */ /* 0x002e660000000a00 */
[----:B0-----:R-:W-:Y:S01]  /*1f60*/  ISETP.GE.U32.AND P0, PT, R5, UR4, PT ;  /* 0x0000000405007c0c */ /* 0x001fe2000bf06070 */
[--C-:B-----5:R-:W-:Y:S01]  /*1f70*/  IMAD.IADD R29, R2, 0x1, R5.reuse ;  /* 0x00000001021d7824 */ /* 0x120fe200078e0205 */
        /* <DEDUP_REMOVED lines=54> */
[----:B------:R-:W-:Y:S02]  /*22e0*/  IADD3.X R33, PT, PT, R11, UR7, RZ, P3, !PT ;  /* 0x000000070b217c10 */ /* 0x000fe40009ffe4ff */
[----:B------:R-:W5:Y:S04]  /*22f0*/  LDG.E R11, desc[UR8][R22.64] ;  /* 0x00000008160b7981 */ /* 0x000f68000c1e1900 */
[----:B------:R-:W5:Y:S04]  /*2300*/  LDG.E R12, desc[UR8][R20.64] ;  /* 0x00000008140c7981 */ /* 0x000f68000c1e1900 */
[----:B------:R2:W5:Y:S02]  /*2310*/  LDG.E R13, desc[UR8][R32.64] ;  /* 0x00000008200d7981 */ /* 0x000564000c1e1900 */
[----:B--2---:R-:W-:-:S07]  /*2320*/  HADD2.F32 R32, -RZ, R25.H0_H0 ;  /* 0x20000019ff207230 */ /* 0x004fce0000004100 */
.L_x_702:
[----:B----4-:R-:W-:Y:S05]  /*2330*/  BSYNC.RECONVERGENT B0 ;  /* 0x0000000000007941 */ /* 0x010fea0003800200 */
.L_x_701:
[----:B------:R-:W-:Y:S01]  /*2340*/  ISETP.GE.U32.AND P3, PT, R24, UR4, PT ;  /* 0x0000000418007c0c */ /* 0x000fe2000bf66070 */
[----:B------:R-:W-:Y:S01]  /*2350*/  BSSY.RECONVERGENT B0, `(.L_x_703) ;  /* 0x0000016000007945 */ /* 0x000fe20003800200 */
[----:B------:R-:W-:Y:S02]  /*2360*/  SHF.R.S32.HI R25, RZ, 0x1f, R24 ;  /* 0x0000001fff197819 */ /* 0x000fe40000011418 */
[----:B------:R-:W-:Y:S02]  /*2370*/  CS2R R34, SRZ ;  /* 0x0000000000227805 */ /* 0x000fe4000001ff00 */
[----:B------:R-:W-:Y:S01]  /*2380*/  MOV R33, RZ ;  /* 0x000000ff00217202 */ /* 0x000fe20000000f00 */
[----:B------:R-:W-:Y:S01]  /*2390*/  IMAD.MOV.U32 R29, RZ, RZ, RZ ;  /* 0x000000ffff1d7224 */ /* 0x000fe200078e00ff */
        /* <DEDUP_REMOVED lines=17> */
.L_x_704:
[----:B------:R-:W-:Y:S05]  /*24b0*/  BSYNC.RECONVERGENT B0 ;  /* 0x0000000000007941 */ /* 0x000fea0003800200 */
.L_x_703:
        /* <DEDUP_REMOVED lines=19> */
.L_x_706:
[----:B------:R-:W-:Y:S05]  /*25f0*/  BSYNC.RECONVERGENT B0 ;  /* 0x0000000000007941 */ /* 0x000fea0003800200 */
.L_x_705:
        /* <DEDUP_REMOVED lines=17> */
.L_x_708:
[----:B------:R-:W-:Y:S05]  /*2710*/  BSYNC.RECONVERGENT B0 ;  /* 0x0000000000007941 */ /* 0x000fea0003800200 */
.L_x_707:
        /* <DEDUP_REMOVED lines=18> */
.L_x_710:
[----:B------:R-:W-:Y:S05]  /*2840*/  BSYNC.RECONVERGENT B0 ;  /* 0x0000000000007941 */ /* 0x000fea0003800200 */
.L_x_709:
        /* <DEDUP_REMOVED lines=18> */
.L_x_712:
[----:B------:R-:W-:Y:S05]  /*2970*/  BSYNC.RECONVERGENT B0 ;  /* 0x0000000000007941 */ /* 0x000fea0003800200 */
.L_x_711:
[----:B------:R-:W-:Y:S04]  /*2980*/  BSSY.RECONVERGENT B0, `(.L_x_713) ;  /* 0x0000012000007945 */ /* 0x000fe80003800200 */
[----:B------:R-:W-:Y:S05]  /*2990*/  @P0 BRA `(.L_x_714) ;  /* 0x0000000000400947 */ /* 0x000fea0003800000 */
[----:B------:R-:W-:Y:S02]  /*29a0*/  SHF.R.S32.HI R30, RZ, 0x1f, R5 ;  /* 0x0000001fff1e7819 */ /* 0x000fe40000011405 */
        /* <DEDUP_REMOVED lines=15> */
.L_x_714:
[----:B------:R-:W-:Y:S05]  /*2aa0*/  BSYNC.RECONVERGENT B0 ;  /* 0x0000000000007941 */ /* 0x000fea0003800200 */
.L_x_713:
[----:B------:R-:W-:Y:S04]  /*2ab0*/  BSSY.RECONVERGENT B0, `(.L_x_715) ;  /* 0x000000e000007945 */ /* 0x000fe80003800200 */
[----:B------:R-:W-:Y:S05]  /*2ac0*/  @P1 BRA `(.L_x_716) ;  /* 0x0000000000301947 */ /* 0x000fea0003800000 */
[----:B-1----:R-:W-:Y:S01]  /*2ad0*/  IMAD.IADD R21, R0, 0x1, R6 ;  /* 0x0000000100157824 */ /* 0x002fe200078e0206 */
[----:B-----5:R0:W-:Y:S04]  /*2ae0*/  STG.E desc[UR8][R18.64], R10 ;  /* 0x0000000a12007986 */ /* 0x0201e8000c101908 */
[----:B------:R-:W-:Y:S01]  /*2af0*/  IADD3 R8, PT, PT, R2, R21, RZ ;  /* 0x0000001502087210 */ /* 0x000fe20007ffe0ff */
[----:B------:R-:W-:Y:S01]  /*2b00*/  IMAD.WIDE R20, R5, 0x4, R14 ;  /* 0x0000000405147825 */ /* 0x000fe200078e020e */
[----:B------:R-:W-:Y:S02]  /*2b10*/  F2FP.F16.F32.PACK_AB R5, RZ, R9 ;  /* 0x00000009ff05723e */ /* 0x000fe400000000ff */
[----:B------:R-:W-:Y:S02]  /*2b20*/  SHF.R.S32.HI R15, RZ, 0x1f, R8 ;  /* 0x0000001fff0f7819 */ /* 0x000fe40000011408 */
[----:B------:R-:W-:Y:S01]  /*2b30*/  LEA R14, P0, R8, UR22, 0x1 ;  /* 0x00000016080e7c11 */ /* 0x000fe2000f8008ff */
[----:B------:R-:W-:-:S03]  /*2b40*/  IMAD.WIDE R20, R2, 0x4, R20 ;  /* 0x0000000402147825 */ /* 0x000fc600078e0214 */
[----:B------:R-:W-:Y:S02]  /*2b50*/  LEA.HI.X R15, R8, UR23, R15, 0x1, P0 ;  /* 0x00000017080f7c11 */ /* 0x000fe400080f0c0f */
[----:B------:R0:W-:Y:S04]  /*2b60*/  STG.E desc[UR8][R20.64], R7 ;  /* 0x0000000714007986 */ /* 0x0001e8000c101908 */
[----:B------:R0:W-:Y:S04]  /*2b70*/  STG.E desc[UR8][R16.64], R9 ;  /* 0x0000000910007986 */ /* 0x0001e8000c101908 */
[----:B------:R0:W-:Y:S02]  /*2b80*/  STG.E.U16 desc[UR8][R14.64], R5 ;  /* 0x000000050e007986 */ /* 0x0001e4000c101508 */
.L_x_716:
[----:B------:R-:W-:Y:S05]  /*2b90*/  BSYNC.RECONVERGENT B0 ;  /* 0x0000000000007941 */ /* 0x000fea0003800200 */
.L_x_715:
[----:B------:R-:W-:Y:S04]  /*2ba0*/  BSSY.RECONVERGENT B0, `(.L_x_717) ;  /* 0x0000015000007945 */ /* 0x000fe80003800200 */
[----:B------:R-:W-:Y:S05]  /*2bb0*/  @P2 BRA `(.L_x_718) ;  /* 0x00000000004c2947 */ /* 0x000fea0003800000 */
[----:B0-----:R-:W-:-:S05]  /*2bc0*/  IMAD.IADD R5, R0, 0x1, R6 ;  /* 0x0000000100057824 */ /* 0x001fca00078e0206 */
[----:B------:R-:W-:-:S05]  /*2bd0*/  IADD3 R5, PT, PT, R2, R5, RZ ;  /* 0x0000000502057210 */ /* 0x000fca0007ffe0ff */
[----:B------:R-:W-:-:S05]  /*2be0*/  IMAD.IADD R5, R2, 0x1, R5 ;  /* 0x0000000102057824 */ /* 0x000fca00078e0205 */
[----:B-----5:R-:W-:Y:S02]  /*2bf0*/  SHF.R.S32.HI R10, RZ, 0x1f, R5 ;  /* 0x0000001fff0a7819 */ /* 0x020fe40000011405 */
[C---:B------:R-:W-:Y:S02]  /*2c00*/  SHF.L.U32 R18, R5.reuse, 0x2, RZ ;  /* 0x0000000205127819 */ /* 0x040fe400000006ff */
[C---:B------:R-:W-:Y:S02]  /*2c10*/  LEA R14, P0, R5.reuse, UR26, 0x1 ;  /* 0x0000001a050e7c11 */ /* 0x040fe4000f8008ff */
[----:B------:R-:W-:Y:S02]  /*2c20*/  SHF.L.U64.HI R7, R5, 0x2, R10 ;  /* 0x0000000205077819 */ /* 0x000fe4000001020a */
[C---:B------:R-:W-:Y:S02]  /*2c30*/  IADD3 R16, P1, PT, R18.reuse, UR12, RZ ;  /* 0x0000000c12107c10 */ /* 0x040fe4000ff3e0ff */
[----:B-1----:R-:W-:-:S02]  /*2c40*/  IADD3 R8, P2, PT, R18, UR14, RZ ;  /* 0x0000000e12087c10 */ /* 0x002fc4000ff5e0ff */
[----:B------:R-:W-:Y:S02]  /*2c50*/  LEA.HI.X R15, R5, UR27, R10, 0x1, P0 ;  /* 0x0000001b050f7c11 */ /* 0x000fe400080f0c0a */
[----:B------:R-:W-:Y:S02]  /*2c60*/  IADD3 R18, P0, PT, R18, UR24, RZ ;  /* 0x0000001812127c10 */ /* 0x000fe4000ff1e0ff */
        /* <DEDUP_REMOVED lines=8> */
.L_x_718:
[----:B------:R-:W-:Y:S05]  /*2cf0*/  BSYNC.RECONVERGENT B0 ;  /* 0x0000000000007941 */ /* 0x000fea0003800200 */
.L_x_717:
[----:B------:R-:W-:Y:S04]  /*2d00*/  BSSY.RECONVERGENT B0, `(.L_x_719) ;  /* 0x0000011000007945 */ /* 0x000fe80003800200 */
[----:B------:R-:W-:Y:S05]  /*2d10*/  @P3 BRA `(.L_x_720) ;  /* 0x00000000003c3947 */ /* 0x000fea0003800000 */
[C---:B0-2---:R-:W-:Y:S01]  /*2d20*/  IMAD.SHL.U32 R14, R24.reuse, 0x4, RZ ;  /* 0x00000004180e7824 */ /* 0x045fe200078e00ff */
[C---:B-1---5:R-:W-:Y:S02]  /*2d30*/  LEA R8, P0, R24.reuse, UR26, 0x1 ;  /* 0x0000001a18087c11 */ /* 0x062fe4000f8008ff */
[--C-:B------:R-:W-:Y:S02]  /*2d40*/  SHF.L.U64.HI R7, R24, 0x2, R25.reuse ;  /* 0x0000000218077819 */ /* 0x100fe40000010219 */
[C---:B------:R-:W-:Y:S02]  /*2d50*/  IADD3 R12, P1, PT, R14.reuse, UR12, RZ ;  /* 0x0000000c0e0c7c10 */ /* 0x040fe4000ff3e0ff */
[----:B------:R-:W-:Y:S02]  /*2d60*/  IADD3 R10, P2, PT, R14, UR14, RZ ;  /* 0x0000000e0e0a7c10 */ /* 0x000fe4000ff5e0ff */
        /* <DEDUP_REMOVED lines=10> */
.L_x_720:
[----:B------:R-:W-:Y:S05]  /*2e10*/  BSYNC.RECONVERGENT B0 ;  /* 0x0000000000007941 */ /* 0x000fea0003800200 */
.L_x_719:
[----:B------:R-:W-:-:S04]  /*2e20*/  LEA R6, R2, R6, 0x2 ;  /* 0x0000000602067211 */ /* 0x000fc800078e10ff */
[----:B------:R-:W-:Y:S02]  /*2e30*/  ISETP.GE.U32.AND P0, PT, R6, UR4, PT ;  /* 0x0000000406007c0c */ /* 0x000fe4000bf06070 */
[----:B0-23--:R-:W-:-:S04]  /*2e40*/  SHF.R.S32.HI R5, RZ, 0x1f, R6 ;  /* 0x0000001fff057819 */ /* 0x00dfc80000011406 */
[----:B------:R-:W-:-:S13]  /*2e50*/  ISETP.GE.U32.AND.EX P0, PT, R5, UR5, PT, P0 ;  /* 0x0000000505007c0c */ /* 0x000fda000bf06100 */
[----:B------:R-:W-:Y:S05]  /*2e60*/  @!P0 BRA `(.L_x_721) ;  /* 0xfffffff000348947 */ /* 0x000fea000383ffff */
[----:B------:R-:W-:Y:S05]  /*2e70*/  BRA `(.L_x_690) ;  /* 0x0000000c00007947 */ /* 0x000fea0003800000 */
.L_x_700:
[----:B------:R-:W-:Y:S01]  /*2e80*/  IMAD.MOV.U32 R5, RZ, RZ, RZ ;  /* 0x000000ffff057224 */ /* 0x000fe200078e00ff */
[----:B------:R-:W0:Y:S01]  /*2e90*/  LDCU UR5, c[0x0][0x3b0] ;  /* 0x00007600ff0577ac */ /* 0x000e220008000800 */
[----:B------:R-:W1:Y:S01]  /*2ea0*/  LDCU UR6, c[0x0][0x3cc] ;  /* 0x00007980ff0677ac */ /* 0x000e620008000800 */
[----:B------:R-:W2:Y:S01]  /*2eb0*/  LDCU UR7, c[0x0][0x3b8] ;  /* 0x00007700ff0777ac */ /* 0x000ea20008000800 */
[----:B------:R-:W3:Y:S01]  /*2ec0*/  LDCU UR4, c[0x0][0x3b4] ;  /* 0x00007680ff0477ac */ /* 0x000ee20008000800 */
[----:B------:R-:W4:Y:S01]  /*2ed0*/  LDCU.64 UR10, c[0x0][0x3a8] ;  /* 0x00007500ff0a77ac */ /* 0x000f220008000a00 */
[----:B------:R-:W0:Y:S02]  /*2ee0*/  LDCU.64 UR12, c[0x0][0x3c0] ;  /* 0x00007800ff0c77ac */ /* 0x000e240008000a00 */
.L_x_730:
        /* <DEDUP_REMOVED lines=125> */
.L_x_723:
[----:B------:R-:W-:Y:S05]  /*36c0*/  BSYNC.RECONVERGENT B0 ;  /* 0x0000000000007941 */ /* 0x000fea0003800200 */
.L_x_722:
        /* <DEDUP_REMOVED lines=15> */
.L_x_725:
[----:B------:R-:W-:Y:S05]  /*37c0*/  BSYNC.RECONVERGENT B0 ;  /* 0x0000000000007941 */ /* 0x000fea0003800200 */
.L_x_724:
        /* <DEDUP_REMOVED lines=14> */
.L_x_727:
[----:B------:R-:W-:Y:S05]  /*38b0*/  BSYNC.RECONVERGENT B0 ;  /* 0x0000000000007941 */ /* 0x000fea0003800200 */
.L_x_726:
        /* <DEDUP_REMOVED lines=11> */
.L_x_729:
[----:B------:R-:W-:Y:S05]  /*3970*/  BSYNC.RECONVERGENT B0 ;  /* 0x0000000000007941 */ /* 0x000fea0003800200 */
.L_x_728:
        /* <DEDUP_REMOVED lines=16> */
.L_x_690:
[----:B------:R-:W-:-:S04]  /*3a80*/  LOP3.LUT P0, RZ, R28, 0xff, RZ, 0xc0, !PT ;  /* 0x000000ff1cff7812 */ /* 0x000fc8000780c0ff */
[----:B------:R-:W-:-:S13]  /*3a90*/  PLOP3.LUT P0, PT, P0, PT, PT, 0x8, 0x80 ;  /* 0x000000000080781c */ /* 0x000fda000070e170 */
.L_x_666:
[----:B------:R-:W3:Y:S02]  /*3aa0*/  LDCU.64 UR4, c[0x0][0x388] ;  /* 0x00007100ff0477ac */ /* 0x000ee40008000a00 */
[----:B---3--:R-:W-:-:S04]  /*3ab0*/  ISETP.NE.U32.AND P1, PT, RZ, UR4, PT ;  /* 0x00000004ff007c0c */ /* 0x008fc8000bf25070 */
[----:B------:R-:W-:-:S13]  /*3ac0*/  ISETP.NE.AND.EX P1, PT, RZ, UR5, PT, P1 ;  /* 0x00000005ff007c0c */ /* 0x000fda000bf25310 */
[----:B------:R-:W-:Y:S05]  /*3ad0*/  @!P1 EXIT ;  /* 0x000000000000994d */ /* 0x000fea0003800000 */
[----:B------:R-:W-:Y:S06]  /*3ae0*/  BAR.SYNC.DEFER_BLOCKING 0x0 ;  /* 0x0000000000007b1d */ /* 0x000fec0000010000 */
[----:B------:R-:W-:Y:S05]  /*3af0*/  @P0 EXIT ;  /* 0x000000000000094d */ /* 0x000fea0003800000 */
[----:B------:R-:W3:Y:S01]  /*3b00*/  LDC.64 R2, c[0x0][0x388] ;  /* 0x0000e200ff027b82 */ /* 0x000ee20000000a00 */
[----:B------:R-:W-:-:S05]  /*3b10*/  HFMA2 R0, -RZ, RZ, 0, +INF ;  /* 0x00007c00ff007431 */ /* 0x000fca00000001ff */
[----:B---3--:R-:W-:Y:S01]  /*3b20*/  STG.E.U16 desc[UR8][R2.64], R0 ;  /* 0x0000000002007986 */ /* 0x008fe2000c101508 */
[----:B------:R-:W-:Y:S05]  /*3b30*/  EXIT ;  /* 0x000000000000794d */ /* 0x000fea0003800000 */
.L_x_731:
        /* <DEDUP_REMOVED lines=12> */
.L_x_886:


//--------------------- .text._Z27reversible_adam_cuda_kernelIfffEvPT_PT1_S1_S1_PKT0_fffffm10adamMode_tf --------------------------
	.section	.text._Z27reversible_adam_cuda_kernelIfffEvPT_PT1_S1_S1_PKT0_fffffm10adamMode_tf,"ax",@progbits
	.align	128
        .global         _Z27reversible_adam_cuda_kernelIfffEvPT_PT1_S1_S1_PKT0_fffffm10adamMode_tf
        .type           _Z27reversible_adam_cuda_kernelIfffEvPT_PT1_S1_S1_PKT0_fffffm10adamMode_tf,@function
        .size           _Z27reversible_adam_cuda_kernelIfffEvPT_PT1_S1_S1_PKT0_fffffm10adamMode_tf,(.L_x_887 - _Z27reversible_adam_cuda_kernelIfffEvPT_PT1_S1_S1_PKT0_fffffm10adamMode_tf)
        .other          _Z27reversible_adam_cuda_kernelIfffEvPT_PT1_S1_S1_PKT0_fffffm10adamMode_tf,@"STO_CUDA_ENTRY STV_DEFAULT"
_Z27reversible_adam_cuda_kernelIfffEvPT_PT1_S1_S1_PKT0_fffffm10adamMode_tf:
.text._Z27reversible_adam_cuda_kernelIfffEvPT_PT1_S1_S1_PKT0_fffffm10adamMode_tf:
        /* <DEDUP_REMOVED lines=41> */
[----:B------:R-:W0:Y:S01]  /*0290*/  LDCU.128 UR12, c[0x0][0x390] ;  /* 0x00007200ff0c77ac */ /* 0x000e220008000c00 */
[----:B------:R-:W0:Y:S02]  /*02a0*/  LDCU.128 UR24, c[0x0][0x380] ;  /* 0x00007000ff1877ac */ /* 0x000e240008000c00 */
.L_x_753:
[----:B------:R-:W-:Y:S01]  /*02b0*/  IMAD.IADD R41, R0, 0x1, R39 ;  /* 0x0000000100297824 */ /* 0x000fe200078e0227 */
[----:B-1-3--:R-:W1:Y:S01]  /*02c0*/  LDC.64 R8, c[0x0][0x380] ;  /* 0x0000e000ff087b82 */ /* 0x00ae620000000a00 */
[----:B------:R-:W-:Y:S01]  /*02d0*/  IMAD.MOV.U32 R40, RZ, RZ, RZ ;  /* 0x000000ffff287224 */ /* 0x000fe200078e00ff */
[----:B------:R-:W-:Y:S02]  /*02e0*/  CS2R R42, SRZ ;  /* 0x00000000002a7805 */ /* 0x000fe4000001ff00 */
[----:B0-----:R-:W-:Y:S02]  /*02f0*/  ISETP.GE.U32.AND P1, PT, R41, UR16, PT ;  /* 0x0000001029007c0c */ /* 0x001fe4000bf26070 */
[----:B------:R-:W-:Y:S02]  /*0300*/  SHF.R.S32.HI R38, RZ, 0x1f, R41 ;  /* 0x0000001fff267819 */ /* 0x000fe40000011429 */
[----:B------:R-:W0:Y:S01]  /*0310*/  LDC.64 R22, c[0x0][0x390] ;  /* 0x0000e400ff167b82 */ /* 0x000e220000000a00 */
[----:B------:R-:W-:-:S02]  /*0320*/  IADD3 R31, PT, PT, R2, R41, RZ ;  /* 0x00000029021f7210 */ /* 0x000fc40007ffe0ff */
[----:B------:R-:W-:Y:S02]  /*0330*/  ISETP.GE.U32.AND.EX P1, PT, R38, UR17, PT, P1 ;  /* 0x0000001126007c0c */ /* 0x000fe4000bf26110 */
[----:B------:R-:W-:Y:S02]  /*0340*/  ISETP.GE.U32.AND P0, PT, R31, UR16, PT ;  /* 0x000000101f007c0c */ /* 0x000fe4000bf06070 */
[----:B------:R-:W-:Y:S01]  /*0350*/  SHF.R.S32.HI R30, RZ, 0x1f, R31 ;  /* 0x0000001fff1e7819 */ /* 0x000fe2000001141f */
[----:B------:R-:W2:Y:S03]  /*0360*/  LDC.64 R16, c[0x0][0x398] ;  /* 0x0000e600ff107b82 */ /* 0x000ea60000000a00 */
[----:B------:R-:W-:-:S05]  /*0370*/  ISETP.GE.U32.AND.EX P0, PT, R30, UR17, PT, P0 ;  /* 0x000000111e007c0c */ /* 0x000fca000bf06100 */
[----:B------:R-:W3:Y:S01]  /*0380*/  @!P1 LDC.64 R6, c[0x0][0x3a0] ;  /* 0x0000e800ff069b82 */ /* 0x000ee20000000a00 */
[----:B-1----:R-:W-:Y:S01]  /*0390*/  IMAD.WIDE R8, R41, 0x4, R8 ;  /* 0x0000000429087825 */ /* 0x002fe200078e0208 */
[----:B------:R-:W-:-:S03]  /*03a0*/  CS2R R14, SRZ ;  /* 0x00000000000e7805 */ /* 0x000fc6000001ff00 */
[----:B0-----:R-:W-:-:S03]  /*03b0*/  IMAD.WIDE R22, R41, 0x4, R22 ;  /* 0x0000000429167825 */ /* 0x001fc600078e0216 */
[----:B------:R-:W0:Y:S01]  /*03c0*/  @!P0 LDC.64 R10, c[0x0][0x3a0] ;  /* 0x0000e800ff0a8b82 */ /* 0x000e220000000a00 */
[----:B---3--:R-:W-:-:S04]  /*03d0*/  @!P1 LEA R6, P2, R41, R6, 0x2 ;  /* 0x0000000629069211 */ /* 0x008fc800078410ff */
[----:B------:R-:W-:-:S05]  /*03e0*/  @!P1 LEA.HI.X R7, R41, R7, R38, 0x2, P2 ;  /* 0x0000000729079211 */ /* 0x000fca00010f1426 */
[----:B------:R2:W5:Y:S01]  /*03f0*/  @!P1 LDG.E.CONSTANT R40, desc[UR8][R6.64] ;  /* 0x0000000806289981 */ /* 0x000562000c1e9900 */
[----:B------:R-:W-:Y:S01]  /*0400*/  IMAD.MOV.U32 R12, RZ, RZ, RZ ;  /* 0x000000ffff0c7224 */ /* 0x000fe200078e00ff */
[----:B0-----:R-:W-:Y:S01]  /*0410*/  @!P0 LEA R10, P3, R31, R10, 0x2 ;  /* 0x0000000a1f0a8211 */ /* 0x001fe200078610ff */
[----:B------:R-:W-:-:S04]  /*0420*/  IMAD.WIDE R18, R2, 0x4, R22 ;  /* 0x0000000402127825 */ /* 0x000fc800078e0216 */
[----:B------:R-:W-:Y:S01]  /*0430*/  HFMA2 R35, -RZ, RZ, 0, 0 ;  /* 0x00000000ff237431 */ /* 0x000fe200000001ff */
[----:B------:R-:W-:Y:S01]  /*0440*/  @!P0 LEA.HI.X R11, R31, R11, R30, 0x2, P3 ;  /* 0x0000000b1f0b8211 */ /* 0x000fe200018f141e */
[----:B------:R-:W5:Y:S01]  /*0450*/  @!P0 LDG.E R14, desc[UR8][R18.64] ;  /* 0x00000008120e8981 */ /* 0x000f62000c1e1900 */
[----:B--2---:R-:W-:-:S03]  /*0460*/  IMAD.WIDE R6, R41, 0x4, R16 ;  /* 0x0000000429067825 */ /* 0x004fc600078e0210 */
[----:B------:R0:W5:Y:S01]  /*0470*/  @!P0 LDG.E.CONSTANT R42, desc[UR8][R10.64] ;  /* 0x000000080a2a8981 */ /* 0x000162000c1e9900 */
[----:B------:R-:W-:-:S03]  /*0480*/  IMAD.WIDE R16, R2, 0x4, R8 ;  /* 0x0000000402107825 */ /* 0x000fc600078e0208 */
[----:B------:R-:W5:Y:S01]  /*0490*/  @!P1 LDG.E R35, desc[UR8][R22.64] ;  /* 0x0000000816239981 */ /* 0x000f62000c1e1900 */
[----:B------:R-:W-:-:S03]  /*04a0*/  IMAD.WIDE R20, R2, 0x4, R6 ;  /* 0x0000000402147825 */ /* 0x000fc600078e0206 */
[----:B------:R-:W5:Y:S04]  /*04b0*/  @!P0 LDG.E R15, desc[UR8][R16.64] ;  /* 0x00000008100f8981 */ /* 0x000f68000c1e1900 */
[----:B------:R-:W5:Y:S01]  /*04c0*/  @!P0 LDG.E R12, desc[UR8][R20.64] ;  /* 0x00000008140c8981 */ /* 0x000f62000c1e1900 */
[----:B------:R-:W-:Y:S02]  /*04d0*/  IMAD.MOV.U32 R37, RZ, RZ, RZ ;  /* 0x000000ffff257224 */ /* 0x000fe400078e00ff */
[----:B------:R-:W-:Y:S01]  /*04e0*/  IMAD.MOV.U32 R33, RZ, RZ, RZ ;  /* 0x000000ffff217224 */ /* 0x000fe200078e00ff */
[----:B0-----:R-:W-:-:S03]  /*04f0*/  IADD3 R10, PT, PT, R2, R31, RZ ;  /* 0x0000001f020a7210 */ /* 0x001fc60007ffe0ff */
[----:B------:R0:W5:Y:S04]  /*0500*/  @!P1 LDG.E R37, desc[UR8][R8.64] ;  /* 0x0000000808259981 */ /* 0x000168000c1e1900 */
[----:B------:R1:W5:Y:S01]  /*0510*/  @!P1 LDG.E R33, desc[UR8][R6.64] ;  /* 0x0000000806219981 */ /* 0x000362000c1e1900 */
[----:B------:R-:W-:Y:S02]  /*0520*/  ISETP.GE.U32.AND P1, PT, R10, UR16, PT ;  /* 0x000000100a007c0c */ /* 0x000fe4000bf26070 */
[----:B0-----:R-:W-:-:S04]  /*0530*/  SHF.R.S32.HI R9, RZ, 0x1f, R10 ;  /* 0x0000001fff097819 */ /* 0x001fc8000001140a */
[----:B------:R-:W-:Y:S01]  /*0540*/  ISETP.GE.U32.AND.EX P1, PT, R9, UR17, PT, P1 ;  /* 0x0000001109007c0c */ /* 0x000fe2000bf26110 */
[----:B------:R-:W-:Y:S01]  /*0550*/  IMAD.IADD R11, R2, 0x1, R10 ;  /* 0x00000001020b7824 */ /* 0x000fe200078e020a */
[----:B------:R-:W-:Y:S04]  /*0560*/  BSSY.RECONVERGENT B0, `(.L_x_735) ;  /* 0x0000015000007945 */ /* 0x000fe80003800200 */
[----:B------:R-:W-:Y:S02]  /*0570*/  ISETP.GE.U32.AND P2, PT, R11, UR16, PT ;  /* 0x000000100b007c0c */ /* 0x000fe4000bf46070 */
[----:B------:R-:W-:Y:S02]  /*0580*/  SHF.R.S32.HI R8, RZ, 0x1f, R11 ;  /* 0x0000001fff087819 */ /* 0x000fe4000001140b */
[----:B-1----:R-:W-:Y:S01]  /*0590*/  CS2R R6, SRZ ;  /* 0x0000000000067805 */ /* 0x002fe2000001ff00 */
[----:B------:R-:W-:Y:S01]  /*05a0*/  IMAD.MOV.U32 R5, RZ, RZ, RZ ;  /* 0x000000ffff057224 */ /* 0x000fe200078e00ff */
[----:B------:R-:W-:Y:S01]  /*05b0*/  ISETP.GE.U32.AND.EX P2, PT, R8, UR17, PT, P2 ;  /* 0x0000001108007c0c */ /* 0x000fe2000bf46120 */
[----:B------:R-:W-:-:S12]  /*05c0*/  @P1 BRA `(.L_x_736) ;  /* 0x0000000000381947 */ /* 0x000fd80003800000 */
[C---:B------:R-:W-:Y:S02]  /*05d0*/  SHF.L.U32 R22, R10.reuse, 0x2, RZ ;  /* 0x000000020a167819 */ /* 0x040fe400000006ff */
[----:B------:R-:W-:Y:S02]  /*05e0*/  SHF.L.U64.HI R6, R10, 0x2, R9 ;  /* 0x000000020a067819 */ /* 0x000fe40000010209 */
[C---:B------:R-:W-:Y:S02]  /*05f0*/  IADD3 R28, P3, PT, R22.reuse, UR4, RZ ;  /* 0x00000004161c7c10 */ /* 0x040fe4000ff7e0ff */
        /* <DEDUP_REMOVED lines=11> */
.L_x_736:
[----:B----4-:R-:W-:Y:S05]  /*06b0*/  BSYNC.RECONVERGENT B0 ;  /* 0x0000000000007941 */ /* 0x010fea0003800200 */
.L_x_735:
[----:B------:R-:W-:Y:S01]  /*06c0*/  BSSY.RECONVERGENT B0, `(.L_x_737) ;  /* 0x0000014000007945 */ /* 0x000fe20003800200 */
[----:B------:R-:W-:Y:S01]  /*06d0*/  IMAD.MOV.U32 R34, RZ, RZ, RZ ;  /* 0x000000ffff227224 */ /* 0x000fe200078e00ff */
[----:B------:R-:W-:Y:S01]  /*06e0*/  MOV R32, RZ ;  /* 0x000000ff00207202 */ /* 0x000fe20000000f00 */
[----:B------:R-:W-:Y:S02]  /*06f0*/  IMAD.MOV.U32 R36, RZ, RZ, RZ ;  /* 0x000000ffff247224 */ /* 0x000fe400078e00ff */
[----:B0-----:R-:W-:Y:S01]  /*0700*/  IMAD.MOV.U32 R28, RZ, RZ, RZ ;  /* 0x000000ffff1c7224 */ /* 0x001fe200078e00ff */
        /* <DEDUP_REMOVED lines=15> */
.L_x_738:
[----:B------:R-:W-:Y:S05]  /*0800*/  BSYNC.RECONVERGENT B0 ;  /* 0x0000000000007941 */ /* 0x000fea0003800200 */
.L_x_737:
[----:B0-----:R-:W0:Y:S01]  /*0810*/  MUFU.RCP R25, UR6 ;  /* 0x0000000600197d08 */ /* 0x001e220008001000 */
[----:B------:R-:W1:Y:S01]  /*0820*/  @!P0 LDC.64 R22, c[0x0][0x388] ;  /* 0x0000e200ff168b82 */ /* 0x000e620000000a00 */
[----:B------:R-:W-:Y:S01]  /*0830*/  BSSY.RECONVERGENT B0, `(.L_x_739) ;  /* 0x0000013000007945 */ /* 0x000fe20003800200 */
[----:B------:R-:W-:Y:S02]  /*0840*/  HFMA2 R24, -RZ, RZ, 0, 5.9604644775390625e-08 ;  /* 0x00000001ff187431 */ /* 0x000fe400000001ff */
[C---:B0----5:R-:W-:Y:S01]  /*0850*/  FMUL.FTZ R40, R25.reuse, R40 ;  /* 0x0000002819287220 */ /* 0x061fe20000410000 */
[----:B------:R-:W-:-:S04]  /*0860*/  FMUL.FTZ R42, R25, R42 ;  /* 0x0000002a192a7220 */ /* 0x000fc80000410000 */
[----:B------:R-:W-:Y:S02]  /*0870*/  FSETP.NE.FTZ.AND P3, PT, |R40|, +INF , PT ;  /* 0x7f8000002800780b */ /* 0x000fe40003f75200 */
[----:B------:R-:W-:-:S11]  /*0880*/  FSETP.NE.FTZ.AND P4, PT, |R42|, +INF , PT ;  /* 0x7f8000002a00780b */ /* 0x000fd60003f95200 */
[----:B------:R-:W-:Y:S05]  /*0890*/  @!P3 BRA `(.L_x_740) ;  /* 0x000000000030b947 */ /* 0x000fea0003800000 */
[----:B------:R-:W-:Y:S01]  /*08a0*/  FMUL.FTZ R33, R33, UR21 ;  /* 0x0000001521217c20 */ /* 0x000fe20008410000 */
[----:B------:R-:W-:-:S04]  /*08b0*/  FMUL.FTZ R24, R4, R40 ;  /* 0x0000002804187220 */ /* 0x000fc80000410000 */
[----:B------:R-:W-:Y:S01]  /*08c0*/  FFMA.FTZ R33, R40, R24, R33 ;  /* 0x0000001828217223 */ /* 0x000fe20000010021 */
[----:B------:R-:W-:-:S03]  /*08d0*/  FMUL.FTZ R24, R35, UR20 ;  /* 0x0000001423187c20 */ /* 0x000fc60008410000 */
[----:B------:R-:W-:Y:S01]  /*08e0*/  FADD.FTZ R26, R33, UR7 ;  /* 0x00000007211a7e21 */ /* 0x000fe20008010000 */
[----:B------:R-:W-:-:S05]  /*08f0*/  FFMA.FTZ R35, R3, R40, R24 ;  /* 0x0000002803237223 */ /* 0x000fca0000010018 */
[----:B------:R-:W0:Y:S08]  /*0900*/  MUFU.SQRT R26, R26 ;  /* 0x0000001a001a7308 */ /* 0x000e300000002000 */
[----:B0-----:R-:W0:Y:S02]  /*0910*/  MUFU.RCP R44, R26 ;  /* 0x0000001a002c7308 */ /* 0x001e240000001000 */
[----:B0-----:R-:W-:-:S04]  /*0920*/  FMUL.FTZ R24, R35, R44 ;  /* 0x0000002c23187220 */ /* 0x001fc80000410000 */
[--C-:B------:R-:W-:Y:S01]  /*0930*/  FFMA.FTZ R40, R37, UR10, R24.reuse ;  /* 0x0000000a25287c23 */ /* 0x100fe20008010018 */
[----:B------:R-:W-:-:S03]  /*0940*/  PRMT R24, R13, 0x7610, R24 ;  /* 0x000076100d187816 */ /* 0x000fc60000000018 */
[----:B------:R-:W-:-:S07]  /*0950*/  FFMA.FTZ R37, -R40, UR11, R37 ;  /* 0x0000000b28257c23 */ /* 0x000fce0008010125 */
.L_x_740:
[----:B------:R-:W-:Y:S05]  /*0960*/  BSYNC.RECONVERGENT B0 ;  /* 0x0000000000007941 */ /* 0x000fea0003800200 */
.L_x_739:
[----:B------:R-:W-:Y:S01]  /*0970*/  BSSY.RECONVERGENT B0, `(.L_x_741) ;  /* 0x000000f000007945 */ /* 0x000fe20003800200 */
[----:B------:R-:W-:-:S03]  /*0980*/  IMAD.MOV.U32 R13, RZ, RZ, 0x1 ;  /* 0x00000001ff0d7424 */ /* 0x000fc600078e00ff */
        /* <DEDUP_REMOVED lines=13> */
.L_x_742:
[----:B------:R-:W-:Y:S05]  /*0a60*/  BSYNC.RECONVERGENT B0 ;  /* 0x0000000000007941 */ /* 0x000fea0003800200 */
.L_x_741:
        /* <DEDUP_REMOVED lines=18> */
.L_x_744:
[----:B------:R-:W-:Y:S05]  /*0b90*/  BSYNC.RECONVERGENT B0 ;  /* 0x0000000000007941 */ /* 0x000fea0003800200 */
.L_x_743:
[----:B------:R-:W-:Y:S01]  /*0ba0*/  FMUL.FTZ R27, R25, R28 ;  /* 0x0000001c191b7220 */ /* 0x000fe20000410000 */
[----:B------:R-:W-:Y:S01]  /*0bb0*/  ISETP.GE.U32.AND P3, PT, R41, UR16, PT ;  /* 0x0000001029007c0c */ /* 0x000fe2000bf66070 */
[----:B------:R-:W-:Y:S01]  /*0bc0*/  BSSY.RECONVERGENT B0, `(.L_x_745) ;  /* 0x0000014000007945 */ /* 0x000fe20003800200 */
[----:B-1----:R-:W-:Y:S02]  /*0bd0*/  @!P0 LEA R22, P5, R31, R22, 0x2 ;  /* 0x000000161f168211 */ /* 0x002fe400078a10ff */
[----:B------:R-:W-:Y:S02]  /*0be0*/  FSETP.NE.FTZ.AND P4, PT, |R27|, +INF , PT ;  /* 0x7f8000001b00780b */ /* 0x000fe40003f95200 */
[----:B------:R-:W-:Y:S02]  /*0bf0*/  MOV R24, 0x1 ;  /* 0x0000000100187802 */ /* 0x000fe40000000f00 */
[----:B------:R-:W-:Y:S02]  /*0c00*/  ISETP.GE.U32.AND.EX P3, PT, R38, UR17, PT, P3 ;  /* 0x0000001126007c0c */ /* 0x000fe4000bf66130 */
[----:B------:R-:W-:-:S02]  /*0c10*/  @!P0 LEA.HI.X R23, R31, R23, R30, 0x2, P5 ;  /* 0x000000171f178211 */ /* 0x000fc400028f141e */
[----:B------:R-:W-:-:S05]  /*0c20*/  PRMT R13, R24, 0x7610, R13 ;  /* 0x00007610180d7816 */ /* 0x000fca000000000d */
        /* <DEDUP_REMOVED lines=13> */
.L_x_746:
[----:B------:R-:W-:Y:S05]  /*0d00*/  BSYNC.RECONVERGENT B0 ;  /* 0x0000000000007941 */ /* 0x000fea0003800200 */
.L_x_745:
        /* <DEDUP_REMOVED lines=11> */
[----:B------:R0:W-:Y:S01]  /*0dc0*/  STG.E desc[UR8][R24.64], R35 ;  /* 0x0000002318007986 */ /* 0x0001e2000c101908 */
[----:B------:R-:W-:-:S03]  /*0dd0*/  IADD3.X R31, PT, PT, R38, UR27, RZ, P6, !PT ;  /* 0x0000001b261f7c10 */ /* 0x000fc6000b7fe4ff */
[----:B------:R0:W-:Y:S04]  /*0de0*/  STG.E desc[UR8][R26.64], R33 ;  /* 0x000000211a007986 */ /* 0x0001e8000c101908 */
[----:B------:R0:W-:Y:S04]  /*0df0*/  STG.E desc[UR8][R28.64], R37 ;  /* 0x000000251c007986 */ /* 0x0001e8000c101908 */
[----:B------:R0:W-:Y:S02]  /*0e00*/  STG.E desc[UR8][R30.64], R37 ;  /* 0x000000251e007986 */ /* 0x0001e4000c101908 */
.L_x_748:
[----:B------:R-:W-:Y:S05]  /*0e10*/  BSYNC.RECONVERGENT B0 ;  /* 0x0000000000007941 */ /* 0x000fea0003800200 */
.L_x_747:
[----:B------:R1:W-:Y:S01]  /*0e20*/  @!P0 STG.E desc[UR8][R18.64], R14 ;  /* 0x0000000e12008986 */ /* 0x0003e2000c101908 */
[----:B------:R-:W-:Y:S03]  /*0e30*/  BSSY.RECONVERGENT B0, `(.L_x_749) ;  /* 0x0000013000007945 */ /* 0x000fe60003800200 */
[----:B------:R1:W-:Y:S04]  /*0e40*/  @!P0 STG.E desc[UR8][R20.64], R12 ;  /* 0x0000000c14008986 */ /* 0x0003e8000c101908 */
[----:B------:R1:W-:Y:S04]  /*0e50*/  @!P0 STG.E desc[UR8][R16.64], R15 ;  /* 0x0000000f10008986 */ /* 0x0003e8000c101908 */
[----:B------:R1:W-:Y:S01]  /*0e60*/  @!P0 STG.E desc[UR8][R22.64], R15 ;  /* 0x0000000f16008986 */ /* 0x0003e2000c101908 */
[----:B------:R-:W-:Y:S05]  /*0e70*/  @P1 BRA `(.L_x_750) ;  /* 0x0000000000381947 */ /* 0x000fea0003800000 */
[C---:B-1----:R-:W-:Y:S01]  /*0e80*/  IMAD.SHL.U32 R14, R10.reuse, 0x4, RZ ;  /* 0x000000040a0e7824 */ /* 0x042fe200078e00ff */
        /* <DEDUP_REMOVED lines=13> */
.L_x_750:
[----:B------:R-:W-:Y:S05]  /*0f60*/  BSYNC.RECONVERGENT B0 ;  /* 0x0000000000007941 */ /* 0x000fea0003800200 */
.L_x_749:
[----:B------:R-:W-:Y:S04]  /*0f70*/  BSSY.RECONVERGENT B0, `(.L_x_751) ;  /* 0x0000010000007945 */ /* 0x000fe80003800200 */
[----:B------:R-:W-:Y:S05]  /*0f80*/  @P2 BRA `(.L_x_752) ;  /* 0x0000000000382947 */ /* 0x000fea0003800000 */
[C---:B--2---:R-:W-:Y:S02]  /*0f90*/  SHF.L.U32 R6, R11.reuse, 0x2, RZ ;  /* 0x000000020b067819 */ /* 0x044fe400000006ff */
[----:B------:R-:W-:Y:S02]  /*0fa0*/  SHF.L.U64.HI R5, R11, 0x2, R8 ;  /* 0x000000020b057819 */ /* 0x000fe40000010208 */
[C---:B------:R-:W-:Y:S02]  /*0fb0*/  IADD3 R8, P1, PT, R6.reuse, UR12, RZ ;  /* 0x0000000c06087c10 */ /* 0x040fe4000ff3e0ff */
[C---:B------:R-:W-:Y:S02]  /*0fc0*/  IADD3 R10, P2, PT, R6.reuse, UR14, RZ ;  /* 0x0000000e060a7c10 */ /* 0x040fe4000ff5e0ff */
[C---:B-1----:R-:W-:Y:S02]  /*0fd0*/  IADD3 R14, P3, PT, R6.reuse, UR24, RZ ;  /* 0x00000018060e7c10 */ /* 0x042fe4000ff7e0ff */
[----:B------:R-:W-:-:S02]  /*0fe0*/  IADD3 R6, P0, PT, R6, UR26, RZ ;  /* 0x0000001a06067c10 */ /* 0x000fc4000ff1e0ff */
[C---:B------:R-:W-:Y:S02]  /*0ff0*/  IADD3.X R9, PT, PT, R5.reuse, UR13, RZ, P1, !PT ;  /* 0x0000000d05097c10 */ /* 0x040fe40008ffe4ff */
[C---:B------:R-:W-:Y:S02]  /*1000*/  IADD3.X R11, PT, PT, R5.reuse, UR15, RZ, P2, !PT ;  /* 0x0000000f050b7c10 */ /* 0x040fe400097fe4ff */
[C---:B------:R-:W-:Y:S01]  /*1010*/  IADD3.X R15, PT, PT, R5.reuse, UR25, RZ, P3, !PT ;  /* 0x00000019050f7c10 */ /* 0x040fe20009ffe4ff */
[----:B------:R3:W-:Y:S01]  /*1020*/  STG.E desc[UR8][R8.64], R34 ;  /* 0x0000002208007986 */ /* 0x0007e2000c101908 */
[----:B------:R-:W-:-:S03]  /*1030*/  IADD3.X R7, PT, PT, R5, UR27, RZ, P0, !PT ;  /* 0x0000001b05077c10 */ /* 0x000fc600087fe4ff */
[----:B------:R3:W-:Y:S04]  /*1040*/  STG.E desc[UR8][R10.64], R36 ;  /* 0x000000240a007986 */ /* 0x0007e8000c101908 */
[----:B------:R3:W-:Y:S04]  /*1050*/  STG.E desc[UR8][R14.64], R32 ;  /* 0x000000200e007986 */ /* 0x0007e8000c101908 */
[----:B------:R3:W-:Y:S02]  /*1060*/  STG.E desc[UR8][R6.64], R32 ;  /* 0x0000002006007986 */ /* 0x0007e4000c101908 */
.L_x_752:
[----:B------:R-:W-:Y:S05]  /*1070*/  BSYNC.RECONVERGENT B0 ;  /* 0x0000000000007941 */ /* 0x000fea0003800200 */
.L_x_751:
[----:B------:R-:W-:-:S05]  /*1080*/  IMAD R39, R2, 0x4, R39 ;  /* 0x0000000402277824 */ /* 0x000fca00078e0227 */
[----:B------:R-:W-:Y:S02]  /*1090*/  ISETP.GE.U32.AND P0, PT, R39, UR16, PT ;  /* 0x0000001027007c0c */ /* 0x000fe4000bf06070 */
[----:B--2---:R-:W-:-:S04]  /*10a0*/  SHF.R.S32.HI R5, RZ, 0x1f, R39 ;  /* 0x0000001fff057819 */ /* 0x004fc80000011427 */
[----:B------:R-:W-:-:S13]  /*10b0*/  ISETP.GE.U32.AND.EX P0, PT, R5, UR17, PT, P0 ;  /* 0x0000001105007c0c */ /* 0x000fda000bf06100 */
[----:B------:R-:W-:Y:S05]  /*10c0*/  @!P0 BRA `(.L_x_753) ;  /* 0xfffffff000788947 */ /* 0x000fea000383ffff */
[----:B------:R-:W-:Y:S05]  /*10d0*/  BRA `(.L_x_754) ;  /* 0x00000024008c7947 */ /* 0x000fea0003800000 */
.L_x_734:
[----:B------:R-:W-:Y:S01]  /*10e0*/  IMAD.MOV.U32 R5, RZ, RZ, RZ ;  /* 0x000000ffff057224 */ /* 0x000fe200078e00ff */
[----:B------:R-:W0:Y:S01]  /*10f0*/  LDCU UR7, c[0x0][0x3b0] ;  /* 0x00007600ff0777ac */ /* 0x000e220008000800 */
[----:B------:R-:W1:Y:S01]  /*1100*/  LDCU UR12, c[0x0][0x3cc] ;  /* 0x00007980ff0c77ac */ /* 0x000e620008000800 */
[----:B------:R-:W2:Y:S01]  /*1110*/  LDCU UR13, c[0x0][0x3b8] ;  /* 0x00007700ff0d77ac */ /* 0x000ea20008000800 */
[----:B------:R-:W3:Y:S01]  /*1120*/  LDCU UR6, c[0x0][0x3b4] ;  /* 0x00007680ff0677ac */ /* 0x000ee20008000800 */
[----:B------:R-:W4:Y:S01]  /*1130*/  LDCU.64 UR10, c[0x0][0x3a8] ;  /* 0x00007500ff0a77ac */ /* 0x000f220008000a00 */
[----:B------:R-:W0:Y:S02]  /*1140*/  LDCU.64 UR4, c[0x0][0x3c0] ;  /* 0x00007800ff0477ac */ /* 0x000e240008000a00 */
.L_x_763:
[----:B-1----:R-:W-:Y:S02]  /*1150*/  IADD3 R25, PT, PT, R0, R5, RZ ;  /* 0x0000000500197210 */ /* 0x002fe40007ffe0ff */
[----:B------:R-:W-:Y:S01]  /*1160*/  CS2R R40, SRZ ;  /* 0x0000000000287805 */ /* 0x000fe2000001ff00 */
[----:B------:R-:W1:Y:S01]  /*1170*/  LDC.64 R14, c[0x0][0x398] ;  /* 0x0000e600ff0e7b82 */ /* 0x000e620000000a00 */
[----:B0-----:R-:W-:Y:S02]  /*1180*/  ISETP.GE.U32.AND P0, PT, R25, UR4, PT ;  /* 0x0000000419007c0c */ /* 0x001fe4000bf06070 */
[----:B------:R-:W-:-:S04]  /*1190*/  SHF.R.S32.HI R8, RZ, 0x1f, R25 ;  /* 0x0000001fff087819 */ /* 0x000fc80000011419 */
[----:B------:R-:W-:Y:S02]  /*11a0*/  ISETP.GE.U32.AND.EX P0, PT, R8, UR5, PT, P0 ;  /* 0x0000000508007c0c */ /* 0x000fe4000bf06100 */
[----:B------:R-:W-:Y:S01]  /*11b0*/  CS2R R36, SRZ ;  /* 0x0000000000247805 */ /* 0x000fe2000001ff00 */
[----:B------:R-:W0:Y:S01]  /*11c0*/  LDC.64 R16, c[0x0][0x390] ;  /* 0x0000e400ff107b82 */ /* 0x000e220000000a00 */
[----:B------:R-:W-:-:S07]  /*11d0*/  IMAD.MOV.U32 R9, RZ, RZ, RZ ;  /* 0x000000ffff097224 */ /* 0x000fce00078e00ff */
[----:B------:R-:W2:Y:S08]  /*11e0*/  LDC.64 R18, c[0x0][0x380] ;  /* 0x0000e000ff127b82 */ /* 0x000eb00000000a00 */
[----:B------:R-:W3:Y:S02]  /*11f0*/  @!P0 LDC.64 R6, c[0x0][0x3a0] ;  /* 0x0000e800ff068b82 */ /* 0x000ee40000000a00 */
[----:B---3--:R-:W-:-:S04]  /*1200*/  @!P0 LEA R6, P1, R25, R6, 0x2 ;  /* 0x0000000619068211 */ /* 0x008fc800078210ff */
[----:B------:R-:W-:-:S05]  /*1210*/  @!P0 LEA.HI.X R7, R25, R7, R8, 0x2, P1 ;  /* 0x0000000719078211 */ /* 0x000fca00008f1408 */
[----:B------:R3:W4:Y:S01]  /*1220*/  @!P0 LDG.E.CONSTANT R40, desc[UR8][R6.64] ;  /* 0x0000000806288981 */ /* 0x000722000c1e9900 */
[----:B-1----:R-:W-:-:S05]  /*1230*/  IMAD.WIDE R20, R25, 0x4, R14 ;  /* 0x0000000419147825 */ /* 0x002fca00078e020e */
[----:B------:R-:W4:Y:S01]  /*1240*/  @!P0 LDG.E R36, desc[UR8][R20.64] ;  /* 0x0000000814248981 */ /* 0x000f22000c1e1900 */
[----:B0-----:R-:W-:-:S04]  /*1250*/  IMAD.WIDE R22, R25, 0x4, R16 ;  /* 0x0000000419167825 */ /* 0x001fc800078e0210 */
[C---:B------:R-:W-:Y:S01]  /*1260*/  IMAD.IADD R33, R2.reuse, 0x1, R25 ;  /* 0x0000000102217824 */ /* 0x040fe200078e0219 */
[----:B------:R-:W4:Y:S01]  /*1270*/  @!P0 LDG.E R9, desc[UR8][R22.64] ;  /* 0x0000000816098981 */ /* 0x000f22000c1e1900 */
[----:B------:R-:W-:Y:S01]  /*1280*/  IMAD.MOV.U32 R34, RZ, RZ, RZ ;  /* 0x000000ffff227224 */ /* 0x000fe200078e00ff */
[----:B------:R-:W4:Y:S01]  /*1290*/  MUFU.RCP R35, UR6 ;  /* 0x0000000600237d08 */ /* 0x000f220008001000 */
[----:B--2---:R-:W-:Y:S01]  /*12a0*/  IMAD.WIDE R24, R25, 0x4, R18 ;  /* 0x0000000419187825 */ /* 0x004fe200078e0212 */
[----:B------:R-:W-:Y:S02]  /*12b0*/  ISETP.GE.U32.AND P1, PT, R33, UR4, PT ;  /* 0x0000000421007c0c */ /* 0x000fe4000bf26070 */
[----:B------:R-:W-:Y:S02]  /*12c0*/  SHF.R.S32.HI R8, RZ, 0x1f, R33 ;  /* 0x0000001fff087819 */ /* 0x000fe40000011421 */
[----:B------:R-:W-:Y:S01]  /*12d0*/  IADD3 R27, PT, PT, R2, R33, RZ ;  /* 0x00000021021b7210 */ /* 0x000fe20007ffe0ff */
[----:B------:R0:W2:Y:S01]  /*12e0*/  @!P0 LDG.E R34, desc[UR8][R24.64] ;  /* 0x0000000818228981 */ /* 0x0000a2000c1e1900 */
[----:B------:R-:W-:-:S02]  /*12f0*/  ISETP.GE.U32.AND.EX P1, PT, R8, UR5, PT, P1 ;  /* 0x0000000508007c0c */ /* 0x000fc4000bf26110 */
[----:B------:R-:W-:Y:S01]  /*1300*/  ISETP.GE.U32.AND P2, PT, R27, UR4, PT ;  /* 0x000000041b007c0c */ /* 0x000fe2000bf46070 */
[--C-:B------:R-:W-:Y:S01]  /*1310*/  IMAD.IADD R31, R2, 0x1, R27.reuse ;  /* 0x00000001021f7824 */ /* 0x100fe200078e021b */
[----:B------:R-:W-:-:S04]  /*1320*/  SHF.R.S32.HI R12, RZ, 0x1f, R27 ;  /* 0x0000001fff0c7819 */ /* 0x000fc8000001141b */
[----:B------:R-:W-:Y:S02]  /*1330*/  ISETP.GE.U32.AND.EX P2, PT, R12, UR5, PT, P2 ;  /* 0x000000050c007c0c */ /* 0x000fe4000bf46120 */
[----:B------:R-:W-:Y:S02]  /*1340*/  ISETP.GE.U32.AND P3, PT, R31, UR4, PT ;  /* 0x000000041f007c0c */ /* 0x000fe4000bf66070 */
[----:B---3--:R-:W-:Y:S01]  /*1350*/  SHF.R.S32.HI R6, RZ, 0x1f, R31 ;  /* 0x0000001fff067819 */ /* 0x008fe2000001141f */
[----:B------:R-:W1:Y:S03]  /*1360*/  @!P1 LDC.64 R28, c[0x0][0x3a0] ;  /* 0x0000e800ff1c9b82 */ /* 0x000e660000000a00 */
[----:B------:R-:W-:-:S05]  /*1370*/  ISETP.GE.U32.AND.EX P3, PT, R6, UR5, PT, P3 ;  /* 0x0000000506007c0c */ /* 0x000fca000bf66130 */
[----:B------:R-:W3:Y:S08]  /*1380*/  @!P2 LDC.64 R10, c[0x0][0x3a0] ;  /* 0x0000e800ff0aab82 */ /* 0x000ef00000000a00 */
[----:B------:R-:W0:Y:S01]  /*1390*/  @!P3 LDC.64 R6, c[0x0][0x3a0] ;  /* 0x0000e800ff06bb82 */ /* 0x000e220000000a00 */
[----:B-1----:R-:W-:-:S04]  /*13a0*/  @!P1 LEA R28, P5, R33, R28, 0x2 ;  /* 0x0000001c211c9211 */ /* 0x002fc800078a10ff */
[----:B------:R-:W-:Y:S02]  /*13b0*/  @!P1 LEA.HI.X R29, R33, R29, R8, 0x2, P5 ;  /* 0x0000001d211d9211 */ /* 0x000fe400028f1408 */
[----:B---3--:R-:W-:-:S04]  /*13c0*/  @!P2 LEA R42, P5, R27, R10, 0x2 ;  /* 0x0000000a1b2aa211 */ /* 0x008fc800078a10ff */
[----:B------:R-:W-:Y:S02]  /*13d0*/  @!P2 LEA.HI.X R43, R27, R11, R12, 0x2, P5 ;  /* 0x0000000b1b2ba211 */ /* 0x000fe400028f140c */
[----:B------:R-:W-:Y:S01]  /*13e0*/  CS2R R10, SRZ ;  /* 0x00000000000a7805 */ /* 0x000fe2000001ff00 */
[----:B------:R-:W-:-:S05]  /*13f0*/  HFMA2 R12, -RZ, RZ, 0, 0 ;  /* 0x00000000ff0c7431 */ /* 0x000fca00000001ff */
[----:B------:R-:W3:Y:S01]  /*1400*/  @!P1 LDG.E.CONSTANT R10, desc[UR8][R28.64] ;  /* 0x000000081c0a9981 */ /* 0x000ee2000c1e9900 */
[----:B------:R-:W-:Y:S02]  /*1410*/  SHF.R.S32.HI R8, RZ, 0x1f, R31 ;  /* 0x0000001fff087819 */ /* 0x000fe4000001141f */
[C---:B0-----:R-:W-:Y:S01]  /*1420*/  @!P3 LEA R38, P6, R31.reuse, R6, 0x2 ;  /* 0x000000061f26b211 */ /* 0x041fe200078c10ff */
[----:B------:R-:W3:Y:S03]  /*1430*/  @!P2 LDG.E.CONSTANT R11, desc[UR8][R42.64] ;  /* 0x000000082a0ba981 */ /* 0x000ee6000c1e9900 */
        /* <DEDUP_REMOVED lines=48> */
[----:B------:R1:W-:Y:S01]  /*1740*/  @!P0 STG.E desc[UR8][R32.64], R36 ;  /* 0x0000002420008986 */ /* 0x0003e2000c101908 */
[----:B------:R-:W-:Y:S02]  /*1750*/  IMAD.MOV.U32 R42, RZ, RZ, 0x1 ;  /* 0x00000001ff2a7424 */ /* 0x000fe400078e00ff */
[----:B-1----:R-:W-:-:S05]  /*1760*/  @!P0 IMAD.WIDE R32, R40, 0x4, R18 ;  /* 0x0000000428208825 */ /* 0x002fca00078e0212 */
[----:B------:R1:W-:Y:S01]  /*1770*/  @!P0 STG.E desc[UR8][R32.64], R34 ;  /* 0x0000002220008986 */ /* 0x0003e2000c101908 */
[----:B------:R-:W-:Y:S01]  /*1780*/  FSETP.NE.FTZ.AND P0, PT, |R10|, +INF , PT ;  /* 0x7f8000000a00780b */ /* 0x000fe20003f15200 */
[----:B------:R-:W-:Y:S01]  /*1790*/  HFMA2 R9, -RZ, RZ, 0, 5.9604644775390625e-08 ;  /* 0x00000001ff097431 */ /* 0x000fe200000001ff */
[----:B------:R-:W-:Y:S01]  /*17a0*/  PRMT R13, R13, 0x5410, R42 ;  /* 0x000054100d0d7816 */ /* 0x000fe2000000002a */
[C---:B------:R-:W-:Y:S01]  /*17b0*/  FMUL.FTZ R11, R35.reuse, R11 ;  /* 0x0000000b230b7220 */ /* 0x040fe20000410000 */
[----:B------:R-:W-:Y:S02]  /*17c0*/  FMUL.FTZ R12, R35, R12 ;  /* 0x0000000c230c7220 */ /* 0x000fe40000410000 */
[----:B------:R-:W-:Y:S01]  /*17d0*/  @P4 PRMT R13, R13, 0x5410, R13 ;  /* 0x000054100d0d4816 */ /* 0x000fe2000000000d */
[----:B-1----:R-:W-:Y:S01]  /*17e0*/  IMAD.MOV.U32 R33, RZ, RZ, 0x1 ;  /* 0x00000001ff217424 */ /* 0x002fe200078e00ff */
[----:B------:R-:W-:Y:S01]  /*17f0*/  FSETP.NE.FTZ.AND P4, PT, |R11|, +INF , PT ;  /* 0x7f8000000b00780b */ /* 0x000fe20003f95200 */
[----:B------:R-:W-:Y:S01]  /*1800*/  IMAD.MOV.U32 R32, RZ, RZ, 0x1 ;  /* 0x00000001ff207424 */ /* 0x000fe200078e00ff */
[----:B------:R-:W-:-:S02]  /*1810*/  FSETP.NE.FTZ.AND P5, PT, |R12|, +INF , PT ;  /* 0x7f8000000c00780b */ /* 0x000fc40003fb5200 */
[----:B------:R-:W-:Y:S01]  /*1820*/  PRMT R9, R9, 0x5410, R33 ;  /* 0x0000541009097816 */ /* 0x000fe20000000021 */
[----:B0-----:R-:W-:Y:S10]  /*1830*/  @!P0 BRA `(.L_x_756) ;  /* 0x0000000000308947 */ /* 0x001ff40003800000 */
        /* <DEDUP_REMOVED lines=12> */
.L_x_756:
[----:B------:R-:W-:Y:S05]  /*1900*/  BSYNC.RECONVERGENT B0 ;  /* 0x0000000000007941 */ /* 0x000fea0003800200 */
.L_x_755:
        /* <DEDUP_REMOVED lines=14> */
.L_x_758:
[----:B------:R-:W-:Y:S05]  /*19f0*/  BSYNC.RECONVERGENT B0 ;  /* 0x0000000000007941 */ /* 0x000fea0003800200 */
.L_x_757:
        /* <DEDUP_REMOVED lines=15> */
.L_x_760:
[----:B------:R-:W-:Y:S05]  /*1af0*/  BSYNC.RECONVERGENT B0 ;  /* 0x0000000000007941 */ /* 0x000fea0003800200 */
.L_x_759:
        /* <DEDUP_REMOVED lines=11> */
.L_x_762:
[----:B------:R-:W-:Y:S05]  /*1bb0*/  BSYNC.RECONVERGENT B0 ;  /* 0x0000000000007941 */ /* 0x000fea0003800200 */
.L_x_761:
[----:B-----5:R1:W-:Y:S01]  /*1bc0*/  @!P2 STG.E desc[UR8][R22.64], R39 ;  /* 0x000000271600a986 */ /* 0x0203e2000c101908 */
[----:B------:R-:W-:-:S03]  /*1bd0*/  LEA R5, R2, R5, 0x2 ;  /* 0x0000000502057211 */ /* 0x000fc600078e10ff */
[----:B------:R1:W-:Y:S01]  /*1be0*/  @!P2 STG.E desc[UR8][R24.64], R41 ;  /* 0x000000291800a986 */ /* 0x0003e2000c101908 */
[----:B------:R-:W-:Y:S02]  /*1bf0*/  ISETP.GE.U32.AND P0, PT, R5, UR4, PT ;  /* 0x0000000405007c0c */ /* 0x000fe4000bf06070 */
[----:B0-----:R-:W-:Y:S01]  /*1c00*/  SHF.R.S32.HI R6, RZ, 0x1f, R5 ;  /* 0x0000001fff067819 */ /* 0x001fe20000011405 */
[----:B------:R1:W-:Y:S03]  /*1c10*/  @!P2 STG.E desc[UR8][R20.64], R37 ;  /* 0x000000251400a986 */ /* 0x0003e6000c101908 */
[----:B------:R-:W-:Y:S01]  /*1c20*/  ISETP.GE.U32.AND.EX P0, PT, R6, UR5, PT, P0 ;  /* 0x0000000506007c0c */ /* 0x000fe2000bf06100 */
[----:B------:R1:W-:Y:S04]  /*1c30*/  @!P3 STG.E desc[UR8][R28.64], R45 ;  /* 0x0000002d1c00b986 */ /* 0x0003e8000c101908 */
[----:B------:R1:W-:Y:S04]  /*1c40*/  @!P3 STG.E desc[UR8][R30.64], R38 ;  /* 0x000000261e00b986 */ /* 0x0003e8000c101908 */
[----:B------:R1:W-:Y:S04]  /*1c50*/  @!P3 STG.E desc[UR8][R26.64], R43 ;  /* 0x0000002b1a00b986 */ /* 0x0003e8000c101908 */
[----:B------:R-:W-:Y:S05]  /*1c60*/  @!P0 BRA `(.L_x_763) ;  /* 0xfffffff400388947 */ /* 0x000fea000383ffff */
[----:B------:R-:W-:Y:S05]  /*1c70*/  BRA `(.L_x_754) ;  /* 0x0000001800a47947 */ /* 0x000fea0003800000 */
.L_x_733:
        /* <DEDUP_REMOVED lines=15> */
.L_x_783:
        /* <DEDUP_REMOVED lines=14> */
[C---:B-1----:R-:W-:Y:S01]  /*1e50*/  IMAD.WIDE R8, R41.reuse, 0x4, R8 ;  /* 0x0000000429087825 */ /* 0x042fe200078e0208 */
[----:B------:R-:W-:Y:S02]  /*1e60*/  MOV R35, RZ ;  /* 0x000000ff00237202 */ /* 0x000fe40000000f00 */
[----:B------:R-:W-:Y:S01]  /*1e70*/  CS2R R14, SRZ ;  /* 0x00000000000e7805 */ /* 0x000fe2000001ff00 */
[----:B0-----:R-:W-:-:S03]  /*1e80*/  IMAD.WIDE R22, R41, 0x4, R22 ;  /* 0x0000000429167825 */ /* 0x001fc600078e0216 */
[----:B------:R-:W0:Y:S01]  /*1e90*/  @!P1 LDC.64 R10, c[0x0][0x3a0] ;  /* 0x0000e800ff0a9b82 */ /* 0x000e220000000a00 */
[----:B------:R-:W-:Y:S01]  /*1ea0*/  IMAD.MOV.U32 R12, RZ, RZ, RZ ;  /* 0x000000ffff0c7224 */ /* 0x000fe200078e00ff */
[----:B------:R-:W5:Y:S01]  /*1eb0*/  @!P0 LDG.E R35, desc[UR8][R22.64] ;  /* 0x0000000816238981 */ /* 0x000f62000c1e1900 */
[----:B---3--:R-:W-:-:S04]  /*1ec0*/  @!P0 LEA R6, P2, R41, R6, 0x2 ;  /* 0x0000000629068211 */ /* 0x008fc800078410ff */
[----:B------:R-:W-:-:S05]  /*1ed0*/  @!P0 LEA.HI.X R7, R41, R7, R38, 0x2, P2 ;  /* 0x0000000729078211 */ /* 0x000fca00010f1426 */
[----:B------:R2:W5:Y:S01]  /*1ee0*/  @!P0 LDG.E.CONSTANT R40, desc[UR8][R6.64] ;  /* 0x0000000806288981 */ /* 0x000562000c1e9900 */
[----:B------:R-:W-:Y:S01]  /*1ef0*/  IMAD.WIDE R18, R2, 0x4, R22 ;  /* 0x0000000402127825 */ /* 0x000fe200078e0216 */
[----:B0-----:R-:W-:-:S04]  /*1f00*/  @!P1 LEA R10, P3, R31, R10, 0x2 ;  /* 0x0000000a1f0a9211 */ /* 0x001fc800078610ff */
[----:B------:R-:W5:Y:S01]  /*1f10*/  @!P1 LDG.E R14, desc[UR8][R18.64] ;  /* 0x00000008120e9981 */ /* 0x000f62000c1e1900 */
[----:B------:R-:W-:Y:S01]  /*1f20*/  @!P1 LEA.HI.X R11, R31, R11, R30, 0x2, P3 ;  /* 0x0000000b1f0b9211 */ /* 0x000fe200018f141e */
[----:B--2---:R-:W-:-:S04]  /*1f30*/  IMAD.WIDE R6, R41, 0x4, R16 ;  /* 0x0000000429067825 */ /* 0x004fc800078e0210 */
[----:B------:R0:W5:Y:S01]  /*1f40*/  @!P1 LDG.E.CONSTANT R42, desc[UR8][R10.64] ;  /* 0x000000080a2a9981 */ /* 0x000162000c1e9900 */
[----:B------:R-:W-:-:S04]  /*1f50*/  IMAD.WIDE R16, R2, 0x4, R8 ;  /* 0x0000000402107825 */ /* 0x000fc800078e0208 */
[C---:B------:R-:W-:Y:S01]  /*1f60*/  IMAD.WIDE R20, R2.reuse, 0x4, R6 ;  /* 0x0000000402147825 */ /* 0x040fe200078e0206 */
[----:B------:R-:W5:Y:S04]  /*1f70*/  @!P1 LDG.E R15, desc[UR8][R16.64] ;  /* 0x00000008100f9981 */ /* 0x000f68000c1e1900 */
[----:B------:R-:W5:Y:S01]  /*1f80*/  @!P1 LDG.E R12, desc[UR8][R20.64] ;  /* 0x00000008140c9981 */ /* 0x000f62000c1e1900 */
[----:B------:R-:W-:Y:S01]  /*1f90*/  IMAD.MOV.U32 R37, RZ, RZ, RZ ;  /* 0x000000ffff257224 */ /* 0x000fe200078e00ff */
[----:B0-----:R-:W-:-:S04]  /*1fa0*/  IADD3 R10, PT, PT, R2, R31, RZ ;  /* 0x0000001f020a7210 */ /* 0x001fc80007ffe0ff */
[----:B------:R-:W-:Y:S01]  /*1fb0*/  ISETP.GE.U32.AND P2, PT, R10, UR4, PT ;  /* 0x000000040a007c0c */ /* 0x000fe2000bf46070 */
[----:B------:R0:W5:Y:S02]  /*1fc0*/  @!P0 LDG.E R37, desc[UR8][R8.64] ;  /* 0x0000000808258981 */ /* 0x000164000c1e1900 */
[----:B0-----:R-:W-:-:S04]  /*1fd0*/  SHF.R.S32.HI R9, RZ, 0x1f, R10 ;  /* 0x0000001fff097819 */ /* 0x001fc8000001140a */
[----:B------:R-:W-:Y:S01]  /*1fe0*/  ISETP.GE.U32.AND.EX P2, PT, R9, UR5, PT, P2 ;  /* 0x0000000509007c0c */ /* 0x000fe2000bf46120 */
[----:B------:R-:W-:Y:S02]  /*1ff0*/  IMAD.IADD R11, R2, 0x1, R10 ;  /* 0x00000001020b7824 */ /* 0x000fe400078e020a */
[----:B------:R-:W-:Y:S01]  /*2000*/  IMAD.MOV.U32 R33, RZ, RZ, RZ ;  /* 0x000000ffff217224 */ /* 0x000fe200078e00ff */
[----:B------:R-:W-:Y:S02]  /*2010*/  BSSY.RECONVERGENT B0, `(.L_x_765) ;  /* 0x0000016000007945 */ /* 0x000fe40003800200 */
[----:B------:R-:W-:Y:S02]  /*2020*/  ISETP.GE.U32.AND P3, PT, R11, UR4, PT ;  /* 0x000000040b007c0c */ /* 0x000fe4000bf66070 */
[----:B------:R-:W-:Y:S01]  /*2030*/  SHF.R.S32.HI R8, RZ, 0x1f, R11 ;  /* 0x0000001fff087819 */ /* 0x000fe2000001140b */
[----:B------:R0:W5:Y:S01]  /*2040*/  @!P0 LDG.E R33, desc[UR8][R6.64] ;  /* 0x0000000806218981 */ /* 0x000162000c1e1900 */
[----:B------:R-:W-:-:S02]  /*2050*/  IMAD.MOV.U32 R5, RZ, RZ, RZ ;  /* 0x000000ffff057224 */ /* 0x000fc400078e00ff */
[----:B------:R-:W-:Y:S02]  /*2060*/  ISETP.GE.U32.AND.EX P3, PT, R8, UR5, PT, P3 ;  /* 0x0000000508007c0c */ /* 0x000fe4000bf66130 */
[----:B0-----:R-:W-:Y:S01]  /*2070*/  CS2R R6, SRZ ;  /* 0x0000000000067805 */ /* 0x001fe2000001ff00 */
[----:B------:R-:W-:Y:S10]  /*2080*/  @P2 BRA `(.L_x_766) ;  /* 0x0000000000382947 */ /* 0x000ff40003800000 */
        /* <DEDUP_REMOVED lines=14> */
.L_x_766:
[----:B----4-:R-:W-:Y:S05]  /*2170*/  BSYNC.RECONVERGENT B0 ;  /* 0x0000000000007941 */ /* 0x010fea0003800200 */
.L_x_765:
[----:B------:R-:W-:Y:S01]  /*2180*/  BSSY.RECONVERGENT B0, `(.L_x_767) ;  /* 0x0000014000007945 */ /* 0x000fe20003800200 */
[----:B------:R-:W-:Y:S02]  /*2190*/  HFMA2 R32, -RZ, RZ, 0, 0 ;  /* 0x00000000ff207431 */ /* 0x000fe400000001ff */
[----:B------:R-:W-:Y:S02]  /*21a0*/  IMAD.MOV.U32 R34, RZ, RZ, RZ ;  /* 0x000000ffff227224 */ /* 0x000fe400078e00ff */
        /* <DEDUP_REMOVED lines=17> */
.L_x_768:
[----:B------:R-:W-:Y:S05]  /*22c0*/  BSYNC.RECONVERGENT B0 ;  /* 0x0000000000007941 */ /* 0x000fea0003800200 */
.L_x_767:
[----:B0-----:R-:W0:Y:S01]  /*22d0*/  MUFU.RCP R25, UR16 ;  /* 0x0000001000197d08 */ /* 0x001e220008001000 */
[----:B------:R-:W1:Y:S01]  /*22e0*/  @!P1 LDC.64 R22, c[0x0][0x388] ;  /* 0x0000e200ff169b82 */ /* 0x000e620000000a00 */
[----:B------:R-:W-:Y:S01]  /*22f0*/  BSSY.RECONVERGENT B0, `(.L_x_769) ;  /* 0x0000013000007945 */ /* 0x000fe20003800200 */
[----:B------:R-:W-:Y:S01]  /*2300*/  MOV R24, 0x1 ;  /* 0x0000000100187802 */ /* 0x000fe20000000f00 */
[C---:B0----5:R-:W-:Y:S01]  /*2310*/  FMUL.FTZ R40, R25.reuse, R40 ;  /* 0x0000002819287220 */ /* 0x061fe20000410000 */
[----:B------:R-:W-:-:S04]  /*2320*/  FMUL.FTZ R42, R25, R42 ;  /* 0x0000002a192a7220 */ /* 0x000fc80000410000 */
[----:B------:R-:W-:Y:S02]  /*2330*/  FSETP.NE.FTZ.AND P4, PT, |R40|, +INF , PT ;  /* 0x7f8000002800780b */ /* 0x000fe40003f95200 */
[----:B------:R-:W-:-:S11]  /*2340*/  FSETP.NE.FTZ.AND P5, PT, |R42|, +INF , PT ;  /* 0x7f8000002a00780b */ /* 0x000fd60003fb5200 */
[----:B------:R-:W-:Y:S05]  /*2350*/  @!P4 BRA `(.L_x_770) ;  /* 0x000000000030c947 */ /* 0x000fea0003800000 */
[----:B------:R-:W-:Y:S01]  /*2360*/  FMUL.FTZ R33, R33, UR19 ;  /* 0x0000001321217c20 */ /* 0x000fe20008410000 */
[----:B------:R-:W-:-:S04]  /*2370*/  FMUL.FTZ R24, R4, R40 ;  /* 0x0000002804187220 */ /* 0x000fc80000410000 */
[----:B------:R-:W-:-:S04]  /*2380*/  FFMA.FTZ R33, R40, R24, R33 ;  /* 0x0000001828217223 */ /* 0x000fc80000010021 */
[----:B------:R-:W0:Y:S02]  /*2390*/  MUFU.SQRT R24, R33 ;  /* 0x0000002100187308 */ /* 0x000e240000002000 */
[----:B0-----:R-:W-:Y:S01]  /*23a0*/  FADD.FTZ R26, R24, UR17 ;  /* 0x00000011181a7e21 */ /* 0x001fe20008010000 */
[----:B------:R-:W-:-:S04]  /*23b0*/  FMUL.FTZ R24, R35, UR18 ;  /* 0x0000001223187c20 */ /* 0x000fc80008410000 */
[----:B------:R-:W-:Y:S01]  /*23c0*/  FFMA.FTZ R35, R3, R40, R24 ;  /* 0x0000002803237223 */ /* 0x000fe20000010018 */
[----:B------:R-:W0:Y:S03]  /*23d0*/  MUFU.RCP R26, R26 ;  /* 0x0000001a001a7308 */ /* 0x000e260000001000 */
[----:B0-----:R-:W-:-:S04]  /*23e0*/  FMUL.FTZ R24, R35, R26 ;  /* 0x0000001a23187220 */ /* 0x001fc80000410000 */
[--C-:B------:R-:W-:Y:S01]  /*23f0*/  FFMA.FTZ R40, R37, UR20, R24.reuse ;  /* 0x0000001425287c23 */ /* 0x100fe20008010018 */
[----:B------:R-:W-:-:S03]  /*2400*/  PRMT R24, R13, 0x7610, R24 ;  /* 0x000076100d187816 */ /* 0x000fc60000000018 */
[----:B------:R-:W-:-:S07]  /*2410*/  FFMA.FTZ R37, -R40, UR21, R37 ;  /* 0x0000001528257c23 */ /* 0x000fce0008010125 */
.L_x_770:
[----:B------:R-:W-:Y:S05]  /*2420*/  BSYNC.RECONVERGENT B0 ;  /* 0x0000000000007941 */ /* 0x000fea0003800200 */
.L_x_769:
        /* <DEDUP_REMOVED lines=11> */
[----:B0-----:R-:W-:Y:S01]  /*24e0*/  FMUL.FTZ R40, R14, R13 ;  /* 0x0000000d0e287220 */ /* 0x001fe20000410000 */
[----:B------:R-:W-:-:S03]  /*24f0*/  PRMT R13, R24, 0x7610, R13 ;  /* 0x00007610180d7816 */ /* 0x000fc6000000000d */
[----:B------:R-:W-:-:S04]  /*2500*/  FFMA.FTZ R40, R15, UR20, R40 ;  /* 0x000000140f287c23 */ /* 0x000fc80008010028 */
[----:B------:R-:W-:-:S07]  /*2510*/  FFMA.FTZ R15, -R40, UR21, R15 ;  /* 0x00000015280f7c23 */ /* 0x000fce000801010f */
.L_x_772:
[----:B------:R-:W-:Y:S05]  /*2520*/  BSYNC.RECONVERGENT B0 ;  /* 0x0000000000007941 */ /* 0x000fea0003800200 */
.L_x_771:
        /* <DEDUP_REMOVED lines=18> */
.L_x_774:
[----:B------:R-:W-:Y:S05]  /*2650*/  BSYNC.RECONVERGENT B0 ;  /* 0x0000000000007941 */ /* 0x000fea0003800200 */
.L_x_773:
[----:B------:R-:W-:Y:S01]  /*2660*/  FMUL.FTZ R27, R25, R28 ;  /* 0x0000001c191b7220 */ /* 0x000fe20000410000 */
[----:B------:R-:W-:Y:S01]  /*2670*/  HFMA2 R24, -RZ, RZ, 0, 5.9604644775390625e-08 ;  /* 0x00000001ff187431 */ /* 0x000fe200000001ff */
[----:B-1----:R-:W-:Y:S01]  /*2680*/  @!P1 LEA R22, P5, R31, R22, 0x2 ;  /* 0x000000161f169211 */ /* 0x002fe200078a10ff */
[----:B------:R-:W-:Y:S02]  /*2690*/  BSSY.RECONVERGENT B0, `(.L_x_775) ;  /* 0x0000011000007945 */ /* 0x000fe40003800200 */
[----:B------:R-:W-:Y:S02]  /*26a0*/  FSETP.NE.FTZ.AND P4, PT, |R27|, +INF , PT ;  /* 0x7f8000001b00780b */ /* 0x000fe40003f95200 */
[----:B------:R-:W-:Y:S02]  /*26b0*/  @!P1 LEA.HI.X R23, R31, R23, R30, 0x2, P5 ;  /* 0x000000171f179211 */ /* 0x000fe400028f141e */
        /* <DEDUP_REMOVED lines=14> */
.L_x_776:
[----:B------:R-:W-:Y:S05]  /*27a0*/  BSYNC.RECONVERGENT B0 ;  /* 0x0000000000007941 */ /* 0x000fea0003800200 */
.L_x_775:
        /* <DEDUP_REMOVED lines=16> */
.L_x_778:
[----:B------:R-:W-:Y:S05]  /*28b0*/  BSYNC.RECONVERGENT B0 ;  /* 0x0000000000007941 */ /* 0x000fea0003800200 */
.L_x_777:
        /* <DEDUP_REMOVED lines=20> */
.L_x_780:
[----:B------:R-:W-:Y:S05]  /*2a00*/  BSYNC.RECONVERGENT B0 ;  /* 0x0000000000007941 */ /* 0x000fea0003800200 */
.L_x_779:
        /* <DEDUP_REMOVED lines=16> */
.L_x_782:
[----:B------:R-:W-:Y:S05]  /*2b10*/  BSYNC.RECONVERGENT B0 ;  /* 0x0000000000007941 */ /* 0x000fea0003800200 */
.L_x_781:
[----:B------:R-:W-:-:S05]  /*2b20*/  IMAD R39, R2, 0x4, R39 ;  /* 0x0000000402277824 */ /* 0x000fca00078e0227 */
[----:B------:R-:W-:Y:S02]  /*2b30*/  ISETP.GE.U32.AND P0, PT, R39, UR4, PT ;  /* 0x0000000427007c0c */ /* 0x000fe4000bf06070 */
[----:B--2---:R-:W-:-:S04]  /*2b40*/  SHF.R.S32.HI R5, RZ, 0x1f, R39 ;  /* 0x0000001fff057819 */ /* 0x004fc80000011427 */
[----:B------:R-:W-:-:S13]  /*2b50*/  ISETP.GE.U32.AND.EX P0, PT, R5, UR5, PT, P0 ;  /* 0x0000000505007c0c */ /* 0x000fda000bf06100 */
[----:B------:R-:W-:Y:S05]  /*2b60*/  @!P0 BRA `(.L_x_783) ;  /* 0xfffffff000808947 */ /* 0x000fea000383ffff */
[----:B------:R-:W-:Y:S05]  /*2b70*/  BRA `(.L_x_754) ;  /* 0x0000000800e47947 */ /* 0x000fea0003800000 */
.L_x_764:
[----:B------:R-:W-:Y:S01]  /*2b80*/  IMAD.MOV.U32 R5, RZ, RZ, RZ ;  /* 0x000000ffff057224 */ /* 0x000fe200078e00ff */
[----:B------:R-:W0:Y:S01]  /*2b90*/  LDCU UR7, c[0x0][0x3b0] ;  /* 0x00007600ff0777ac */ /* 0x000e220008000800 */
[----:B------:R-:W1:Y:S01]  /*2ba0*/  LDCU UR10, c[0x0][0x3cc] ;  /* 0x00007980ff0a77ac */ /* 0x000e620008000800 */
[----:B------:R-:W2:Y:S01]  /*2bb0*/  LDCU UR11, c[0x0][0x3b8] ;  /* 0x00007700ff0b77ac */ /* 0x000ea20008000800 */
[----:B------:R-:W3:Y:S01]  /*2bc0*/  LDCU UR6, c[0x0][0x3b4] ;  /* 0x00007680ff0677ac */ /* 0x000ee20008000800 */
[----:B------:R-:W4:Y:S01]  /*2bd0*/  LDCU.64 UR12, c[0x0][0x3a8] ;  /* 0x00007500ff0c77ac */ /* 0x000f220008000a00 */
[----:B------:R-:W0:Y:S02]  /*2be0*/  LDCU.64 UR4, c[0x0][0x3c0] ;  /* 0x00007800ff0477ac */ /* 0x000e240008000a00 */
.L_x_792:
[----:B-1----:R-:W-:Y:S02]  /*2bf0*/  IADD3 R25, PT, PT, R0, R5, RZ ;  /* 0x0000000500197210 */ /* 0x002fe40007ffe0ff */
[----:B------:R-:W-:Y:S01]  /*2c00*/  CS2R R40, SRZ ;  /* 0x0000000000287805 */ /* 0x000fe2000001ff00 */
[----:B------:R-:W1:Y:S01]  /*2c10*/  LDC.64 R14, c[0x0][0x398] ;  /* 0x0000e600ff0e7b82 */ /* 0x000e620000000a00 */
[----:B0-----:R-:W-:Y:S02]  /*2c20*/  ISETP.GE.U32.AND P0, PT, R25, UR4, PT ;  /* 0x0000000419007c0c */ /* 0x001fe4000bf06070 */
[----:B------:R-:W-:-:S04]  /*2c30*/  SHF.R.S32.HI R8, RZ, 0x1f, R25 ;  /* 0x0000001fff087819 */ /* 0x000fc80000011419 */
[----:B------:R-:W-:Y:S01]  /*2c40*/  ISETP.GE.U32.AND.EX P0, PT, R8, UR5, PT, P0 ;  /* 0x0000000508007c0c */ /* 0x000fe2000bf06100 */
[----:B------:R-:W0:Y:S01]  /*2c50*/  LDC.64 R16, c[0x0][0x390] ;  /* 0x0000e400ff107b82 */ /* 0x000e220000000a00 */
[----:B------:R-:W-:Y:S01]  /*2c60*/  CS2R R36, SRZ ;  /* 0x0000000000247805 */ /* 0x000fe2000001ff00 */
        /* <DEDUP_REMOVED lines=14> */
[----:B------:R-:W-:Y:S01]  /*2d50*/  IMAD.MOV.U32 R34, RZ, RZ, RZ ;  /* 0x000000ffff227224 */ /* 0x000fe200078e00ff */
[----:B------:R-:W4:Y:S01]  /*2d60*/  MUFU.RCP R35, UR6 ;  /* 0x0000000600237d08 */ /* 0x000f220008001000 */
[----:B--2---:R-:W-:Y:S01]  /*2d70*/  IMAD.WIDE R24, R25, 0x4, R18 ;  /* 0x0000000419187825 */ /* 0x004fe200078e0212 */
[----:B------:R-:W-:Y:S02]  /*2d80*/  ISETP.GE.U32.AND.EX P1, PT, R8, UR5, PT, P1 ;  /* 0x0000000508007c0c */ /* 0x000fe4000bf26110 */
[----:B------:R-:W-:Y:S02]  /*2d90*/  ISETP.GE.U32.AND P2, PT, R27, UR4, PT ;  /* 0x000000041b007c0c */ /* 0x000fe4000bf46070 */
[----:B------:R-:W-:Y:S01]  /*2da0*/  SHF.R.S32.HI R12, RZ, 0x1f, R27 ;  /* 0x0000001fff0c7819 */ /* 0x000fe2000001141b */
[----:B------:R0:W2:Y:S01]  /*2db0*/  @!P0 LDG.E R34, desc[UR8][R24.64] ;  /* 0x0000000818228981 */ /* 0x0000a2000c1e1900 */
[----:B------:R-:W-:-:S02]  /*2dc0*/  IADD3 R31, PT, PT, R2, R27, RZ ;  /* 0x0000001b021f7210 */ /* 0x000fc40007ffe0ff */
        /* <DEDUP_REMOVED lines=15> */
[----:B------:R0:W3:Y:S01]  /*2ec0*/  @!P2 LDG.E.CONSTANT R11, desc[UR8][R42.64] ;  /* 0x000000082a0ba981 */ /* 0x0000e2000c1e9900 */
[----:B------:R-:W-:Y:S02]  /*2ed0*/  MOV R12, RZ ;  /* 0x000000ff000c7202 */ /* 0x000fe40000000f00 */
[----:B------:R-:W-:-:S05]  /*2ee0*/  @!P3 LEA.HI.X R39, R31, R7, R8, 0x2, P6 ;  /* 0x000000071f27b211 */ /* 0x000fca00030f1408 */
[----:B------:R1:W3:Y:S01]  /*2ef0*/  @!P3 LDG.E.CONSTANT R12, desc[UR8][R38.64] ;  /* 0x00000008260cb981 */ /* 0x0002e2000c1e9900 */
[----:B------:R-:W-:Y:S01]  /*2f00*/  CS2R R6, SRZ ;  /* 0x0000000000067805 */ /* 0x000fe2000001ff00 */
[----:B------:R-:W-:Y:S02]  /*2f10*/  IMAD.MOV.U32 R8, RZ, RZ, RZ ;  /* 0x000000ffff087224 */ /* 0x000fe400078e00ff */
[----:B------:R-:W-:-:S04]  /*2f20*/  IMAD.WIDE R24, R2, 0x4, R24 ;  /* 0x0000000402187825 */ /* 0x000fc800078e0218 */
[----:B0-----:R-:W-:Y:S02]  /*2f30*/  HFMA2 R43, -RZ, RZ, 0, 0 ;  /* 0x00000000ff2b7431 */ /* 0x001fe400000001ff */
[C---:B------:R-:W-:Y:S01]  /*2f40*/  IMAD.WIDE R22, R2.reuse, 0x4, R22 ;  /* 0x0000000402167825 */ /* 0x040fe200078e0216 */
[----:B------:R0:W5:Y:S03]  /*2f50*/  @!P1 LDG.E R6, desc[UR8][R24.64] ;  /* 0x0000000818069981 */ /* 0x000166000c1e1900 */
[----:B------:R-:W-:Y:S01]  /*2f60*/  IMAD.WIDE R20, R2, 0x4, R20 ;  /* 0x0000000402147825 */ /* 0x000fe200078e0214 */
[----:B------:R0:W5:Y:S01]  /*2f70*/  @!P1 LDG.E R7, desc[UR8][R22.64] ;  /* 0x0000000816079981 */ /* 0x000162000c1e1900 */
[----:B-1----:R-:W-:-:S03]  /*2f80*/  CS2R R38, SRZ ;  /* 0x0000000000267805 */ /* 0x002fc6000001ff00 */
[----:B------:R1:W5:Y:S01]  /*2f90*/  @!P1 LDG.E R8, desc[UR8][R20.64] ;  /* 0x0000000814089981 */ /* 0x000362000c1e1900 */
[----:B------:R-:W-:Y:S02]  /*2fa0*/  IMAD.MOV.U32 R45, RZ, RZ, RZ ;  /* 0x000000ffff2d7224 */ /* 0x000fe400078e00ff */
[----:B0-----:R-:W-:-:S04]  /*2fb0*/  IMAD.WIDE R24, R27, 0x4, R14 ;  /* 0x000000041b187825 */ /* 0x001fc800078e020e */
[C---:B------:R-:W-:Y:S01]  /*2fc0*/  IMAD.WIDE R22, R27.reuse, 0x4, R16 ;  /* 0x000000041b167825 */ /* 0x040fe200078e0210 */
[----:B------:R0:W5:Y:S03]  /*2fd0*/  @!P2 LDG.E R41, desc[UR8][R24.64] ;  /* 0x000000081829a981 */ /* 0x000166000c1e1900 */
[----:B-1----:R-:W-:Y:S01]  /*2fe0*/  IMAD.WIDE R20, R27, 0x4, R18 ;  /* 0x000000041b147825 */ /* 0x002fe200078e0212 */
[----:B------:R0:W5:Y:S03]  /*2ff0*/  @!P2 LDG.E R39, desc[UR8][R22.64] ;  /* 0x000000081627a981 */ /* 0x000166000c1e1900 */
[----:B------:R-:W-:Y:S01]  /*3000*/  IMAD.WIDE R28, R31, 0x4, R16 ;  /* 0x000000041f1c7825 */ /* 0x000fe200078e0210 */
[----:B------:R0:W5:Y:S04]  /*3010*/  @!P2 LDG.E R37, desc[UR8][R20.64] ;  /* 0x000000081425a981 */ /* 0x000168000c1e1900 */
[----:B------:R0:W5:Y:S01]  /*3020*/  @!P3 LDG.E R45, desc[UR8][R28.64] ;  /* 0x000000081c2db981 */ /* 0x000162000c1e1900 */
[----:B------:R-:W-:Y:S01]  /*3030*/  BSSY.RECONVERGENT B0, `(.L_x_784) ;  /* 0x0000037000007945 */ /* 0x000fe20003800200 */
[----:B----4-:R-:W-:-:S05]  /*3040*/  FMUL.FTZ R40, R35, R40 ;  /* 0x0000002823287220 */ /* 0x010fca0000410000 */
[----:B------:R-:W-:-:S13]  /*3050*/  FSETP.NE.FTZ.AND P4, PT, |R40|, +INF , PT ;  /* 0x7f8000002800780b */ /* 0x000fda0003f95200 */
[----:B------:R-:W1:Y:S01]  /*3060*/  @P4 LDC.64 R32, c[0x0][0x3a8] ;  /* 0x0000ea00ff204b82 */ /* 0x000e620000000a00 */
[----:B------:R-:W-:-:S07]  /*3070*/  @P4 FMUL.FTZ R26, R4, R40 ;  /* 0x00000028041a4220 */ /* 0x000fce0000410000 */
[----:B------:R-:W2:Y:S08]  /*3080*/  @P4 LDC R42, c[0x0][0x3cc] ;  /* 0x0000f300ff2a4b82 */ /* 0x000eb00000000800 */
[----:B------:R-:W4:Y:S01]  /*3090*/  @P4 LDC R44, c[0x0][0x3b8] ;  /* 0x0000ee00ff2c4b82 */ /* 0x000f220000000800 */
[----:B-1----:R-:W-:Y:S01]  /*30a0*/  @P4 FMUL.FTZ R33, R36, R33 ;  /* 0x0000002124214220 */ /* 0x002fe20000410000 */
[----:B------:R-:W-:-:S03]  /*30b0*/  @P4 FMUL.FTZ R32, R9, R32 ;  /* 0x0000002009204220 */ /* 0x000fc60000410000 */
[----:B------:R-:W-:-:S03]  /*30c0*/  @P4 FFMA.FTZ R36, R40, R26, R33 ;  /* 0x0000001a28244223 */ /* 0x000fc60000010021 */
[----:B------:R-:W1:Y:S01]  /*30d0*/  @P4 LDC R33, c[0x0][0x3b0] ;  /* 0x0000ec00ff214b82 */ /* 0x000e620000000800 */
[----:B------:R-:W-:Y:S02]  /*30e0*/  @P4 FFMA.FTZ R9, R3, R40, R32 ;  /* 0x0000002803094223 */ /* 0x000fe40000010020 */
[----:B------:R-:W1:Y:S02]  /*30f0*/  @P4 MUFU.SQRT R32, R36 ;  /* 0x0000002400204308 */ /* 0x000e640000002000 */
[----:B-1----:R-:W-:-:S06]  /*3100*/  @P4 FADD.FTZ R40, R32, R33 ;  /* 0x0000002120284221 */ /* 0x002fcc0000010000 */
[----:B------:R-:W1:Y:S01]  /*3110*/  @P4 MUFU.RCP R40, R40 ;  /* 0x0000002800284308 */ /* 0x000e620000001000 */
[----:B------:R-:W-:-:S04]  /*3120*/  IMAD.WIDE R26, R31, 0x4, R18 ;  /* 0x000000041f1a7825 */ /* 0x000fc800078e0212 */
[----:B------:R-:W-:Y:S01]  /*3130*/  IMAD.WIDE R30, R31, 0x4, R14 ;  /* 0x000000041f1e7825 */ /* 0x000fe200078e020e */
[----:B------:R0:W5:Y:S04]  /*3140*/  @!P3 LDG.E R43, desc[UR8][R26.64] ;  /* 0x000000081a2bb981 */ /* 0x000168000c1e1900 */
[----:B------:R0:W5:Y:S01]  /*3150*/  @!P3 LDG.E R38, desc[UR8][R30.64] ;  /* 0x000000081e26b981 */ /* 0x000162000c1e1900 */
[----:B-1----:R-:W-:Y:S01]  /*3160*/  @P4 FMUL.FTZ R33, R9, R40 ;  /* 0x0000002809214220 */ /* 0x002fe20000410000 */
[----:B------:R-:W-:-:S03]  /*3170*/  IADD3 R40, PT, PT, R0, R5, RZ ;  /* 0x0000000500287210 */ /* 0x000fc60007ffe0ff */
[----:B--2---:R-:W-:Y:S02]  /*3180*/  @P4 FFMA.FTZ R42, R34, R42, R33 ;  /* 0x0000002a222a4223 */ /* 0x004fe40000010021 */
        /* <DEDUP_REMOVED lines=10> */
[----:B------:R-:W-:Y:S01]  /*3230*/  FMUL.FTZ R11, R35, R11 ;  /* 0x0000000b230b7220 */ /* 0x000fe20000410000 */
[----:B------:R-:W-:Y:S01]  /*3240*/  PRMT R13, R13, 0x5410, R42 ;  /* 0x000054100d0d7816 */ /* 0x000fe2000000002a */
[----:B------:R-:W-:Y:S01]  /*3250*/  FMUL.FTZ R12, R35, R12 ;  /* 0x0000000c230c7220 */ /* 0x000fe20000410000 */
[----:B------:R-:W-:Y:S02]  /*3260*/  MOV R9, 0x1 ;  /* 0x0000000100097802 */ /* 0x000fe40000000f00 */
[----:B------:R-:W-:Y:S01]  /*3270*/  @P4 PRMT R13, R13, 0x5410, R13 ;  /* 0x000054100d0d4816 */ /* 0x000fe2000000000d */
[----:B-1----:R-:W-:Y:S02]  /*3280*/  IMAD.MOV.U32 R33, RZ, RZ, 0x1 ;  /* 0x00000001ff217424 */ /* 0x002fe400078e00ff */
[----:B------:R-:W-:Y:S01]  /*3290*/  HFMA2 R32, -RZ, RZ, 0, 5.9604644775390625e-08 ;  /* 0x00000001ff207431 */ /* 0x000fe200000001ff */
[----:B------:R-:W-:-:S02]  /*32a0*/  FSETP.NE.FTZ.AND P4, PT, |R11|, +INF , PT ;  /* 0x7f8000000b00780b */ /* 0x000fc40003f95200 */
[----:B------:R-:W-:Y:S02]  /*32b0*/  FSETP.NE.FTZ.AND P5, PT, |R12|, +INF , PT ;  /* 0x7f8000000c00780b */ /* 0x000fe40003fb5200 */
        /* <DEDUP_REMOVED lines=14> */
.L_x_785:
[----:B------:R-:W-:Y:S05]  /*33a0*/  BSYNC.RECONVERGENT B0 ;  /* 0x0000000000007941 */ /* 0x000fea0003800200 */
.L_x_784:
        /* <DEDUP_REMOVED lines=14> */
.L_x_787:
[----:B------:R-:W-:Y:S05]  /*3490*/  BSYNC.RECONVERGENT B0 ;  /* 0x0000000000007941 */ /* 0x000fea0003800200 */
.L_x_786:
        /* <DEDUP_REMOVED lines=15> */
.L_x_789:
[----:B------:R-:W-:Y:S05]  /*3590*/  BSYNC.RECONVERGENT B0 ;  /* 0x0000000000007941 */ /* 0x000fea0003800200 */
.L_x_788:
        /* <DEDUP_REMOVED lines=11> */
.L_x_791:
[----:B------:R-:W-:Y:S05]  /*3650*/  BSYNC.RECONVERGENT B0 ;  /* 0x0000000000007941 */ /* 0x000fea0003800200 */
.L_x_790:
        /* <DEDUP_REMOVED lines=11> */
.L_x_754:
[----:B------:R-:W-:-:S04]  /*3710*/  LOP3.LUT P0, RZ, R13, 0xff, RZ, 0xc0, !PT ;  /* 0x000000ff0dff7812 */ /* 0x000fc8000780c0ff */
[----:B------:R-:W-:-:S13]  /*3720*/  PLOP3.LUT P0, PT, P0, PT, PT, 0x8, 0x80 ;  /* 0x000000000080781c */ /* 0x000fda000070e170 */
.L_x_732:
[----:B------:R-:W2:Y:S02]  /*3730*/  LDCU.64 UR4, c[0x0][0x388] ;  /* 0x00007100ff0477ac */ /* 0x000ea40008000a00 */
[----:B--2---:R-:W-:-:S04]  /*3740*/  ISETP.NE.U32.AND P1, PT, RZ, UR4, PT ;  /* 0x00000004ff007c0c */ /* 0x004fc8000bf25070 */
[----:B------:R-:W-:-:S13]  /*3750*/  ISETP.NE.AND.EX P1, PT, RZ, UR5, PT, P1 ;  /* 0x00000005ff007c0c */ /* 0x000fda000bf25310 */
[----:B------:R-:W-:Y:S05]  /*3760*/  @!P1 EXIT ;  /* 0x000000000000994d */ /* 0x000fea0003800000 */
[----:B------:R-:W-:Y:S06]  /*3770*/  BAR.SYNC.DEFER_BLOCKING 0x0 ;  /* 0x0000000000007b1d */ /* 0x000fec0000010000 */
[----:B------:R-:W-:Y:S05]  /*3780*/  @P0 EXIT ;  /* 0x000000000000094d */ /* 0x000fea0003800000 */
[----:B------:R-:W2:Y:S01]  /*3790*/  LDC.64 R2, c[0x0][0x388] ;  /* 0x0000e200ff027b82 */ /* 0x000ea20000000a00 */
[----:B------:R-:W-:-:S05]  /*37a0*/  MOV R5, 0x7f800000 ;  /* 0x7f80000000057802 */ /* 0x000fca0000000f00 */
[----:B--2---:R-:W-:Y:S01]  /*37b0*/  STG.E desc[UR8][R2.64], R5 ;  /* 0x0000000502007986 */ /* 0x004fe2000c101908 */
[----:B------:R-:W-:Y:S05]  /*37c0*/  EXIT ;  /* 0x000000000000794d */ /* 0x000fea0003800000 */
.L_x_793:
        /* <DEDUP_REMOVED lines=11> */
.L_x_887:


//--------------------- .text._Z32strided_check_finite_cuda_kernelIN3c104HalfEEvPViPT_mii --------------------------
	.section	.text._Z32strided_check_finite_cuda_kernelIN3c104HalfEEvPViPT_mii,"ax",@progbits
	.align	128
        .global         _Z32strided_check_finite_cuda_kernelIN3c104HalfEEvPViPT_mii
        .type           _Z32strided_check_finite_cuda_kernelIN3c104HalfEEvPViPT_mii,@function
        .size           _Z32strided_check_finite_cuda_kernelIN3c104HalfEEvPViPT_mii,(.L_x_888 - _Z32strided_check_finite_cuda_kernelIN3c104HalfEEvPViPT_mii)
        .other          _Z32strided_check_finite_cuda_kernelIN3c104HalfEEvPViPT_mii,@"STO_CUDA_ENTRY STV_DEFAULT"
_Z32strided_check_finite_cuda_kernelIN3c104HalfEEvPViPT_mii:
.text._Z32strided_check_finite_cuda_kernelIN3c104HalfEEvPViPT_mii:
[----:B------:R-:W-:Y:S01]  /*0000*/  LDC R1, c[0x0][0x37c] ;  /* 0x0000df00ff017b82 */ /* 0x000fe20000000800 */
[----:B------:R-:W0:Y:S01]  /*0010*/  S2R R3, SR_TID.Y ;  /* 0x0000000000037919 */ /* 0x000e220000002200 */
[----:B------:R-:W1:Y:S06]  /*0020*/  LDCU UR5, c[0x0][0x370] ;  /* 0x00006e00ff0577ac */ /* 0x000e6c0008000800 */
[----:B------:R-:W-:Y:S01]  /*0030*/  S2UR UR4, SR_CTAID.Y ;  /* 0x00000000000479c3 */ /* 0x000fe20000002600 */
[----:B------:R-:W0:Y:S01]  /*0040*/  S2R R2, SR_TID.X ;  /* 0x0000000000027919 */ /* 0x000e220000002100 */
[----:B------:R-:W0:Y:S01]  /*0050*/  LDCU UR8, c[0x0][0x360] ;  /* 0x00006c00ff0877ac */ /* 0x000e220008000800 */
[----:B------:R-:W2:Y:S05]  /*0060*/  LDCU.64 UR10, c[0x0][0x398] ;  /* 0x00007300ff0a77ac */ /* 0x000eaa0008000a00 */
[----:B------:R-:W1:Y:S08]  /*0070*/  S2UR UR6, SR_CTAID.X ;  /* 0x00000000000679c3 */ /* 0x000e700000002500 */
[----:B------:R-:W3:Y:S01]  /*0080*/  LDC R0, c[0x0][0x364] ;  /* 0x0000d900ff007b82 */ /* 0x000ee20000000800 */
[----:B------:R-:W4:Y:S01]  /*0090*/  LDCU UR7, c[0x0][0x374] ;  /* 0x00006e80ff0777ac */ /* 0x000f220008000800 */
[----:B--2---:R-:W-:-:S02]  /*00a0*/  UISETP.NE.AND UP0, UPT, UR11, URZ, UPT ;  /* 0x000000ff0b00728c */ /* 0x004fc4000bf05270 */
[----:B-1----:R-:W-:Y:S01]  /*00b0*/  UIMAD UR4, UR5, UR4, UR6 ;  /* 0x00000004050472a4 */ /* 0x002fe2000f8e0206 */
[----:B0-----:R-:W-:Y:S01]  /*00c0*/  IMAD R3, R3, UR8, R2 ;  /* 0x0000000803037c24 */ /* 0x001fe2000f8e0202 */
[----:B----4-:R-:W-:Y:S01]  /*00d0*/  UIMAD UR5, UR5, UR7, URZ ;  /* 0x00000007050572a4 */ /* 0x010fe2000f8e02ff */
[----:B------:R-:W0:Y:S01]  /*00e0*/  LDCU.64 UR6, c[0x0][0x358] ;  /* 0x00006b00ff0677ac */ /* 0x000e220008000a00 */
[----:B---3--:R-:W-:-:S04]  /*00f0*/  IMAD R0, R0, UR8, RZ ;  /* 0x0000000800007c24 */ /* 0x008fc8000f8e02ff */
[C---:B------:R-:W-:Y:S02]  /*0100*/  IMAD R3, R0.reuse, UR4, R3 ;  /* 0x0000000400037c24 */ /* 0x040fe4000f8e0203 */
[----:B------:R-:W-:Y:S02]  /*0110*/  IMAD R0, R0, UR5, RZ ;  /* 0x0000000500007c24 */ /* 0x000fe4000f8e02ff */
[----:B------:R-:W-:Y:S01]  /*0120*/  IMAD R7, R3, UR10, RZ ;  /* 0x0000000a03077c24 */ /* 0x000fe2000f8e02ff */
[----:B0-----:R-:W-:Y:S06]  /*0130*/  BRA.U !UP0, `(.L_x_794) ;  /* 0x0000000108107547 */ /* 0x001fec000b800000 */
[----:B------:R-:W-:-:S13]  /*0140*/  ISETP.NE.AND P0, PT, R7, RZ, PT ;  /* 0x000000ff0700720c */ /* 0x000fda0003f05270 */
[----:B------:R-:W0:Y:S02]  /*0150*/  @!P0 LDC.64 R2, c[0x0][0x380] ;  /* 0x0000e000ff028b82 */ /* 0x000e240000000a00 */
[----:B0-----:R0:W-:Y:S06]  /*0160*/  @!P0 STG.E.STRONG.SYS desc[UR6][R2.64], RZ ;  /* 0x000000ff02008986 */ /* 0x0011ec000c115906 */
[----:B------:R-:W-:Y:S06]  /*0170*/  BAR.SYNC.DEFER_BLOCKING 0x0 ;  /* 0x0000000000007b1d */ /* 0x000fec0000010000 */
.L_x_794:
[----:B------:R-:W1:Y:S01]  /*0180*/  LDCU.64 UR4, c[0x0][0x390] ;  /* 0x00007200ff0477ac */ /* 0x000e620008000a00 */
[----:B0-----:R-:W-:Y:S02]  /*0190*/  SHF.R.S32.HI R2, RZ, 0x1f, R7 ;  /* 0x0000001fff027819 */ /* 0x001fe40000011407 */
[----:B-1----:R-:W-:-:S04]  /*01a0*/  ISETP.GE.U32.AND P0, PT, R7, UR4, PT ;  /* 0x0000000407007c0c */ /* 0x002fc8000bf06070 */
[----:B------:R-:W-:-:S13]  /*01b0*/  ISETP.GE.U32.AND.EX P0, PT, R2, UR5, PT, P0 ;  /* 0x0000000502007c0c */ /* 0x000fda000bf06100 */
[----:B------:R-:W-:Y:S05]  /*01c0*/  @P0 EXIT ;  /* 0x000000000000094d */ /* 0x000fea0003800000 */
[----:B------:R-:W-:Y:S01]  /*01d0*/  IMAD.MOV.U32 R6, RZ, RZ, R2 ;  /* 0x000000ffff067224 */ /* 0x000fe200078e0002 */
[----:B------:R-:W0:Y:S01]  /*01e0*/  LDCU UR8, c[0x0][0x398] ;  /* 0x00007300ff0877ac */ /* 0x000e220008000800 */
[----:B------:R-:W1:Y:S01]  /*01f0*/  LDCU.64 UR10, c[0x0][0x390] ;  /* 0x00007200ff0a77ac */ /* 0x000e620008000a00 */
[----:B------:R-:W2:Y:S04]  /*0200*/  LDCU.64 UR4, c[0x0][0x388] ;  /* 0x00007100ff0477ac */ /* 0x000ea80008000a00 */
.L_x_795:
[----:B--2---:R-:W-:-:S04]  /*0210*/  LEA R2, P0, R7, UR4, 0x1 ;  /* 0x0000000407027c11 */ /* 0x004fc8000f8008ff */
[----:B------:R-:W-:-:S05]  /*0220*/  LEA.HI.X R3, R7, UR5, R6, 0x1, P0 ;  /* 0x0000000507037c11 */ /* 0x000fca00080f0c06 */
[----:B------:R-:W2:Y:S01]  /*0230*/  LDG.E.U16.CONSTANT R2, desc[UR6][R2.64] ;  /* 0x0000000602027981 */ /* 0x000ea2000c1e9500 */
[----:B0-----:R-:W-:-:S05]  /*0240*/  IMAD R7, R0, UR8, R7 ;  /* 0x0000000800077c24 */ /* 0x001fca000f8e0207 */
[----:B------:R-:W-:Y:S01]  /*0250*/  SHF.R.S32.HI R6, RZ, 0x1f, R7 ;  /* 0x0000001fff067819 */ /* 0x000fe20000011407 */
[----:B--2---:R-:W-:-:S05]  /*0260*/  HADD2.F32 R4, -RZ, R2.H0_H0 ;  /* 0x20000002ff047230 */ /* 0x004fca0000004100 */
[----:B------:R-:W-:-:S13]  /*0270*/  FSETP.NE.FTZ.AND P0, PT, |R4|, +INF , PT ;  /* 0x7f8000000400780b */ /* 0x000fda0003f15200 */
[----:B------:R-:W0:Y:S01]  /*0280*/  @!P0 LDC.64 R4, c[0x0][0x380] ;  /* 0x0000e000ff048b82 */ /* 0x000e220000000a00 */
[----:B------:R-:W-:-:S05]  /*0290*/  @!P0 IMAD.MOV.U32 R9, RZ, RZ, 0x1 ;  /* 0x00000001ff098424 */ /* 0x000fca00078e00ff */
[----:B0-----:R3:W-:Y:S01]  /*02a0*/  @!P0 STG.E.STRONG.SYS desc[UR6][R4.64], R9 ;  /* 0x0000000904008986 */ /* 0x0017e2000c115906 */
[----:B-1----:R-:W-:-:S04]  /*02b0*/  ISETP.GE.U32.AND P0, PT, R7, UR10, PT ;  /* 0x0000000a07007c0c */ /* 0x002fc8000bf06070 */
[----:B------:R-:W-:-:S13]  /*02c0*/  ISETP.GE.U32.AND.EX P0, PT, R6, UR11, PT, P0 ;  /* 0x0000000b06007c0c */ /* 0x000fda000bf06100 */
[----:B---3--:R-:W-:Y:S05]  /*02d0*/  @!P0 BRA `(.L_x_795) ;  /* 0xfffffffc00cc8947 */ /* 0x008fea000383ffff */
[----:B------:R-:W-:Y:S05]  /*02e0*/  EXIT ;  /* 0x000000000000794d */ /* 0x000fea0003800000 */
.L_x_796:
        /* <DEDUP_REMOVED lines=9> */
.L_x_888:


//--------------------- .text._Z32strided_check_finite_cuda_kernelIfEvPViPT_mii --------------------------
	.section	.text._Z32strided_check_finite_cuda_kernelIfEvPViPT_mii,"ax",@progbits
	.align	128
        .global         _Z32strided_check_finite_cuda_kernelIfEvPViPT_mii
        .type           _Z32strided_check_finite_cuda_kernelIfEvPViPT_mii,@function
        .size           _Z32strided_check_finite_cuda_kernelIfEvPViPT_mii,(.L_x_889 - _Z32strided_check_finite_cuda_kernelIfEvPViPT_mii)
        .other          _Z32strided_check_finite_cuda_kernelIfEvPViPT_mii,@"STO_CUDA_ENTRY STV_DEFAULT"
_Z32strided_check_finite_cuda_kernelIfEvPViPT_mii:
.text._Z32strided_check_finite_cuda_kernelIfEvPViPT_mii:
        /* <DEDUP_REMOVED lines=24> */
.L_x_797:
        /* <DEDUP_REMOVED lines=9> */
.L_x_798:
[----:B--2---:R-:W-:-:S04]  /*0210*/  LEA R2, P0, R7, UR4, 0x2 ;  /* 0x0000000407027c11 */ /* 0x004fc8000f8010ff */
[----:B------:R-:W-:-:S05]  /*0220*/  LEA.HI.X R3, R7, UR5, R6, 0x2, P0 ;  /* 0x0000000507037c11 */ /* 0x000fca00080f1406 */
[----:B------:R-:W2:Y:S01]  /*0230*/  LDG.E.CONSTANT R2, desc[UR6][R2.64] ;  /* 0x0000000602027981 */ /* 0x000ea2000c1e9900 */
[----:B0-----:R-:W-:-:S05]  /*0240*/  IMAD R7, R0, UR8, R7 ;  /* 0x0000000800077c24 */ /* 0x001fca000f8e0207 */
[----:B------:R-:W-:Y:S02]  /*0250*/  SHF.R.S32.HI R6, RZ, 0x1f, R7 ;  /* 0x0000001fff067819 */ /* 0x000fe40000011407 */
[----:B--2---:R-:W-:-:S13]  /*0260*/  FSETP.NE.FTZ.AND P0, PT, |R2|, +INF , PT ;  /* 0x7f8000000200780b */ /* 0x004fda0003f15200 */
[----:B------:R-:W0:Y:S01]  /*0270*/  @!P0 LDC.64 R4, c[0x0][0x380] ;  /* 0x0000e000ff048b82 */ /* 0x000e220000000a00 */
[----:B------:R-:W-:-:S05]  /*0280*/  @!P0 IMAD.MOV.U32 R9, RZ, RZ, 0x1 ;  /* 0x00000001ff098424 */ /* 0x000fca00078e00ff */
[----:B0-----:R3:W-:Y:S01]  /*0290*/  @!P0 STG.E.STRONG.SYS desc[UR6][R4.64], R9 ;  /* 0x0000000904008986 */ /* 0x0017e2000c115906 */
[----:B-1----:R-:W-:-:S04]  /*02a0*/  ISETP.GE.U32.AND P0, PT, R7, UR10, PT ;  /* 0x0000000a07007c0c */ /* 0x002fc8000bf06070 */
[----:B------:R-:W-:-:S13]  /*02b0*/  ISETP.GE.U32.AND.EX P0, PT, R6, UR11, PT, P0 ;  /* 0x0000000b06007c0c */ /* 0x000fda000bf06100 */
[----:B---3--:R-:W-:Y:S05]  /*02c0*/  @!P0 BRA `(.L_x_798) ;  /* 0xfffffffc00d08947 */ /* 0x008fea000383ffff */
[----:B------:R-:W-:Y:S05]  /*02d0*/  EXIT ;  /* 0x000000000000794d */ /* 0x000fea0003800000 */
.L_x_799:
        /* <DEDUP_REMOVED lines=10> */
.L_x_889:


//--------------------- .text._Z32strided_check_finite_cuda_kernelIhEvPViPT_mii --------------------------
	.section	.text._Z32strided_check_finite_cuda_kernelIhEvPViPT_mii,"ax",@progbits
	.align	128
        .global         _Z32strided_check_finite_cuda_kernelIhEvPViPT_mii
        .type           _Z32strided_check_finite_cuda_kernelIhEvPViPT_mii,@function
        .size           _Z32strided_check_finite_cuda_kernelIhEvPViPT_mii,(.L_x_890 - _Z32strided_check_finite_cuda_kernelIhEvPViPT_mii)
        .other          _Z32strided_check_finite_cuda_kernelIhEvPViPT_mii,@"STO_CUDA_ENTRY STV_DEFAULT"
_Z32strided_check_finite_cuda_kernelIhEvPViPT_mii:
.text._Z32strided_check_finite_cuda_kernelIhEvPViPT_mii:
        /* <DEDUP_REMOVED lines=24> */
.L_x_800:
        /* <DEDUP_REMOVED lines=9> */
.L_x_801:
[----:B--2---:R-:W-:-:S04]  /*0210*/  IADD3 R2, P0, PT, R7, UR4, RZ ;  /* 0x0000000407027c10 */ /* 0x004fc8000ff1e0ff */
[----:B------:R-:W-:-:S05]  /*0220*/  IADD3.X R3, PT, PT, R6, UR5, RZ, P0, !PT ;  /* 0x0000000506037c10 */ /* 0x000fca00087fe4ff */
[----:B------:R-:W2:Y:S01]  /*0230*/  LDG.E.U8.CONSTANT R2, desc[UR6][R2.64] ;  /* 0x0000000602027981 */ /* 0x000ea2000c1e9100 */
[----:B0-----:R-:W-:-:S05]  /*0240*/  IMAD R7, R0, UR8, R7 ;  /* 0x0000000800077c24 */ /* 0x001fca000f8e0207 */
[----:B------:R-:W-:Y:S01]  /*0250*/  SHF.R.S32.HI R6, RZ, 0x1f, R7 ;  /* 0x0000001fff067819 */ /* 0x000fe20000011407 */
[----:B--2---:R-:W-:-:S05]  /*0260*/  IMAD.SHL.U32 R4, R2, 0x100, RZ ;  /* 0x0000010002047824 */ /* 0x004fca00078e00ff */
[----:B------:R-:W-:-:S05]  /*0270*/  HADD2.F32 R4, -RZ, R4.H0_H0 ;  /* 0x20000004ff047230 */ /* 0x000fca0000004100 */
        /* <DEDUP_REMOVED lines=8> */
.L_x_802:
        /* <DEDUP_REMOVED lines=16> */
.L_x_890:


//--------------------- .text._Z16adam_cuda_kernelIddEvPT_PT0_S1_S1_PKS2_fffffm10adamMode_tf --------------------------
	.section	.text._Z16adam_cuda_kernelIddEvPT_PT0_S1_S1_PKS2_fffffm10adamMode_tf,"ax",@progbits
	.align	128
        .global         _Z16adam_cuda_kernelIddEvPT_PT0_S1_S1_PKS2_fffffm10adamMode_tf
        .type           _Z16adam_cuda_kernelIddEvPT_PT0_S1_S1_PKS2_fffffm10adamMode_tf,@function
        .size           _Z16adam_cuda_kernelIddEvPT_PT0_S1_S1_PKS2_fffffm10adamMode_tf,(.L_x_864 - _Z16adam_cuda_kernelIddEvPT_PT0_S1_S1_PKS2_fffffm10adamMode_tf)
        .other          _Z16adam_cuda_kernelIddEvPT_PT0_S1_S1_PKS2_fffffm10adamMode_tf,@"STO_CUDA_ENTRY STV_DEFAULT"
_Z16adam_cuda_kernelIddEvPT_PT0_S1_S1_PKS2_fffffm10adamMode_tf:
.text._Z16adam_cuda_kernelIddEvPT_PT0_S1_S1_PKS2_fffffm10adamMode_tf:
        /* <DEDUP_REMOVED lines=9> */
[----:B-1----:R-:W-:Y:S01]  /*0090*/  UIMAD UR4, UR5, UR4, UR6 ;  /* 0x00000004050472a4 */ /* 0x002fe2000f8e0206 */
[----:B0-----:R-:W-:Y:S01]  /*00a0*/  IMAD R3, R3, UR7, R0 ;  /* 0x0000000703037c24 */ /* 0x001fe2000f8e0200 */
[----:B------:R-:W0:Y:S01]  /*00b0*/  LDCU UR6, c[0x0][0x374] ;  /* 0x00006e80ff0677ac */ /* 0x000e220008000800 */
[----:B---3--:R-:W-:-:S04]  /*00c0*/  IMAD R2, R2, UR7, RZ ;  /* 0x0000000702027c24 */ /* 0x008fc8000f8e02ff */
[----:B------:R-:W-:-:S05]  /*00d0*/  IMAD R3, R2, UR4, R3 ;  /* 0x0000000402037c24 */ /* 0x000fca000f8e0203 */
[----:B--2---:R-:W-:Y:S02]  /*00e0*/  ISETP.GE.U32.AND P0, PT, R3, UR8, PT ;  /* 0x0000000803007c0c */ /* 0x004fe4000bf06070 */
[----:B------:R-:W-:Y:S01]  /*00f0*/  SHF.R.S32.HI R5, RZ, 0x1f, R3 ;  /* 0x0000001fff057819 */ /* 0x000fe20000011403 */
[----:B0-----:R-:W-:-:S03]  /*0100*/  UIMAD UR4, UR5, UR6, URZ ;  /* 0x00000006050472a4 */ /* 0x001fc6000f8e02ff */
[----:B------:R-:W-:-:S03]  /*0110*/  ISETP.GE.U32.AND.EX P0, PT, R5, UR9, PT, P0 ;  /* 0x0000000905007c0c */ /* 0x000fc6000bf06100 */
[----:B------:R-:W-:-:S10]  /*0120*/  IMAD R2, R2, UR4, RZ ;  /* 0x0000000402027c24 */ /* 0x000fd4000f8e02ff */
[----:B------:R-:W-:Y:S05]  /*0130*/  @P0 EXIT ;  /* 0x000000000000094d */ /* 0x000fea0003800000 */
[----:B------:R-:W0:Y:S01]  /*0140*/  LDC.64 R16, c[0x0][0x3a8] ;  /* 0x0000ea00ff107b82 */ /* 0x000e220000000a00 */
[----:B------:R-:W1:Y:S01]  /*0150*/  LDCU.64 UR4, c[0x0][0x358] ;  /* 0x00006b00ff0477ac */ /* 0x000e620008000a00 */
[----:B------:R-:W-:Y:S02]  /*0160*/  IMAD.MOV.U32 R27, RZ, RZ, R5 ;  /* 0x000000ffff1b7224 */ /* 0x000fe400078e0005 */
[----:B------:R-:W-:-:S04]  /*0170*/  IMAD.MOV.U32 R26, RZ, RZ, R3 ;  /* 0x000000ffff1a7224 */ /* 0x000fc800078e0003 */
[----:B------:R-:W2:Y:S08]  /*0180*/  LDC.64 R6, c[0x0][0x3c8] ;  /* 0x0000f200ff067b82 */ /* 0x000eb00000000a00 */
[----:B------:R-:W3:Y:S01]  /*0190*/  LDC R14, c[0x0][0x3b4] ;  /* 0x0000ed00ff0e7b82 */ /* 0x000ee20000000800 */
[C---:B0-----:R-:W-:Y:S01]  /*01a0*/  FADD.FTZ R0, -R16.reuse, 1 ;  /* 0x3f80000010007421 */ /* 0x041fe20000010100 */
[C---:B------:R-:W-:Y:S01]  /*01b0*/  FADD.FTZ R4, -R17.reuse, 1 ;  /* 0x3f80000011047421 */ /* 0x040fe20000010100 */
[----:B------:R-:W-:Y:S01]  /*01c0*/  FMUL.FTZ R10, R16, 1 ;  /* 0x3f800000100a7820 */ /* 0x000fe20000410000 */
[----:B------:R-:W-:Y:S01]  /*01d0*/  FMUL.FTZ R12, R17, 1 ;  /* 0x3f800000110c7820 */ /* 0x000fe20000410000 */
[----:B------:R-:W-:Y:S01]  /*01e0*/  FMUL.FTZ R0, R0, 1 ;  /* 0x3f80000000007820 */ /* 0x000fe20000410000 */
[----:B------:R-:W-:Y:S01]  /*01f0*/  FMUL.FTZ R4, R4, 1 ;  /* 0x3f80000004047820 */ /* 0x000fe20000410000 */
[----:B--2---:R-:W-:Y:S01]  /*0200*/  FMUL.FTZ R8, R7, 1 ;  /* 0x3f80000007087820 */ /* 0x004fe20000410000 */
[----:B------:R-:W-:Y:S01]  /*0210*/  ISETP.NE.AND P0, PT, R6, RZ, PT ;  /* 0x000000ff0600720c */ /* 0x000fe20003f05270 */
[----:B------:R-:W0:Y:S01]  /*0220*/  F2F.F64.F32 R10, R10 ;  /* 0x0000000a000a7310 */ /* 0x000e220000201800 */
[----:B---3--:R-:W-:-:S07]  /*0230*/  FMUL.FTZ R14, R14, 1 ;  /* 0x3f8000000e0e7820 */ /* 0x008fce0000410000 */
[----:B------:R-:W2:Y:S08]  /*0240*/  F2F.F64.F32 R8, R8 ;  /* 0x0000000800087310 */ /* 0x000eb00000201800 */
[----:B------:R-:W3:Y:S08]  /*0250*/  F2F.F64.F32 R12, R12 ;  /* 0x0000000c000c7310 */ /* 0x000ef00000201800 */
[----:B------:R-:W4:Y:S08]  /*0260*/  F2F.F64.F32 R14, R14 ;  /* 0x0000000e000e7310 */ /* 0x000f300000201800 */
[----:B------:R0:W0:Y:S08]  /*0270*/  F2F.F64.F32 R16, R0 ;  /* 0x0000000000107310 */ /* 0x0000300000201800 */
[----:B------:R0:W0:Y:S01]  /*0280*/  F2F.F64.F32 R18, R4 ;  /* 0x0000000400127310 */ /* 0x0000220000201800 */
[----:B-1234-:R-:W-:Y:S05]  /*0290*/  @P0 BRA `(.L_x_803) ;  /* 0x0000000c00340947 */ /* 0x01efea0003800000 */
[----:B------:R-:W1:Y:S01]  /*02a0*/  LDCU.64 UR6, c[0x0][0x388] ;  /* 0x00007100ff0677ac */ /* 0x000e620008000a00 */
[----:B------:R-:W2:Y:S01]  /*02b0*/  LDCU UR10, c[0x0][0x3b8] ;  /* 0x00007700ff0a77ac */ /* 0x000ea20008000800 */
[----:B------:R-:W3:Y:S01]  /*02c0*/  LDCU UR11, c[0x0][0x3b8] ;  /* 0x00007700ff0b77ac */ /* 0x000ee20008000800 */
[----:B------:R-:W4:Y:S01]  /*02d0*/  LDCU.64 UR20, c[0x0][0x3c0] ;  /* 0x00007800ff1477ac */ /* 0x000f220008000a00 */
[----:B------:R-:W0:Y:S01]  /*02e0*/  LDCU.64 UR30, c[0x0][0x3c0] ;  /* 0x00007800ff1e77ac */ /* 0x000e220008000a00 */
[----:B-1----:R-:W-:Y:S01]  /*02f0*/  UISETP.NE.U32.AND UP0, UPT, UR6, URZ, UPT ;  /* 0x000000ff0600728c */ /* 0x002fe2000bf05070 */
[----:B------:R-:W1:Y:S03]  /*0300*/  LDCU.64 UR8, c[0x0][0x3a0] ;  /* 0x00007400ff0877ac */ /* 0x000e660008000a00 */
[----:B------:R-:W-:Y:S01]  /*0310*/  UISETP.NE.AND.EX UP0, UPT, UR7, URZ, UPT, UP0 ;  /* 0x000000ff0700728c */ /* 0x000fe2000bf05300 */
[----:B------:R-:W0:Y:S01]  /*0320*/  LDCU.64 UR22, c[0x0][0x3a0] ;  /* 0x00007400ff1677ac */ /* 0x000e220008000a00 */
[----:B------:R-:W0:Y:S01]  /*0330*/  LDCU.64 UR28, c[0x0][0x380] ;  /* 0x00007000ff1c77ac */ /* 0x000e220008000a00 */
[----:B------:R-:W0:Y:S01]  /*0340*/  LDCU.128 UR12, c[0x0][0x390] ;  /* 0x00007200ff0c77ac */ /* 0x000e220008000c00 */
[----:B------:R-:W0:Y:S01]  /*0350*/  LDCU.128 UR24, c[0x0][0x390] ;  /* 0x00007200ff1877ac */ /* 0x000e220008000c00 */
[----:B------:R-:W0:Y:S04]  /*0360*/  LDCU.128 UR16, c[0x0][0x380] ;  /* 0x00007000ff1077ac */ /* 0x000e280008000c00 */
[----:B--234-:R-:W-:Y:S05]  /*0370*/  BRA.U !UP0, `(.L_x_804) ;  /* 0x0000000508847547 */ /* 0x01cfea000b800000 */
[----:B------:R-:W-:Y:S01]  /*0380*/  BSSY.RECONVERGENT B1, `(.L_x_805) ;  /* 0x000005f000017945 */ /* 0x000fe20003800200 */
.L_x_810:
[C---:B--2---:R-:W-:Y:S01]  /*0390*/  IMAD.SHL.U32 R6, R26.reuse, 0x8, RZ ;  /* 0x000000081a067824 */ /* 0x044fe200078e00ff */
[----:B------:R-:W-:-:S04]  /*03a0*/  SHF.L.U64.HI R30, R26, 0x3, R27 ;  /* 0x000000031a1e7819 */ /* 0x000fc8000001021b */
[----:B-1----:R-:W-:-:S04]  /*03b0*/  IADD3 R24, P0, PT, R6, UR8, RZ ;  /* 0x0000000806187c10 */ /* 0x002fc8000ff1e0ff */
[----:B------:R-:W-:-:S06]  /*03c0*/  IADD3.X R25, PT, PT, R30, UR9, RZ, P0, !PT ;  /* 0x000000091e197c10 */ /* 0x000fcc00087fe4ff */
[----:B------:R-:W2:Y:S01]  /*03d0*/  LDG.E.64.CONSTANT R24, desc[UR4][R24.64] ;  /* 0x0000000418187981 */ /* 0x000ea2000c1e9b00 */
[----:B------:R-:W1:Y:S01]  /*03e0*/  MUFU.RCP64H R5, R15 ;  /* 0x0000000f00057308 */ /* 0x000e620000001800 */
[----:B0-----:R-:W-:Y:S01]  /*03f0*/  IMAD.MOV.U32 R4, RZ, RZ, 0x1 ;  /* 0x00000001ff047424 */ /* 0x001fe200078e00ff */
[----:B------:R-:W-:Y:S05]  /*0400*/  BSSY.RECONVERGENT B2, `(.L_x_806) ;  /* 0x0000013000027945 */ /* 0x000fea0003800200 */
        /* <DEDUP_REMOVED lines=15> */
[----:B------:R-:W-:Y:S05]  /*0500*/  CALL.REL.NOINC `($__internal_4_$__cuda_sm20_div_rn_f64_full) ;  /* 0x0000001400bc7944 */ /* 0x000fea0003c00000 */
[----:B------:R-:W-:Y:S02]  /*0510*/  IMAD.MOV.U32 R4, RZ, RZ, R7 ;  /* 0x000000ffff047224 */ /* 0x000fe400078e0007 */
[----:B------:R-:W-:-:S07]  /*0520*/  IMAD.MOV.U32 R5, RZ, RZ, R20 ;  /* 0x000000ffff057224 */ /* 0x000fce00078e0014 */
.L_x_807:
[----:B------:R-:W-:Y:S05]  /*0530*/  BSYNC.RECONVERGENT B2 ;  /* 0x0000000000027941 */ /* 0x000fea0003800200 */
.L_x_806:
[----:B------:R-:W-:Y:S01]  /*0540*/  IADD3 R22, P0, PT, R6, UR12, RZ ;  /* 0x0000000c06167c10 */ /* 0x000fe2000ff1e0ff */
[----:B------:R-:W-:Y:S01]  /*0550*/  DMUL R26, R16, R4 ;  /* 0x00000004101a7228 */ /* 0x000fe20000000000 */
[----:B------:R-:W0:Y:S02]  /*0560*/  LDC R0, c[0x0][0x3b0] ;  /* 0x0000ec00ff007b82 */ /* 0x000e240000000800 */
[----:B------:R-:W-:-:S05]  /*0570*/  IADD3.X R23, PT, PT, R30, UR13, RZ, P0, !PT ;  /* 0x0000000d1e177c10 */ /* 0x000fca00087fe4ff */
[----:B------:R-:W2:Y:S01]  /*0580*/  LDG.E.64 R24, desc[UR4][R22.64] ;  /* 0x0000000416187981 */ /* 0x000ea2000c1e1b00 */
[----:B------:R-:W-:-:S04]  /*0590*/  IADD3 R20, P0, PT, R6, UR14, RZ ;  /* 0x0000000e06147c10 */ /* 0x000fc8000ff1e0ff */
[----:B------:R-:W-:Y:S01]  /*05a0*/  IADD3.X R21, PT, PT, R30, UR15, RZ, P0, !PT ;  /* 0x0000000f1e157c10 */ /* 0x000fe200087fe4ff */
[----:B--2---:R-:W-:-:S07]  /*05b0*/  DFMA R24, R10, R24, R26 ;  /* 0x000000180a18722b */ /* 0x004fce000000001a */
[----:B------:R1:W-:Y:S04]  /*05c0*/  STG.E.64 desc[UR4][R22.64], R24 ;  /* 0x0000001816007986 */ /* 0x0003e8000c101b04 */
[----:B------:R-:W2:Y:S01]  /*05d0*/  LDG.E.64 R26, desc[UR4][R20.64] ;  /* 0x00000004141a7981 */ /* 0x000ea2000c1e1b00 */
[----:B0-----:R-:W-:Y:S01]  /*05e0*/  FMUL.FTZ R0, R0, 1 ;  /* 0x3f80000000007820 */ /* 0x001fe20000410000 */
[----:B------:R-:W-:Y:S01]  /*05f0*/  DMUL R28, R18, R4 ;  /* 0x00000004121c7228 */ /* 0x000fe20000000000 */
[----:B------:R-:W-:Y:S01]  /*0600*/  UMOV UR6, 0xf0000000 ;  /* 0xf000000000067882 */ /* 0x000fe20000000000 */
[----:B------:R-:W-:Y:S01]  /*0610*/  UMOV UR7, 0x380fffff ;  /* 0x380fffff00077882 */ /* 0x000fe20000000000 */
[----:B------:R-:W0:Y:S01]  /*0620*/  F2F.F64.F32 R32, R0 ;  /* 0x0000000000207310 */ /* 0x000e220000201800 */
[----:B------:R-:W-:Y:S01]  /*0630*/  FSETP.GEU.AND P1, PT, |R25|, 6.5827683646048100446e-37, PT ;  /* 0x036000001900780b */ /* 0x000fe20003f2e200 */
[----:B------:R-:W-:Y:S01]  /*0640*/  BSSY.RECONVERGENT B2, `(.L_x_808) ;  /* 0x000001c000027945 */ /* 0x000fe20003800200 */
[----:B--2---:R-:W-:-:S08]  /*0650*/  DMUL R26, R12, R26 ;  /* 0x0000001a0c1a7228 */ /* 0x004fd00000000000 */
[----:B------:R-:W-:Y:S01]  /*0660*/  DFMA R26, R28, R4, R26 ;  /* 0x000000041c1a722b */ /* 0x000fe2000000001a */
[----:B------:R-:W-:-:S06]  /*0670*/  IMAD.MOV.U32 R4, RZ, RZ, 0x1 ;  /* 0x00000001ff047424 */ /* 0x000fcc00078e00ff */
[----:B------:R2:W-:Y:S01]  /*0680*/  STG.E.64 desc[UR4][R20.64], R26 ;  /* 0x0000001a14007986 */ /* 0x0005e2000c101b04 */
[----:B0-----:R-:W-:-:S06]  /*0690*/  DADD R32, R26, R32 ;  /* 0x000000001a207229 */ /* 0x001fcc0000000020 */
[----:B------:R-:W0:Y:S02]  /*06a0*/  F2F.F32.F64 R7, R32 ;  /* 0x0000002000077310 */ /* 0x000e240000301000 */
[----:B------:R-:W-:-:S14]  /*06b0*/  DSETP.GEU.AND P0, PT, |R32|, UR6, PT ;  /* 0x0000000620007e2a */ /* 0x000fdc000bf0e200 */
[----:B0-----:R-:W-:-:S06]  /*06c0*/  @!P0 FMUL R7, R7, 1.175494350822287508e-38 ;  /* 0x0080000007078820 */ /* 0x001fcc0000400000 */
[----:B------:R-:W1:Y:S02]  /*06d0*/  MUFU.SQRT R7, R7 ;  /* 0x0000000700077308 */ /* 0x000e640000002000 */
[----:B-1----:R-:W-:-:S06]  /*06e0*/  FMUL.FTZ R22, R7, 1 ;  /* 0x3f80000007167820 */ /* 0x002fcc0000410000 */
        /* <DEDUP_REMOVED lines=12> */
[----:B--2---:R-:W-:Y:S05]  /*07b0*/  @P0 BRA P1, `(.L_x_809) ;  /* 0x0000000000100947 */ /* 0x004fea0000800000 */
[----:B------:R-:W-:-:S07]  /*07c0*/  MOV R0, 0x7e0 ;  /* 0x000007e000007802 */ /* 0x000fce0000000f00 */
[----:B------:R-:W-:Y:S05]  /*07d0*/  CALL.REL.NOINC `($__internal_4_$__cuda_sm20_div_rn_f64_full) ;  /* 0x0000001400087944 */ /* 0x000fea0003c00000 */
[----:B------:R-:W-:Y:S02]  /*07e0*/  IMAD.MOV.U32 R4, RZ, RZ, R7 ;  /* 0x000000ffff047224 */ /* 0x000fe400078e0007 */
[----:B------:R-:W-:-:S07]  /*07f0*/  IMAD.MOV.U32 R5, RZ, RZ, R20 ;  /* 0x000000ffff057224 */ /* 0x000fce00078e0014 */
.L_x_809:
[----:B------:R-:W-:Y:S05]  /*0800*/  BSYNC.RECONVERGENT B2 ;  /* 0x0000000000027941 */ /* 0x000fea0003800200 */
.L_x_808:
[----:B------:R-:W-:-:S04]  /*0810*/  IADD3 R20, P0, PT, R6, UR16, RZ ;  /* 0x0000001006147c10 */ /* 0x000fc8000ff1e0ff */
[----:B------:R-:W-:-:S05]  /*0820*/  IADD3.X R21, PT, PT, R30, UR17, RZ, P0, !PT ;  /* 0x000000111e157c10 */ /* 0x000fca00087fe4ff */
[----:B------:R-:W2:Y:S01]  /*0830*/  LDG.E.64 R22, desc[UR4][R20.64] ;  /* 0x0000000414167981 */ /* 0x000ea2000c1e1b00 */
[----:B------:R-:W-:Y:S01]  /*0840*/  UMOV UR6, 0xf0000000 ;  /* 0xf000000000067882 */ /* 0x000fe20000000000 */
[----:B------:R-:W-:Y:S01]  /*0850*/  UMOV UR7, 0x380fffff ;  /* 0x380fffff00077882 */ /* 0x000fe20000000000 */
[----:B------:R-:W-:-:S04]  /*0860*/  IMAD.IADD R26, R2, 0x1, R3 ;  /* 0x00000001021a7824 */ /* 0x000fc800078e0203 */
[--C-:B------:R-:W-:Y:S01]  /*0870*/  IMAD.MOV.U32 R3, RZ, RZ, R26.reuse ;  /* 0x000000ffff037224 */ /* 0x100fe200078e001a */
[----:B------:R-:W-:Y:S01]  /*0880*/  SHF.R.S32.HI R27, RZ, 0x1f, R26 ;  /* 0x0000001fff1b7819 */ /* 0x000fe2000001141a */
[----:B--2---:R-:W-:-:S06]  /*0890*/  DFMA R4, R8, R22, R4 ;  /* 0x000000160804722b */ /* 0x004fcc0000000004 */
[----:B------:R-:W0:Y:S02]  /*08a0*/  F2F.F32.F64 R0, R4 ;  /* 0x0000000400007310 */ /* 0x000e240000301000 */
[----:B------:R-:W-:-:S14]  /*08b0*/  DSETP.GEU.AND P0, PT, |R4|, UR6, PT ;  /* 0x0000000604007e2a */ /* 0x000fdc000bf0e200 */
[----:B0-----:R-:W-:Y:S01]  /*08c0*/  @!P0 FMUL R0, R0, 1.175494350822287508e-38 ;  /* 0x0080000000008820 */ /* 0x001fe20000400000 */
[----:B------:R-:W-:-:S03]  /*08d0*/  IADD3 R6, P0, PT, R6, UR18, RZ ;  /* 0x0000001206067c10 */ /* 0x000fc6000ff1e0ff */
[----:B------:R-:W-:Y:S01]  /*08e0*/  FMUL.FTZ R0, R0, UR10 ;  /* 0x0000000a00007c20 */ /* 0x000fe20008410000 */
[----:B------:R-:W-:Y:S02]  /*08f0*/  IADD3.X R7, PT, PT, R30, UR19, RZ, P0, !PT ;  /* 0x000000131e077c10 */ /* 0x000fe400087fe4ff */
[----:B------:R-:W-:Y:S01]  /*0900*/  ISETP.GE.U32.AND P0, PT, R26, UR20, PT ;  /* 0x000000141a007c0c */ /* 0x000fe2000bf06070 */
[----:B------:R-:W0:Y:S03]  /*0910*/  F2F.F64.F32 R24, R0 ;  /* 0x0000000000187310 */ /* 0x000e260000201800 */
[----:B------:R-:W-:Y:S01]  /*0920*/  ISETP.GE.U32.AND.EX P0, PT, R27, UR21, PT, P0 ;  /* 0x000000151b007c0c */ /* 0x000fe2000bf06100 */
[----:B0-----:R-:W-:-:S07]  /*0930*/  DADD R24, R22, -R24 ;  /* 0x0000000016187229 */ /* 0x001fce0000000818 */
[----:B------:R2:W-:Y:S04]  /*0940*/  STG.E.64 desc[UR4][R20.64], R24 ;  /* 0x0000001814007986 */ /* 0x0005e8000c101b04 */
[----:B------:R2:W-:Y:S01]  /*0950*/  STG.E.64 desc[UR4][R6.64], R24 ;  /* 0x0000001806007986 */ /* 0x0005e2000c101b04 */
[----:B------:R-:W-:Y:S05]  /*0960*/  @!P0 BRA `(.L_x_810) ;  /* 0xfffffff800888947 */ /* 0x000fea000383ffff */
[----:B------:R-:W-:Y:S05]  /*0970*/  BSYNC.RECONVERGENT B1 ;  /* 0x0000000000017941 */ /* 0x000fea0003800200 */
.L_x_805:
[----:B------:R-:W-:Y:S05]  /*0980*/  EXIT ;  /* 0x000000000000794d */ /* 0x000fea0003800000 */
.L_x_804:
[----:B------:R-:W-:Y:S01]  /*0990*/  BSSY.RECONVERGENT B1, `(.L_x_811) ;  /* 0x000005c000017945 */ /* 0x000fe20003800200 */
.L_x_816:
[C---:B--2---:R-:W-:Y:S01]  /*09a0*/  IMAD.SHL.U32 R6, R26.reuse, 0x8, RZ ;  /* 0x000000081a067824 */ /* 0x044fe200078e00ff */
[----:B------:R-:W-:-:S04]  /*09b0*/  SHF.L.U64.HI R30, R26, 0x3, R27 ;  /* 0x000000031a1e7819 */ /* 0x000fc8000001021b */
[----:B0-----:R-:W-:-:S04]  /*09c0*/  IADD3 R24, P0, PT, R6, UR22, RZ ;  /* 0x0000001606187c10 */ /* 0x001fc8000ff1e0ff */
[----:B------:R-:W-:-:S06]  /*09d0*/  IADD3.X R25, PT, PT, R30, UR23, RZ, P0, !PT ;  /* 0x000000171e197c10 */ /* 0x000fcc00087fe4ff */
[----:B------:R-:W2:Y:S01]  /*09e0*/  LDG.E.64.CONSTANT R24, desc[UR4][R24.64] ;  /* 0x0000000418187981 */ /* 0x000ea2000c1e9b00 */
[----:B------:R-:W0:Y:S01]  /*09f0*/  MUFU.RCP64H R5, R15 ;  /* 0x0000000f00057308 */ /* 0x000e220000001800 */
[----:B------:R-:W-:Y:S01]  /*0a00*/  IMAD.MOV.U32 R4, RZ, RZ, 0x1 ;  /* 0x00000001ff047424 */ /* 0x000fe200078e00ff */
[----:B------:R-:W-:Y:S05]  /*0a10*/  BSSY.RECONVERGENT B2, `(.L_x_812) ;  /* 0x0000013000027945 */ /* 0x000fea0003800200 */
        /* <DEDUP_REMOVED lines=15> */
[----:B-1----:R-:W-:Y:S05]  /*0b10*/  CALL.REL.NOINC `($__internal_4_$__cuda_sm20_div_rn_f64_full) ;  /* 0x0000001000387944 */ /* 0x002fea0003c00000 */
[----:B------:R-:W-:Y:S02]  /*0b20*/  IMAD.MOV.U32 R4, RZ, RZ, R7 ;  /* 0x000000ffff047224 */ /* 0x000fe400078e0007 */
[----:B------:R-:W-:-:S07]  /*0b30*/  IMAD.MOV.U32 R5, RZ, RZ, R20 ;  /* 0x000000ffff057224 */ /* 0x000fce00078e0014 */
.L_x_813:
[----:B-1----:R-:W-:Y:S05]  /*0b40*/  BSYNC.RECONVERGENT B2 ;  /* 0x0000000000027941 */ /* 0x002fea0003800200 */
.L_x_812:
        /* <DEDUP_REMOVED lines=14> */
[----:B------:R-:W-:Y:S01]  /*0c30*/  FSETP.GEU.AND P1, PT, |R25|, 6.5827683646048100446e-37, PT ;  /* 0x036000001900780b */ /* 0x000fe20003f2e200 */
[----:B------:R-:W-:Y:S01]  /*0c40*/  BSSY.RECONVERGENT B2, `(.L_x_814) ;  /* 0x000001d000027945 */ /* 0x000fe20003800200 */
[----:B------:R-:W0:Y:S01]  /*0c50*/  F2F.F64.F32 R32, R32 ;  /* 0x0000002000207310 */ /* 0x000e220000201800 */
        /* <DEDUP_REMOVED lines=27> */
.L_x_815:
[----:B------:R-:W-:Y:S05]  /*0e10*/  BSYNC.RECONVERGENT B2 ;  /* 0x0000000000027941 */ /* 0x000fea0003800200 */
.L_x_814:
        /* <DEDUP_REMOVED lines=12> */
[----:B------:R-:W-:-:S03]  /*0ee0*/  ISETP.GE.U32.AND P0, PT, R26, UR30, PT ;  /* 0x0000001e1a007c0c */ /* 0x000fc6000bf06070 */
[----:B------:R-:W-:Y:S01]  /*0ef0*/  FMUL.FTZ R0, R0, UR11 ;  /* 0x0000000b00007c20 */ /* 0x000fe20008410000 */
[----:B------:R-:W-:-:S03]  /*0f00*/  ISETP.GE.U32.AND.EX P0, PT, R27, UR31, PT, P0 ;  /* 0x0000001f1b007c0c */ /* 0x000fc6000bf06100 */
[----:B------:R-:W0:Y:S02]  /*0f10*/  F2F.F64.F32 R22, R0 ;  /* 0x0000000000167310 */ /* 0x000e240000201800 */
[----:B0-----:R-:W-:-:S07]  /*0f20*/  DADD R22, R20, -R22 ;  /* 0x0000000014167229 */ /* 0x001fce0000000816 */
[----:B------:R2:W-:Y:S01]  /*0f30*/  STG.E.64 desc[UR4][R6.64], R22 ;  /* 0x0000001606007986 */ /* 0x0005e2000c101b04 */
[----:B------:R-:W-:Y:S05]  /*0f40*/  @!P0 BRA `(.L_x_816) ;  /* 0xfffffff800948947 */ /* 0x000fea000383ffff */
[----:B------:R-:W-:Y:S05]  /*0f50*/  BSYNC.RECONVERGENT B1 ;  /* 0x0000000000017941 */ /* 0x000fea0003800200 */
.L_x_811:
[----:B------:R-:W-:Y:S05]  /*0f60*/  EXIT ;  /* 0x000000000000794d */ /* 0x000fea0003800000 */
.L_x_803:
[----:B------:R-:W1:Y:S01]  /*0f70*/  LDCU.64 UR6, c[0x0][0x388] ;  /* 0x00007100ff0677ac */ /* 0x000e620008000a00 */
[----:B------:R-:W2:Y:S01]  /*0f80*/  LDCU UR10, c[0x0][0x3b0] ;  /* 0x00007600ff0a77ac */ /* 0x000ea20008000800 */
[----:B------:R-:W3:Y:S01]  /*0f90*/  LDCU UR28, c[0x0][0x3b0] ;  /* 0x00007600ff1c77ac */ /* 0x000ee20008000800 */
[----:B------:R-:W4:Y:S01]  /*0fa0*/  LDCU UR11, c[0x0][0x3b8] ;  /* 0x00007700ff0b77ac */ /* 0x000f220008000800 */
[----:B------:R-:W0:Y:S01]  /*0fb0*/  LDCU UR29, c[0x0][0x3b8] ;  /* 0x00007700ff1d77ac */ /* 0x000e220008000800 */
[----:B-1----:R-:W-:Y:S01]  /*0fc0*/  UISETP.NE.U32.AND UP0, UPT, UR6, URZ, UPT ;  /* 0x000000ff0600728c */ /* 0x002fe2000bf05070 */
[----:B------:R-:W1:Y:S03]  /*0fd0*/  LDCU.64 UR32, c[0x0][0x3c0] ;  /* 0x00007800ff2077ac */ /* 0x000e660008000a00 */
[----:B------:R-:W-:Y:S01]  /*0fe0*/  UISETP.NE.AND.EX UP0, UPT, UR7, URZ, UPT, UP0 ;  /* 0x000000ff0700728c */ /* 0x000fe2000bf05300 */
[----:B------:R-:W0:Y:S01]  /*0ff0*/  LDCU.64 UR20, c[0x0][0x3c0] ;  /* 0x00007800ff1477ac */ /* 0x000e220008000a00 */
[----:B------:R-:W0:Y:S01]  /*1000*/  LDCU.64 UR8, c[0x0][0x3a0] ;  /* 0x00007400ff0877ac */ /* 0x000e220008000a00 */
[----:B------:R-:W0:Y:S01]  /*1010*/  LDCU.64 UR22, c[0x0][0x3a0] ;  /* 0x00007400ff1677ac */ /* 0x000e220008000a00 */
[----:B------:R-:W0:Y:S01]  /*1020*/  LDCU.64 UR30, c[0x0][0x380] ;  /* 0x00007000ff1e77ac */ /* 0x000e220008000a00 */
[----:B------:R-:W0:Y:S01]  /*1030*/  LDCU.128 UR12, c[0x0][0x390] ;  /* 0x00007200ff0c77ac */ /* 0x000e220008000c00 */
[----:B------:R-:W0:Y:S01]  /*1040*/  LDCU.128 UR24, c[0x0][0x390] ;  /* 0x00007200ff1877ac */ /* 0x000e220008000c00 */
[----:B------:R-:W0:Y:S02]  /*1050*/  LDCU.128 UR16, c[0x0][0x380] ;  /* 0x00007000ff1077ac */ /* 0x000e240008000c00 */
[----:B--234-:R-:W-:Y:S05]  /*1060*/  BRA.U !UP0, `(.L_x_817) ;  /* 0x0000000508787547 */ /* 0x01cfea000b800000 */
[----:B------:R-:W-:Y:S01]  /*1070*/  BSSY.RECONVERGENT B1, `(.L_x_818) ;  /* 0x000005c000017945 */ /* 0x000fe20003800200 */
.L_x_823:
        /* <DEDUP_REMOVED lines=26> */
.L_x_820:
[----:B-1----:R-:W-:Y:S05]  /*1220*/  BSYNC.RECONVERGENT B2 ;  /* 0x0000000000027941 */ /* 0x002fea0003800200 */
.L_x_819:
[----:B------:R-:W-:-:S04]  /*1230*/  IADD3 R22, P0, PT, R6, UR12, RZ ;  /* 0x0000000c06167c10 */ /* 0x000fc8000ff1e0ff */
[----:B------:R-:W-:-:S05]  /*1240*/  IADD3.X R23, PT, PT, R30, UR13, RZ, P0, !PT ;  /* 0x0000000d1e177c10 */ /* 0x000fca00087fe4ff */
[----:B------:R-:W2:Y:S01]  /*1250*/  LDG.E.64 R24, desc[UR4][R22.64] ;  /* 0x0000000416187981 */ /* 0x000ea2000c1e1b00 */
[----:B------:R-:W-:Y:S01]  /*1260*/  DMUL R26, R16, R4 ;  /* 0x00000004101a7228 */ /* 0x000fe20000000000 */
[----:B------:R-:W-:-:S04]  /*1270*/  IADD3 R20, P0, PT, R6, UR14, RZ ;  /* 0x0000000e06147c10 */ /* 0x000fc8000ff1e0ff */
[----:B------:R-:W-:-:S03]  /*1280*/  IADD3.X R21, PT, PT, R30, UR15, RZ, P0, !PT ;  /* 0x0000000f1e157c10 */ /* 0x000fc600087fe4ff */
[----:B--2---:R-:W-:-:S07]  /*1290*/  DFMA R24, R10, R24, R26 ;  /* 0x000000180a18722b */ /* 0x004fce000000001a */
[----:B------:R0:W-:Y:S04]  /*12a0*/  STG.E.64 desc[UR4][R22.64], R24 ;  /* 0x0000001816007986 */ /* 0x0001e8000c101b04 */
[----:B------:R-:W2:Y:S01]  /*12b0*/  LDG.E.64 R26, desc[UR4][R20.64] ;  /* 0x00000004141a7981 */ /* 0x000ea2000c1e1b00 */
[----:B------:R-:W-:Y:S01]  /*12c0*/  DMUL R28, R18, R4 ;  /* 0x00000004121c7228 */ /* 0x000fe20000000000 */
[----:B------:R-:W-:Y:S01]  /*12d0*/  UMOV UR6, 0xf0000000 ;  /* 0xf000000000067882 */ /* 0x000fe20000000000 */
[----:B------:R-:W-:Y:S01]  /*12e0*/  UMOV UR7, 0x380fffff ;  /* 0x380fffff00077882 */ /* 0x000fe20000000000 */
[----:B------:R-:W-:Y:S01]  /*12f0*/  FSETP.GEU.AND P1, PT, |R25|, 6.5827683646048100446e-37, PT ;  /* 0x036000001900780b */ /* 0x000fe20003f2e200 */
[----:B------:R-:W-:Y:S01]  /*1300*/  BSSY.RECONVERGENT B2, `(.L_x_821) ;  /* 0x000001c000027945 */ /* 0x000fe20003800200 */
[----:B--2---:R-:W-:-:S08]  /*1310*/  DMUL R26, R12, R26 ;  /* 0x0000001a0c1a7228 */ /* 0x004fd00000000000 */
[----:B------:R-:W-:-:S06]  /*1320*/  DFMA R26, R28, R4, R26 ;  /* 0x000000041c1a722b */ /* 0x000fcc000000001a */
[----:B------:R-:W1:Y:S01]  /*1330*/  F2F.F32.F64 R0, R26 ;  /* 0x0000001a00007310 */ /* 0x000e620000301000 */
[----:B------:R2:W-:Y:S01]  /*1340*/  STG.E.64 desc[UR4][R20.64], R26 ;  /* 0x0000001a14007986 */ /* 0x0005e2000c101b04 */
[----:B------:R-:W-:-:S14]  /*1350*/  DSETP.GEU.AND P0, PT, |R26|, UR6, PT ;  /* 0x000000061a007e2a */ /* 0x000fdc000bf0e200 */
[----:B-1----:R-:W-:-:S06]  /*1360*/  @!P0 FMUL R0, R0, 1.175494350822287508e-38 ;  /* 0x0080000000008820 */ /* 0x002fcc0000400000 */
[----:B------:R-:W1:Y:S02]  /*1370*/  MUFU.SQRT R0, R0 ;  /* 0x0000000000007308 */ /* 0x000e640000002000 */
[----:B-1----:R-:W-:-:S04]  /*1380*/  FADD.FTZ R4, R0, UR10 ;  /* 0x0000000a00047e21 */ /* 0x002fc80008010000 */
[----:B0-----:R-:W-:Y:S01]  /*1390*/  FMUL.FTZ R22, R4, 1 ;  /* 0x3f80000004167820 */ /* 0x001fe20000410000 */
        /* <DEDUP_REMOVED lines=18> */
.L_x_822:
[----:B------:R-:W-:Y:S05]  /*14c0*/  BSYNC.RECONVERGENT B2 ;  /* 0x0000000000027941 */ /* 0x000fea0003800200 */
.L_x_821:
        /* <DEDUP_REMOVED lines=23> */
.L_x_818:
[----:B------:R-:W-:Y:S05]  /*1640*/  EXIT ;  /* 0x000000000000794d */ /* 0x000fea0003800000 */
.L_x_817:
[----:B------:R-:W-:Y:S01]  /*1650*/  BSSY.RECONVERGENT B1, `(.L_x_824) ;  /* 0x0000059000017945 */ /* 0x000fe20003800200 */
.L_x_829:
        /* <DEDUP_REMOVED lines=26> */
.L_x_826:
[----:B-1----:R-:W-:Y:S05]  /*1800*/  BSYNC.RECONVERGENT B2 ;  /* 0x0000000000027941 */ /* 0x002fea0003800200 */
.L_x_825:
        /* <DEDUP_REMOVED lines=41> */
.L_x_828:
[----:B------:R-:W-:Y:S05]  /*1aa0*/  BSYNC.RECONVERGENT B2 ;  /* 0x0000000000027941 */ /* 0x000fea0003800200 */
.L_x_827:
        /* <DEDUP_REMOVED lines=20> */
.L_x_824:
[----:B------:R-:W-:Y:S05]  /*1bf0*/  EXIT ;  /* 0x000000000000794d */ /* 0x000fea0003800000 */
        .weak           $__internal_4_$__cuda_sm20_div_rn_f64_full
        .type           $__internal_4_$__cuda_sm20_div_rn_f64_full,@function
        .size           $__internal_4_$__cuda_sm20_div_rn_f64_full,(.L_x_864 - $__internal_4_$__cuda_sm20_div_rn_f64_full)
$__internal_4_$__cuda_sm20_div_rn_f64_full:
        /* <DEDUP_REMOVED lines=11> */
[----:B------:R-:W-:Y:S01]  /*1cb0*/  @!P2 LOP3.LUT R5, R23, 0x7ff00000, RZ, 0xc0, !PT ;  /* 0x7ff000001705a812 */ /* 0x000fe200078ec0ff */
[----:B------:R-:W-:Y:S01]  /*1cc0*/  @!P2 IMAD.MOV.U32 R32, RZ, RZ, RZ ;  /* 0x000000ffff20a224 */ /* 0x000fe200078e00ff */
[----:B------:R-:W0:Y:S02]  /*1cd0*/  MUFU.RCP64H R27, R21 ;  /* 0x00000015001b7308 */ /* 0x000e240000001800 */
[----:B------:R-:W-:Y:S01]  /*1ce0*/  @!P2 ISETP.GE.U32.AND P3, PT, R4, R5, PT ;  /* 0x000000050400a20c */ /* 0x000fe20003f66070 */
[----:B------:R-:W-:Y:S01]  /*1cf0*/  IMAD.MOV.U32 R5, RZ, RZ, 0x1ca00000 ;  /* 0x1ca00000ff057424 */ /* 0x000fe200078e00ff */
[----:B------:R-:W-:-:S04]  /*1d00*/  @!P0 LOP3.LUT R7, R21, 0x7ff00000, RZ, 0xc0, !PT ;  /* 0x7ff0000015078812 */ /* 0x000fc800078ec0ff */
[----:B------:R-:W-:Y:S01]  /*1d10*/  @!P2 SEL R31, R5, 0x63400000, !P3 ;  /* 0x63400000051fa807 */ /* 0x000fe20005800000 */
[----:B0-----:R-:W-:-:S08]  /*1d20*/  DFMA R28, R26, -R20, 1 ;  /* 0x3ff000001a1c742b */ /* 0x001fd00000000814 */
[----:B------:R-:W-:-:S08]  /*1d30*/  DFMA R28, R28, R28, R28 ;  /* 0x0000001c1c1c722b */ /* 0x000fd0000000001c */
[----:B------:R-:W-:Y:S01]  /*1d40*/  DFMA R28, R26, R28, R26 ;  /* 0x0000001c1a1c722b */ /* 0x000fe2000000001a */
[--C-:B------:R-:W-:Y:S01]  /*1d50*/  @!P2 LOP3.LUT R26, R31, 0x80000000, R25.reuse, 0xf8, !PT ;  /* 0x800000001f1aa812 */ /* 0x100fe200078ef819 */
[----:B------:R-:W-:Y:S01]  /*1d60*/  IMAD.MOV.U32 R31, RZ, RZ, R4 ;  /* 0x000000ffff1f7224 */ /* 0x000fe200078e0004 */
[----:B------:R-:W-:Y:S02]  /*1d70*/  SEL R27, R5, 0x63400000, !P1 ;  /* 0x63400000051b7807 */ /* 0x000fe40004800000 */
[----:B------:R-:W-:Y:S01]  /*1d80*/  @!P2 LOP3.LUT R33, R26, 0x100000, RZ, 0xfc, !PT ;  /* 0x001000001a21a812 */ /* 0x000fe200078efcff */
[----:B------:R-:W-:Y:S02]  /*1d90*/  IMAD.MOV.U32 R26, RZ, RZ, R24 ;  /* 0x000000ffff1a7224 */ /* 0x000fe400078e0018 */
[----:B------:R-:W-:Y:S01]  /*1da0*/  DFMA R34, R28, -R20, 1 ;  /* 0x3ff000001c22742b */ /* 0x000fe20000000814 */
[----:B------:R-:W-:-:S06]  /*1db0*/  LOP3.LUT R27, R27, 0x800fffff, R25, 0xf8, !PT ;  /* 0x800fffff1b1b7812 */ /* 0x000fcc00078ef819 */
[----:B------:R-:W-:Y:S02]  /*1dc0*/  @!P2 DFMA R26, R26, 2, -R32 ;  /* 0x400000001a1aa82b */ /* 0x000fe40000000820 */
[----:B------:R-:W-:-:S08]  /*1dd0*/  DFMA R34, R28, R34, R28 ;  /* 0x000000221c22722b */ /* 0x000fd0000000001c */
[----:B------:R-:W-:Y:S01]  /*1de0*/  DMUL R32, R34, R26 ;  /* 0x0000001a22207228 */ /* 0x000fe20000000000 */
[----:B------:R-:W-:-:S07]  /*1df0*/  @!P2 LOP3.LUT R31, R27, 0x7ff00000, RZ, 0xc0, !PT ;  /* 0x7ff000001b1fa812 */ /* 0x000fce00078ec0ff */
[----:B------:R-:W-:-:S08]  /*1e00*/  DFMA R28, R32, -R20, R26 ;  /* 0x80000014201c722b */ /* 0x000fd0000000001a */
[----:B------:R-:W-:Y:S01]  /*1e10*/  DFMA R28, R34, R28, R32 ;  /* 0x0000001c221c722b */ /* 0x000fe20000000020 */
[----:B------:R-:W-:-:S05]  /*1e20*/  VIADD R32, R31, 0xffffffff ;  /* 0xffffffff1f207836 */ /* 0x000fca0000000000 */
[----:B------:R-:W-:Y:S01]  /*1e30*/  ISETP.GT.U32.AND P0, PT, R32, 0x7feffffe, PT ;  /* 0x7feffffe2000780c */ /* 0x000fe20003f04070 */
[----:B------:R-:W-:-:S05]  /*1e40*/  VIADD R32, R7, 0xffffffff ;  /* 0xffffffff07207836 */ /* 0x000fca0000000000 */
[----:B------:R-:W-:-:S13]  /*1e50*/  ISETP.GT.U32.OR P0, PT, R32, 0x7feffffe, P0 ;  /* 0x7feffffe2000780c */ /* 0x000fda0000704470 */
[----:B------:R-:W-:Y:S05]  /*1e60*/  @P0 BRA `(.L_x_831) ;  /* 0x00000000006c0947 */ /* 0x000fea0003800000 */
[----:B------:R-:W-:Y:S01]  /*1e70*/  LOP3.LUT R25, R23, 0x7ff00000, RZ, 0xc0, !PT ;  /* 0x7ff0000017197812 */ /* 0x000fe200078ec0ff */
[----:B------:R-:W-:-:S03]  /*1e80*/  IMAD.MOV.U32 R24, RZ, RZ, RZ ;  /* 0x000000ffff187224 */ /* 0x000fc600078e00ff */
[CC--:B------:R-:W-:Y:S02]  /*1e90*/  VIADDMNMX R7, R4.reuse, -R25.reuse, 0xb9600000, !PT ;  /* 0xb960000004077446 */ /* 0x0c0fe40007800919 */
[----:B------:R-:W-:Y:S02]  /*1ea0*/  ISETP.GE.U32.AND P0, PT, R4, R25, PT ;  /* 0x000000190400720c */ /* 0x000fe40003f06070 */
        /* <DEDUP_REMOVED lines=23> */
.L_x_831:
        /* <DEDUP_REMOVED lines=16> */
.L_x_834:
[----:B------:R-:W-:Y:S01]  /*2120*/  LOP3.LUT R5, R23, 0x80000, RZ, 0xfc, !PT ;  /* 0x0008000017057812 */ /* 0x000fe200078efcff */
[----:B------:R-:W-:Y:S01]  /*2130*/  IMAD.MOV.U32 R4, RZ, RZ, R22 ;  /* 0x000000ffff047224 */ /* 0x000fe200078e0016 */
[----:B------:R-:W-:Y:S06]  /*2140*/  BRA `(.L_x_832) ;  /* 0x0000000000087947 */ /* 0x000fec0003800000 */
.L_x_833:
[----:B------:R-:W-:Y:S01]  /*2150*/  LOP3.LUT R5, R25, 0x80000, RZ, 0xfc, !PT ;  /* 0x0008000019057812 */ /* 0x000fe200078efcff */
[----:B------:R-:W-:-:S07]  /*2160*/  IMAD.MOV.U32 R4, RZ, RZ, R24 ;  /* 0x000000ffff047224 */ /* 0x000fce00078e0018 */
.L_x_832:
[----:B------:R-:W-:Y:S05]  /*2170*/  BSYNC.RECONVERGENT B0 ;  /* 0x0000000000007941 */ /* 0x000fea0003800200 */
.L_x_830:
[----:B------:R-:W-:Y:S02]  /*2180*/  IMAD.MOV.U32 R7, RZ, RZ, R4 ;  /* 0x000000ffff077224 */ /* 0x000fe400078e0004 */
[----:B------:R-:W-:Y:S02]  /*2190*/  IMAD.MOV.U32 R20, RZ, RZ, R5 ;  /* 0x000000ffff147224 */ /* 0x000fe400078e0005 */
[----:B------:R-:W-:Y:S02]  /*21a0*/  IMAD.MOV.U32 R4, RZ, RZ, R0 ;  /* 0x000000ffff047224 */ /* 0x000fe400078e0000 */
[----:B------:R-:W-:-:S04]  /*21b0*/  IMAD.MOV.U32 R5, RZ, RZ, 0x0 ;  /* 0x00000000ff057424 */ /* 0x000fc800078e00ff */
[----:B------:R-:W-:Y:S05]  /*21c0*/  RET.REL.NODEC R4 `(_Z16adam_cuda_kernelIddEvPT_PT0_S1_S1_PKS2_fffffm10adamMode_tf) ;  /* 0xffffffdc048c7950 */ /* 0x000fea0003c3ffff */
.L_x_835:
        /* <DEDUP_REMOVED lines=11> */
.L_x_864:


//--------------------- .text._Z16adam_cuda_kernelIfN3c104HalfEEvPT_PT0_S3_S3_PKS4_fffffm10adamMode_tf --------------------------
	.section	.text._Z16adam_cuda_kernelIfN3c104HalfEEvPT_PT0_S3_S3_PKS4_fffffm10adamMode_tf,"ax",@progbits
	.align	128
        .global         _Z16adam_cuda_kernelIfN3c104HalfEEvPT_PT0_S3_S3_PKS4_fffffm10adamMode_tf
        .type           _Z16adam_cuda_kernelIfN3c104HalfEEvPT_PT0_S3_S3_PKS4_fffffm10adamMode_tf,@function
        .size           _Z16adam_cuda_kernelIfN3c104HalfEEvPT_PT0_S3_S3_PKS4_fffffm10adamMode_tf,(.L_x_892 - _Z16adam_cuda_kernelIfN3c104HalfEEvPT_PT0_S3_S3_PKS4_fffffm10adamMode_tf)
        .other          _Z16adam_cuda_kernelIfN3c104HalfEEvPT_PT0_S3_S3_PKS4_fffffm10adamMode_tf,@"STO_CUDA_ENTRY STV_DEFAULT"
_Z16adam_cuda_kernelIfN3c104HalfEEvPT_PT0_S3_S3_PKS4_fffffm10adamMode_tf:
.text._Z16adam_cuda_kernelIfN3c104HalfEEvPT_PT0_S3_S3_PKS4_fffffm10adamMode_tf:
        /* <DEDUP_REMOVED lines=20> */
[----:B------:R-:W0:Y:S01]  /*0140*/  LDCU UR6, c[0x0][0x3c8] ;  /* 0x00007900ff0677ac */ /* 0x000e220008000800 */
[----:B------:R-:W1:Y:S01]  /*0150*/  LDC.64 R2, c[0x0][0x3a8] ;  /* 0x0000ea00ff027b82 */ /* 0x000e620000000a00 */
[----:B------:R-:W-:Y:S02]  /*0160*/  IMAD.MOV.U32 R9, RZ, RZ, R0 ;  /* 0x000000ffff097224 */ /* 0x000fe400078e0000 */
[----:B------:R-:W-:Y:S01]  /*0170*/  IMAD.MOV.U32 R18, RZ, RZ, R5 ;  /* 0x000000ffff127224 */ /* 0x000fe200078e0005 */
[----:B------:R-:W2:Y:S01]  /*0180*/  LDCU.64 UR4, c[0x0][0x358] ;  /* 0x00006b00ff0477ac */ /* 0x000ea20008000a00 */
[----:B0-----:R-:W-:Y:S01]  /*0190*/  UISETP.NE.AND UP0, UPT, UR6, URZ, UPT ;  /* 0x000000ff0600728c */ /* 0x001fe2000bf05270 */
[----:B-1----:R-:W-:Y:S01]  /*01a0*/  FADD.FTZ R4, -R2, 1 ;  /* 0x3f80000002047421 */ /* 0x002fe20000010100 */
[----:B------:R-:W-:-:S07]  /*01b0*/  FADD.FTZ R0, -R3, 1 ;  /* 0x3f80000003007421 */ /* 0x000fce0000010100 */
[----:B--2---:R-:W-:Y:S05]  /*01c0*/  BRA.U UP0, `(.L_x_836) ;  /* 0x0000000500a07547 */ /* 0x004fea000b800000 */
[----:B------:R-:W0:Y:S02]  /*01d0*/  LDCU.64 UR6, c[0x0][0x388] ;  /* 0x00007100ff0677ac */ /* 0x000e240008000a00 */
[----:B0-----:R-:W-:-:S04]  /*01e0*/  UISETP.NE.U32.AND UP0, UPT, UR6, URZ, UPT ;  /* 0x000000ff0600728c */ /* 0x001fc8000bf05070 */
[----:B------:R-:W-:-:S09]  /*01f0*/  UISETP.NE.AND.EX UP0, UPT, UR7, URZ, UPT, UP0 ;  /* 0x000000ff0700728c */ /* 0x000fd2000bf05300 */
[----:B------:R-:W-:Y:S05]  /*0200*/  BRA.U !UP0, `(.L_x_837) ;  /* 0x0000000108d47547 */ /* 0x000fea000b800000 */
[----:B------:R-:W0:Y:S01]  /*0210*/  LDCU UR10, c[0x0][0x3b4] ;  /* 0x00007680ff0a77ac */ /* 0x000e220008000800 */
[----:B------:R-:W-:Y:S01]  /*0220*/  BSSY.RECONVERGENT B0, `(.L_x_838) ;  /* 0x0000032000007945 */ /* 0x000fe20003800200 */
[----:B------:R-:W1:Y:S01]  /*0230*/  LDCU UR11, c[0x0][0x3b0] ;  /* 0x00007600ff0b77ac */ /* 0x000e620008000800 */
[----:B------:R-:W2:Y:S01]  /*0240*/  LDCU UR20, c[0x0][0x3cc] ;  /* 0x00007980ff1477ac */ /* 0x000ea20008000800 */
[----:B------:R-:W3:Y:S01]  /*0250*/  LDCU UR21, c[0x0][0x3b8] ;  /* 0x00007700ff1577ac */ /* 0x000ee20008000800 */
[----:B------:R-:W4:Y:S01]  /*0260*/  LDCU.64 UR12, c[0x0][0x3a0] ;  /* 0x00007400ff0c77ac */ /* 0x000f220008000a00 */
[----:B0-----:R-:W0:Y:S01]  /*0270*/  MUFU.RCP R7, UR10 ;  /* 0x0000000a00077d08 */ /* 0x001e220008001000 */
[----:B------:R-:W0:Y:S01]  /*0280*/  LDCU.64 UR14, c[0x0][0x380] ;  /* 0x00007000ff0e77ac */ /* 0x000e220008000a00 */
[----:B-1----:R-:W0:Y:S02]  /*0290*/  LDCU.128 UR16, c[0x0][0x390] ;  /* 0x00007200ff1077ac */ /* 0x002e240008000c00 */
.L_x_839:
[C---:B------:R-:W-:Y:S01]  /*02a0*/  IMAD.SHL.U32 R14, R18.reuse, 0x2, RZ ;  /* 0x00000002120e7824 */ /* 0x040fe200078e00ff */
[C-C-:B------:R-:W-:Y:S01]  /*02b0*/  SHF.L.U64.HI R20, R18.reuse, 0x1, R9.reuse ;  /* 0x0000000112147819 */ /* 0x140fe20000010209 */
[C---:B------:R-:W-:Y:S01]  /*02c0*/  IMAD.SHL.U32 R21, R18.reuse, 0x4, RZ ;  /* 0x0000000412157824 */ /* 0x040fe200078e00ff */
[----:B------:R-:W-:Y:S02]  /*02d0*/  SHF.L.U64.HI R22, R18, 0x2, R9 ;  /* 0x0000000212167819 */ /* 0x000fe40000010209 */
[----:B----4-:R-:W-:Y:S02]  /*02e0*/  IADD3 R16, P0, PT, R14, UR12, RZ ;  /* 0x0000000c0e107c10 */ /* 0x010fe4000ff1e0ff */
[----:B0-----:R-:W-:Y:S02]  /*02f0*/  IADD3 R8, P1, PT, R21, UR16, RZ ;  /* 0x0000001015087c10 */ /* 0x001fe4000ff3e0ff */
[----:B------:R-:W-:Y:S02]  /*0300*/  IADD3.X R17, PT, PT, R20, UR13, RZ, P0, !PT ;  /* 0x0000000d14117c10 */ /* 0x000fe400087fe4ff */
[----:B------:R-:W-:-:S03]  /*0310*/  IADD3.X R9, PT, PT, R22, UR17, RZ, P1, !PT ;  /* 0x0000001116097c10 */ /* 0x000fc60008ffe4ff */
[----:B------:R-:W4:Y:S04]  /*0320*/  LDG.E.U16.CONSTANT R16, desc[UR4][R16.64] ;  /* 0x0000000410107981 */ /* 0x000f28000c1e9500 */
[----:B------:R-:W5:Y:S01]  /*0330*/  LDG.E R11, desc[UR4][R8.64] ;  /* 0x00000004080b7981 */ /* 0x000f62000c1e1900 */
[----:B------:R-:W-:Y:S01]  /*0340*/  IADD3 R10, P0, PT, R21, UR18, RZ ;  /* 0x00000012150a7c10 */ /* 0x000fe2000ff1e0ff */
[----:B----4-:R-:W-:Y:S02]  /*0350*/  HADD2.F32 R12, -RZ, R16.H0_H0 ;  /* 0x20000010ff0c7230 */ /* 0x010fe40000004100 */
[----:B-----5:R-:W-:-:S03]  /*0360*/  FMUL.FTZ R13, R11, R2 ;  /* 0x000000020b0d7220 */ /* 0x020fc60000410000 */
[----:B------:R-:W-:Y:S01]  /*0370*/  FMUL.FTZ R15, R12, R7 ;  /* 0x000000070c0f7220 */ /* 0x000fe20000410000 */
[----:B------:R-:W-:-:S03]  /*0380*/  IADD3.X R11, PT, PT, R22, UR19, RZ, P0, !PT ;  /* 0x00000013160b7c10 */ /* 0x000fc600087fe4ff */
[----:B------:R-:W-:-:S05]  /*0390*/  FFMA.FTZ R19, R4, R15, R13 ;  /* 0x0000000f04137223 */ /* 0x000fca000001000d */
[----:B------:R0:W-:Y:S04]  /*03a0*/  STG.E desc[UR4][R8.64], R19 ;  /* 0x0000001308007986 */ /* 0x0001e8000c101904 */
[----:B------:R-:W4:Y:S01]  /*03b0*/  LDG.E R18, desc[UR4][R10.64] ;  /* 0x000000040a127981 */ /* 0x000f22000c1e1900 */
[----:B------:R-:W-:Y:S01]  /*03c0*/  FMUL.FTZ R16, R0, R15 ;  /* 0x0000000f00107220 */ /* 0x000fe20000410000 */
[----:B------:R-:W-:-:S04]  /*03d0*/  IADD3 R12, P0, PT, R21, UR14, RZ ;  /* 0x0000000e150c7c10 */ /* 0x000fc8000ff1e0ff */
[----:B------:R-:W-:Y:S01]  /*03e0*/  IADD3.X R13, PT, PT, R22, UR15, RZ, P0, !PT ;  /* 0x0000000f160d7c10 */ /* 0x000fe200087fe4ff */
[----:B----4-:R-:W-:-:S04]  /*03f0*/  FMUL.FTZ R18, R18, R3 ;  /* 0x0000000312127220 */ /* 0x010fc80000410000 */
[----:B------:R-:W-:-:S05]  /*0400*/  FFMA.FTZ R17, R15, R16, R18 ;  /* 0x000000100f117223 */ /* 0x000fca0000010012 */
[----:B------:R1:W-:Y:S04]  /*0410*/  STG.E desc[UR4][R10.64], R17 ;  /* 0x000000110a007986 */ /* 0x0003e8000c101904 */
[----:B------:R-:W2:Y:S01]  /*0420*/  LDG.E R18, desc[UR4][R12.64] ;  /* 0x000000040c127981 */ /* 0x000ea2000c1e1900 */
[----:B------:R-:W-:Y:S01]  /*0430*/  FADD.FTZ R16, R17, UR11 ;  /* 0x0000000b11107e21 */ /* 0x000fe20008010000 */
[----:B------:R-:W-:-:S04]  /*0440*/  IADD3 R14, P0, PT, R14, UR6, RZ ;  /* 0x000000060e0e7c10 */ /* 0x000fc8000ff1e0ff */
[----:B------:R-:W-:Y:S01]  /*0450*/  IADD3.X R15, PT, PT, R20, UR7, RZ, P0, !PT ;  /* 0x00000007140f7c10 */ /* 0x000fe200087fe4ff */
[----:B------:R-:W0:Y:S08]  /*0460*/  MUFU.SQRT R16, R16 ;  /* 0x0000001000107308 */ /* 0x000e300000002000 */
[----:B0-----:R-:W0:Y:S02]  /*0470*/  MUFU.RCP R8, R16 ;  /* 0x0000001000087308 */ /* 0x001e240000001000 */
[----:B0-----:R-:W-:-:S04]  /*0480*/  FMUL.FTZ R19, R19, R8 ;  /* 0x0000000813137220 */ /* 0x001fc80000410000 */
[----:B--2---:R-:W-:-:S04]  /*0490*/  FFMA.FTZ R19, R18, UR20, R19 ;  /* 0x0000001412137c23 */ /* 0x004fc80008010013 */
[----:B---3--:R-:W-:Y:S01]  /*04a0*/  FFMA.FTZ R19, -R19, UR21, R18 ;  /* 0x0000001513137c23 */ /* 0x008fe20008010112 */
[----:B------:R-:W-:-:S04]  /*04b0*/  IADD3 R18, PT, PT, R6, R5, RZ ;  /* 0x0000000506127210 */ /* 0x000fc80007ffe0ff */
[----:B------:R-:W-:Y:S01]  /*04c0*/  F2FP.F16.F32.PACK_AB R8, RZ, R19 ;  /* 0x00000013ff08723e */ /* 0x000fe200000000ff */
[----:B------:R1:W-:Y:S01]  /*04d0*/  STG.E desc[UR4][R12.64], R19 ;  /* 0x000000130c007986 */ /* 0x0003e2000c101904 */
[----:B------:R-:W-:Y:S01]  /*04e0*/  ISETP.GE.U32.AND P0, PT, R18, UR8, PT ;  /* 0x0000000812007c0c */ /* 0x000fe2000bf06070 */
[--C-:B------:R-:W-:Y:S01]  /*04f0*/  IMAD.MOV.U32 R5, RZ, RZ, R18.reuse ;  /* 0x000000ffff057224 */ /* 0x100fe200078e0012 */
[----:B------:R-:W-:Y:S01]  /*0500*/  SHF.R.S32.HI R9, RZ, 0x1f, R18 ;  /* 0x0000001fff097819 */ /* 0x000fe20000011412 */
[----:B------:R1:W-:Y:S03]  /*0510*/  STG.E.U16 desc[UR4][R14.64], R8 ;  /* 0x000000080e007986 */ /* 0x0003e6000c101504 */
[----:B------:R-:W-:-:S13]  /*0520*/  ISETP.GE.U32.AND.EX P0, PT, R9, UR9, PT, P0 ;  /* 0x0000000909007c0c */ /* 0x000fda000bf06100 */
[----:B-1----:R-:W-:Y:S05]  /*0530*/  @!P0 BRA `(.L_x_839) ;  /* 0xfffffffc00588947 */ /* 0x002fea000383ffff */
[----:B------:R-:W-:Y:S05]  /*0540*/  BSYNC.RECONVERGENT B0 ;  /* 0x0000000000007941 */ /* 0x000fea0003800200 */
.L_x_838:
[----:B------:R-:W-:Y:S05]  /*0550*/  EXIT ;  /* 0x000000000000794d */ /* 0x000fea0003800000 */
.L_x_837:
        /* <DEDUP_REMOVED lines=9> */
.L_x_841:
[C---:B----4-:R-:W-:Y:S01]  /*05f0*/  LEA R14, P0, R18.reuse, UR10, 0x1 ;  /* 0x0000000a120e7c11 */ /* 0x050fe2000f8008ff */
[----:B------:R-:W-:-:S03]  /*0600*/  IMAD.SHL.U32 R20, R18, 0x4, RZ ;  /* 0x0000000412147824 */ /* 0x000fc600078e00ff */
[C-C-:B------:R-:W-:Y:S02]  /*0610*/  LEA.HI.X R15, R18.reuse, UR11, R9.reuse, 0x1, P0 ;  /* 0x0000000b120f7c11 */ /* 0x140fe400080f0c09 */
[----:B------:R-:W-:Y:S02]  /*0620*/  SHF.L.U64.HI R18, R18, 0x2, R9 ;  /* 0x0000000212127819 */ /* 0x000fe40000010209 */
[----:B0-----:R-:W-:Y:S01]  /*0630*/  IADD3 R8, P0, PT, R20, UR12, RZ ;  /* 0x0000000c14087c10 */ /* 0x001fe2000ff1e0ff */
[----:B------:R-:W4:Y:S03]  /*0640*/  LDG.E.U16.CONSTANT R14, desc[UR4][R14.64] ;  /* 0x000000040e0e7981 */ /* 0x000f26000c1e9500 */
[----:B------:R-:W-:-:S05]  /*0650*/  IADD3.X R9, PT, PT, R18, UR13, RZ, P0, !PT ;  /* 0x0000000d12097c10 */ /* 0x000fca00087fe4ff */
[----:B-1----:R-:W5:Y:S01]  /*0660*/  LDG.E R11, desc[UR4][R8.64] ;  /* 0x00000004080b7981 */ /* 0x002f62000c1e1900 */
[----:B------:R-:W-:Y:S01]  /*0670*/  IADD3 R10, P0, PT, R20, UR14, RZ ;  /* 0x0000000e140a7c10 */ /* 0x000fe2000ff1e0ff */
[----:B----4-:R-:W-:-:S05]  /*0680*/  HADD2.F32 R12, -RZ, R14.H0_H0 ;  /* 0x2000000eff0c7230 */ /* 0x010fca0000004100 */
[----:B------:R-:W-:Y:S01]  /*0690*/  FMUL.FTZ R17, R12, R7 ;  /* 0x000000070c117220 */ /* 0x000fe20000410000 */
[----:B-----5:R-:W-:Y:S01]  /*06a0*/  FMUL.FTZ R13, R11, R2 ;  /* 0x000000020b0d7220 */ /* 0x020fe20000410000 */
        /* <DEDUP_REMOVED lines=11> */
[----:B------:R-:W-:-:S06]  /*0760*/  FADD.FTZ R14, R17, UR7 ;  /* 0x00000007110e7e21 */ /* 0x000fcc0008010000 */
[----:B------:R-:W0:Y:S08]  /*0770*/  MUFU.SQRT R14, R14 ;  /* 0x0000000e000e7308 */ /* 0x000e300000002000 */
[----:B0-----:R-:W0:Y:S01]  /*0780*/  MUFU.RCP R8, R14 ;  /* 0x0000000e00087308 */ /* 0x001e220000001000 */
[----:B------:R-:W-:Y:S02]  /*0790*/  IMAD.IADD R18, R6, 0x1, R5 ;  /* 0x0000000106127824 */ /* 0x000fe400078e0205 */
[----:B0-----:R-:W-:-:S03]  /*07a0*/  FMUL.FTZ R19, R19, R8 ;  /* 0x0000000813137220 */ /* 0x001fc60000410000 */
[----:B------:R-:W-:Y:S02]  /*07b0*/  ISETP.GE.U32.AND P0, PT, R18, UR8, PT ;  /* 0x0000000812007c0c */ /* 0x000fe4000bf06070 */
[----:B------:R-:W-:-:S04]  /*07c0*/  SHF.R.S32.HI R9, RZ, 0x1f, R18 ;  /* 0x0000001fff097819 */ /* 0x000fc80000011412 */
[----:B------:R-:W-:Y:S02]  /*07d0*/  ISETP.GE.U32.AND.EX P0, PT, R9, UR9, PT, P0 ;  /* 0x0000000909007c0c */ /* 0x000fe4000bf06100 */
[----:B------:R-:W-:Y:S01]  /*07e0*/  MOV R5, R18 ;  /* 0x0000001200057202 */ /* 0x000fe20000000f00 */
[----:B--2---:R-:W-:-:S04]  /*07f0*/  FFMA.FTZ R19, R16, UR18, R19 ;  /* 0x0000001210137c23 */ /* 0x004fc80008010013 */
[----:B---3--:R-:W-:-:S05]  /*0800*/  FFMA.FTZ R19, -R19, UR19, R16 ;  /* 0x0000001313137c23 */ /* 0x008fca0008010110 */
[----:B------:R1:W-:Y:S01]  /*0810*/  STG.E desc[UR4][R12.64], R19 ;  /* 0x000000130c007986 */ /* 0x0003e2000c101904 */
[----:B------:R-:W-:Y:S05]  /*0820*/  @!P0 BRA `(.L_x_841) ;  /* 0xfffffffc00708947 */ /* 0x000fea000383ffff */
[----:B------:R-:W-:Y:S05]  /*0830*/  BSYNC.RECONVERGENT B0 ;  /* 0x0000000000007941 */ /* 0x000fea0003800200 */
.L_x_840:
[----:B------:R-:W-:Y:S05]  /*0840*/  EXIT ;  /* 0x000000000000794d */ /* 0x000fea0003800000 */
.L_x_836:
        /* <DEDUP_REMOVED lines=13> */
.L_x_844:
        /* <DEDUP_REMOVED lines=25> */
[----:B------:R-:W4:Y:S01]  /*0ab0*/  MUFU.SQRT R16, R17 ;  /* 0x0000001100107308 */ /* 0x000f220000002000 */
[----:B------:R-:W-:Y:S01]  /*0ac0*/  IADD3 R12, P0, PT, R12, UR6, RZ ;  /* 0x000000060c0c7c10 */ /* 0x000fe2000ff1e0ff */
[----:B----4-:R-:W-:-:S06]  /*0ad0*/  FADD.FTZ R16, R16, UR11 ;  /* 0x0000000b10107e21 */ /* 0x010fcc0008010000 */
[----:B------:R-:W0:Y:S02]  /*0ae0*/  MUFU.RCP R16, R16 ;  /* 0x0000001000107308 */ /* 0x000e240000001000 */
[----:B0-----:R-:W-:-:S04]  /*0af0*/  FMUL.FTZ R13, R13, R16 ;  /* 0x000000100d0d7220 */ /* 0x001fc80000410000 */
[----:B--2---:R-:W-:-:S04]  /*0b00*/  FFMA.FTZ R13, R18, UR20, R13 ;  /* 0x00000014120d7c23 */ /* 0x004fc8000801000d */
[----:B---3--:R-:W-:Y:S01]  /*0b10*/  FFMA.FTZ R15, -R13, UR21, R18 ;  /* 0x000000150d0f7c23 */ /* 0x008fe20008010112 */
[----:B------:R-:W-:Y:S02]  /*0b20*/  IADD3.X R13, PT, PT, R19, UR7, RZ, P0, !PT ;  /* 0x00000007130d7c10 */ /* 0x000fe400087fe4ff */
[----:B------:R-:W-:Y:S02]  /*0b30*/  IADD3 R18, PT, PT, R6, R5, RZ ;  /* 0x0000000506127210 */ /* 0x000fe40007ffe0ff */
[----:B-1----:R-:W-:Y:S01]  /*0b40*/  F2FP.F16.F32.PACK_AB R9, RZ, R15 ;  /* 0x0000000fff09723e */ /* 0x002fe200000000ff */
[----:B------:R1:W-:Y:S01]  /*0b50*/  STG.E desc[UR4][R10.64], R15 ;  /* 0x0000000f0a007986 */ /* 0x0003e2000c101904 */
[----:B------:R-:W-:Y:S01]  /*0b60*/  ISETP.GE.U32.AND P0, PT, R18, UR8, PT ;  /* 0x0000000812007c0c */ /* 0x000fe2000bf06070 */
[----:B------:R-:W-:Y:S01]  /*0b70*/  IMAD.MOV.U32 R5, RZ, RZ, R18 ;  /* 0x000000ffff057224 */ /* 0x000fe200078e0012 */
[----:B------:R-:W-:Y:S02]  /*0b80*/  PRMT R8, R9, 0x7610, R8 ;  /* 0x0000761009087816 */ /* 0x000fe40000000008 */
[----:B------:R-:W-:-:S03]  /*0b90*/  SHF.R.S32.HI R9, RZ, 0x1f, R18 ;  /* 0x0000001fff097819 */ /* 0x000fc60000011412 */
[----:B------:R1:W-:Y:S01]  /*0ba0*/  STG.E.U16 desc[UR4][R12.64], R8 ;  /* 0x000000080c007986 */ /* 0x0003e2000c101504 */
[----:B------:R-:W-:-:S13]  /*0bb0*/  ISETP.GE.U32.AND.EX P0, PT, R9, UR9, PT, P0 ;  /* 0x0000000909007c0c */ /* 0x000fda000bf06100 */
[----:B-1----:R-:W-:Y:S05]  /*0bc0*/  @!P0 BRA `(.L_x_844) ;  /* 0xfffffffc00548947 */ /* 0x002fea000383ffff */
[----:B------:R-:W-:Y:S05]  /*0bd0*/  BSYNC.RECONVERGENT B0 ;  /* 0x0000000000007941 */ /* 0x000fea0003800200 */
.L_x_843:
[----:B------:R-:W-:Y:S05]  /*0be0*/  EXIT ;  /* 0x000000000000794d */ /* 0x000fea0003800000 */
.L_x_842:
        /* <DEDUP_REMOVED lines=9> */
.L_x_846:
[C---:B----4-:R-:W-:Y:S01]  /*0c80*/  LEA R14, P0, R18.reuse, UR10, 0x1 ;  /* 0x0000000a120e7c11 */ /* 0x050fe2000f8008ff */
[----:B------:R-:W-:-:S03]  /*0c90*/  IMAD.SHL.U32 R20, R18, 0x4, RZ ;  /* 0x0000000412147824 */ /* 0x000fc600078e00ff */
[C-C-:B------:R-:W-:Y:S02]  /*0ca0*/  LEA.HI.X R15, R18.reuse, UR11, R9.reuse, 0x1, P0 ;  /* 0x0000000b120f7c11 */ /* 0x140fe400080f0c09 */
[----:B------:R-:W-:Y:S02]  /*0cb0*/  SHF.L.U64.HI R18, R18, 0x2, R9 ;  /* 0x0000000212127819 */ /* 0x000fe40000010209 */
[----:B0-----:R-:W-:Y:S01]  /*0cc0*/  IADD3 R12, P0, PT, R20, UR12, RZ ;  /* 0x0000000c140c7c10 */ /* 0x001fe2000ff1e0ff */
[----:B------:R-:W4:Y:S03]  /*0cd0*/  LDG.E.U16.CONSTANT R14, desc[UR4][R14.64] ;  /* 0x000000040e0e7981 */ /* 0x000f26000c1e9500 */
[----:B------:R-:W-:-:S05]  /*0ce0*/  IADD3.X R13, PT, PT, R18, UR13, RZ, P0, !PT ;  /* 0x0000000d120d7c10 */ /* 0x000fca00087fe4ff */
[----:B------:R-:W5:Y:S01]  /*0cf0*/  LDG.E R9, desc[UR4][R12.64] ;  /* 0x000000040c097981 */ /* 0x000f62000c1e1900 */
[----:B------:R-:W-:Y:S01]  /*0d00*/  IADD3 R8, P0, PT, R20, UR14, RZ ;  /* 0x0000000e14087c10 */ /* 0x000fe2000ff1e0ff */
[----:B-1--4-:R-:W-:-:S05]  /*0d10*/  HADD2.F32 R10, -RZ, R14.H0_H0 ;  /* 0x2000000eff0a7230 */ /* 0x012fca0000004100 */
        /* <DEDUP_REMOVED lines=13> */
[----:B------:R-:W4:Y:S02]  /*0df0*/  MUFU.SQRT R14, R15 ;  /* 0x0000000f000e7308 */ /* 0x000f240000002000 */
[----:B----4-:R-:W-:-:S06]  /*0e00*/  FADD.FTZ R14, R14, UR7 ;  /* 0x000000070e0e7e21 */ /* 0x010fcc0008010000 */
[----:B------:R-:W0:Y:S01]  /*0e10*/  MUFU.RCP R14, R14 ;  /* 0x0000000e000e7308 */ /* 0x000e220000001000 */
[----:B------:R-:W-:Y:S01]  /*0e20*/  IADD3 R18, PT, PT, R6, R5, RZ ;  /* 0x0000000506127210 */ /* 0x000fe20007ffe0ff */
[----:B0-----:R-:W-:-:S03]  /*0e30*/  FMUL.FTZ R17, R17, R14 ;  /* 0x0000000e11117220 */ /* 0x001fc60000410000 */
[----:B------:R-:W-:Y:S02]  /*0e40*/  ISETP.GE.U32.AND P0, PT, R18, UR8, PT ;  /* 0x0000000812007c0c */ /* 0x000fe4000bf06070 */
[----:B-1----:R-:W-:-:S04]  /*0e50*/  SHF.R.S32.HI R9, RZ, 0x1f, R18 ;  /* 0x0000001fff097819 */ /* 0x002fc80000011412 */
[----:B------:R-:W-:Y:S01]  /*0e60*/  ISETP.GE.U32.AND.EX P0, PT, R9, UR9, PT, P0 ;  /* 0x0000000909007c0c */ /* 0x000fe2000bf06100 */
[----:B------:R-:W-:Y:S02]  /*0e70*/  IMAD.MOV.U32 R5, RZ, RZ, R18 ;  /* 0x000000ffff057224 */ /* 0x000fe400078e0012 */
[----:B--2---:R-:W-:-:S04]  /*0e80*/  FFMA.FTZ R17, R16, UR18, R17 ;  /* 0x0000001210117c23 */ /* 0x004fc80008010011 */
[----:B---3--:R-:W-:-:S05]  /*0e90*/  FFMA.FTZ R17, -R17, UR19, R16 ;  /* 0x0000001311117c23 */ /* 0x008fca0008010110 */
[----:B------:R1:W-:Y:S01]  /*0ea0*/  STG.E desc[UR4][R10.64], R17 ;  /* 0x000000110a007986 */ /* 0x0003e2000c101904 */
[----:B------:R-:W-:Y:S05]  /*0eb0*/  @!P0 BRA `(.L_x_846) ;  /* 0xfffffffc00708947 */ /* 0x000fea000383ffff */
[----:B------:R-:W-:Y:S05]  /*0ec0*/  BSYNC.RECONVERGENT B0 ;  /* 0x0000000000007941 */ /* 0x000fea0003800200 */
.L_x_845:
[----:B------:R-:W-:Y:S05]  /*0ed0*/  EXIT ;  /* 0x000000000000794d */ /* 0x000fea0003800000 */
.L_x_847:
        /* <DEDUP_REMOVED lines=10> */
.L_x_892:


//--------------------- .text._Z16adam_cuda_kernelIffEvPT_PT0_S1_S1_PKS2_fffffm10adamMode_tf --------------------------
	.section	.text._Z16adam_cuda_kernelIffEvPT_PT0_S1_S1_PKS2_fffffm10adamMode_tf,"ax",@progbits
	.align	128
        .global         _Z16adam_cuda_kernelIffEvPT_PT0_S1_S1_PKS2_fffffm10adamMode_tf
        .type           _Z16adam_cuda_kernelIffEvPT_PT0_S1_S1_PKS2_fffffm10adamMode_tf,@function
        .size           _Z16adam_cuda_kernelIffEvPT_PT0_S1_S1_PKS2_fffffm10adamMode_tf,(.L_x_893 - _Z16adam_cuda_kernelIffEvPT_PT0_S1_S1_PKS2_fffffm10adamMode_tf)
        .other          _Z16adam_cuda_kernelIffEvPT_PT0_S1_S1_PKS2_fffffm10adamMode_tf,@"STO_CUDA_ENTRY STV_DEFAULT"
_Z16adam_cuda_kernelIffEvPT_PT0_S1_S1_PKS2_fffffm10adamMode_tf:
.text._Z16adam_cuda_kernelIffEvPT_PT0_S1_S1_PKS2_fffffm10adamMode_tf:
        /* <DEDUP_REMOVED lines=42> */
.L_x_851:
[C---:B------:R-:W-:Y:S01]  /*02a0*/  IMAD.SHL.U32 R15, R18.reuse, 0x4, RZ ;  /* 0x00000004120f7824 */ /* 0x040fe200078e00ff */
[----:B------:R-:W-:-:S04]  /*02b0*/  SHF.L.U64.HI R14, R18, 0x2, R9 ;  /* 0x00000002120e7819 */ /* 0x000fc80000010209 */
[C---:B----4-:R-:W-:Y:S02]  /*02c0*/  IADD3 R16, P0, PT, R15.reuse, UR12, RZ ;  /* 0x0000000c0f107c10 */ /* 0x050fe4000ff1e0ff */
[----:B0-----:R-:W-:Y:S02]  /*02d0*/  IADD3 R10, P1, PT, R15, UR16, RZ ;  /* 0x000000100f0a7c10 */ /* 0x001fe4000ff3e0ff */
[C---:B------:R-:W-:Y:S02]  /*02e0*/  IADD3.X R17, PT, PT, R14.reuse, UR13, RZ, P0, !PT ;  /* 0x0000000d0e117c10 */ /* 0x040fe400087fe4ff */
[----:B------:R-:W-:-:S03]  /*02f0*/  IADD3.X R11, PT, PT, R14, UR17, RZ, P1, !PT ;  /* 0x000000110e0b7c10 */ /* 0x000fc60008ffe4ff */
[----:B------:R-:W4:Y:S04]  /*0300*/  LDG.E.CONSTANT R16, desc[UR4][R16.64] ;  /* 0x0000000410107981 */ /* 0x000f28000c1e9900 */
[----:B------:R-:W5:Y:S01]  /*0310*/  LDG.E R9, desc[UR4][R10.64] ;  /* 0x000000040a097981 */ /* 0x000f62000c1e1900 */
[----:B------:R-:W-:Y:S01]  /*0320*/  IADD3 R8, P0, PT, R15, UR18, RZ ;  /* 0x000000120f087c10 */ /* 0x000fe2000ff1e0ff */
[----:B----4-:R-:W-:Y:S01]  /*0330*/  FMUL.FTZ R19, R16, R7 ;  /* 0x0000000710137220 */ /* 0x010fe20000410000 */
[----:B-----5:R-:W-:Y:S02]  /*0340*/  FMUL.FTZ R13, R9, R2 ;  /* 0x00000002090d7220 */ /* 0x020fe40000410000 */
[----:B------:R-:W-:Y:S02]  /*0350*/  IADD3.X R9, PT, PT, R14, UR19, RZ, P0, !PT ;  /* 0x000000130e097c10 */ /* 0x000fe400087fe4ff */
        /* <DEDUP_REMOVED lines=12> */
[----:B0-----:R-:W0:Y:S02]  /*0420*/  MUFU.RCP R10, R16 ;  /* 0x00000010000a7308 */ /* 0x001e240000001000 */
[----:B0-----:R-:W-:Y:S01]  /*0430*/  FMUL.FTZ R21, R21, R10 ;  /* 0x0000000a15157220 */ /* 0x001fe20000410000 */
[----:B------:R-:W-:-:S04]  /*0440*/  IADD3 R10, P0, PT, R15, UR6, RZ ;  /* 0x000000060f0a7c10 */ /* 0x000fc8000ff1e0ff */
[----:B------:R-:W-:Y:S01]  /*0450*/  IADD3.X R11, PT, PT, R14, UR7, RZ, P0, !PT ;  /* 0x000000070e0b7c10 */ /* 0x000fe200087fe4ff */
[----:B--2---:R-:W-:-:S04]  /*0460*/  FFMA.FTZ R21, R18, UR20, R21 ;  /* 0x0000001412157c23 */ /* 0x004fc80008010015 */
[----:B---3--:R-:W-:Y:S01]  /*0470*/  FFMA.FTZ R21, -R21, UR21, R18 ;  /* 0x0000001515157c23 */ /* 0x008fe20008010112 */
[----:B------:R-:W-:-:S04]  /*0480*/  IADD3 R18, PT, PT, R6, R5, RZ ;  /* 0x0000000506127210 */ /* 0x000fc80007ffe0ff */
[----:B------:R0:W-:Y:S01]  /*0490*/  STG.E desc[UR4][R12.64], R21 ;  /* 0x000000150c007986 */ /* 0x0001e2000c101904 */
[----:B------:R-:W-:Y:S01]  /*04a0*/  ISETP.GE.U32.AND P0, PT, R18, UR8, PT ;  /* 0x0000000812007c0c */ /* 0x000fe2000bf06070 */
[--C-:B------:R-:W-:Y:S01]  /*04b0*/  IMAD.MOV.U32 R5, RZ, RZ, R18.reuse ;  /* 0x000000ffff057224 */ /* 0x100fe200078e0012 */
[----:B-1----:R-:W-:Y:S01]  /*04c0*/  SHF.R.S32.HI R9, RZ, 0x1f, R18 ;  /* 0x0000001fff097819 */ /* 0x002fe20000011412 */
[----:B------:R0:W-:Y:S03]  /*04d0*/  STG.E desc[UR4][R10.64], R21 ;  /* 0x000000150a007986 */ /* 0x0001e6000c101904 */
[----:B------:R-:W-:-:S13]  /*04e0*/  ISETP.GE.U32.AND.EX P0, PT, R9, UR9, PT, P0 ;  /* 0x0000000909007c0c */ /* 0x000fda000bf06100 */
[----:B0-----:R-:W-:Y:S05]  /*04f0*/  @!P0 BRA `(.L_x_851) ;  /* 0xfffffffc00688947 */ /* 0x001fea000383ffff */
[----:B------:R-:W-:Y:S05]  /*0500*/  BSYNC.RECONVERGENT B0 ;  /* 0x0000000000007941 */ /* 0x000fea0003800200 */
.L_x_850:
[----:B------:R-:W-:Y:S05]  /*0510*/  EXIT ;  /* 0x000000000000794d */ /* 0x000fea0003800000 */
.L_x_849:
        /* <DEDUP_REMOVED lines=9> */
.L_x_853:
[C---:B-1----:R-:W-:Y:S01]  /*05b0*/  IMAD.SHL.U32 R10, R18.reuse, 0x4, RZ ;  /* 0x00000004120a7824 */ /* 0x042fe200078e00ff */
        /* <DEDUP_REMOVED lines=12> */
[----:B------:R-:W-:Y:S04]  /*0680*/  STG.E desc[UR4][R12.64], R17 ;  /* 0x000000110c007986 */ /* 0x000fe8000c101904 */
        /* <DEDUP_REMOVED lines=9> */
[----:B------:R-:W-:-:S04]  /*0720*/  IADD3 R18, PT, PT, R6, R5, RZ ;  /* 0x0000000506127210 */ /* 0x000fc80007ffe0ff */
[----:B------:R-:W-:Y:S01]  /*0730*/  ISETP.GE.U32.AND P0, PT, R18, UR8, PT ;  /* 0x0000000812007c0c */ /* 0x000fe2000bf06070 */
[----:B------:R-:W1:Y:S01]  /*0740*/  MUFU.SQRT R14, R14 ;  /* 0x0000000e000e7308 */ /* 0x000e620000002000 */
[--C-:B0-----:R-:W-:Y:S01]  /*0750*/  SHF.R.S32.HI R9, RZ, 0x1f, R18.reuse ;  /* 0x0000001fff097819 */ /* 0x101fe20000011412 */
[----:B------:R-:W-:-:S03]  /*0760*/  IMAD.MOV.U32 R5, RZ, RZ, R18 ;  /* 0x000000ffff057224 */ /* 0x000fc600078e0012 */
[----:B------:R-:W-:-:S03]  /*0770*/  ISETP.GE.U32.AND.EX P0, PT, R9, UR9, PT, P0 ;  /* 0x0000000909007c0c */ /* 0x000fc6000bf06100 */
[----:B-1----:R-:W0:Y:S02]  /*0780*/  MUFU.RCP R12, R14 ;  /* 0x0000000e000c7308 */ /* 0x002e240000001000 */
[----:B0-----:R-:W-:-:S04]  /*0790*/  FMUL.FTZ R17, R17, R12 ;  /* 0x0000000c11117220 */ /* 0x001fc80000410000 */
[----:B--2---:R-:W-:-:S04]  /*07a0*/  FFMA.FTZ R17, R16, UR18, R17 ;  /* 0x0000001210117c23 */ /* 0x004fc80008010011 */
[----:B---3--:R-:W-:-:S05]  /*07b0*/  FFMA.FTZ R17, -R17, UR19, R16 ;  /* 0x0000001311117c23 */ /* 0x008fca0008010110 */
[----:B------:R1:W-:Y:S01]  /*07c0*/  STG.E desc[UR4][R10.64], R17 ;  /* 0x000000110a007986 */ /* 0x0003e2000c101904 */
[----:B------:R-:W-:Y:S05]  /*07d0*/  @!P0 BRA `(.L_x_853) ;  /* 0xfffffffc00748947 */ /* 0x000fea000383ffff */
[----:B------:R-:W-:Y:S05]  /*07e0*/  BSYNC.RECONVERGENT B0 ;  /* 0x0000000000007941 */ /* 0x000fea0003800200 */
.L_x_852:
[----:B------:R-:W-:Y:S05]  /*07f0*/  EXIT ;  /* 0x000000000000794d */ /* 0x000fea0003800000 */
.L_x_848:
        /* <DEDUP_REMOVED lines=13> */
.L_x_856:
        /* <DEDUP_REMOVED lines=23> */
[----:B0-----:R-:W-:-:S04]  /*0a40*/  IADD3 R14, P0, PT, R13, UR6, RZ ;  /* 0x000000060d0e7c10 */ /* 0x001fc8000ff1e0ff */
[----:B------:R-:W-:Y:S01]  /*0a50*/  IADD3.X R15, PT, PT, R12, UR7, RZ, P0, !PT ;  /* 0x000000070c0f7c10 */ /* 0x000fe200087fe4ff */
[----:B----4-:R-:W-:-:S06]  /*0a60*/  FADD.FTZ R16, R16, UR11 ;  /* 0x0000000b10107e21 */ /* 0x010fcc0008010000 */
[----:B------:R-:W0:Y:S02]  /*0a70*/  MUFU.RCP R16, R16 ;  /* 0x0000001000107308 */ /* 0x000e240000001000 */
[----:B0-----:R-:W-:-:S04]  /*0a80*/  FMUL.FTZ R19, R19, R16 ;  /* 0x0000001013137220 */ /* 0x001fc80000410000 */
        /* <DEDUP_REMOVED lines=11> */
.L_x_855:
[----:B------:R-:W-:Y:S05]  /*0b40*/  EXIT ;  /* 0x000000000000794d */ /* 0x000fea0003800000 */
.L_x_854:
        /* <DEDUP_REMOVED lines=9> */
.L_x_858:
        /* <DEDUP_REMOVED lines=22> */
[----:B------:R-:W1:Y:S01]  /*0d40*/  MUFU.SQRT R14, R15 ;  /* 0x0000000f000e7308 */ /* 0x000e620000002000 */
[----:B------:R-:W-:-:S04]  /*0d50*/  IADD3 R18, PT, PT, R6, R5, RZ ;  /* 0x0000000506127210 */ /* 0x000fc80007ffe0ff */
[----:B------:R-:W-:Y:S01]  /*0d60*/  ISETP.GE.U32.AND P0, PT, R18, UR8, PT ;  /* 0x0000000812007c0c */ /* 0x000fe2000bf06070 */
[--C-:B------:R-:W-:Y:S01]  /*0d70*/  IMAD.MOV.U32 R5, RZ, RZ, R18.reuse ;  /* 0x000000ffff057224 */ /* 0x100fe200078e0012 */
[----:B0-----:R-:W-:-:S04]  /*0d80*/  SHF.R.S32.HI R9, RZ, 0x1f, R18 ;  /* 0x0000001fff097819 */ /* 0x001fc80000011412 */
[----:B------:R-:W-:Y:S01]  /*0d90*/  ISETP.GE.U32.AND.EX P0, PT, R9, UR9, PT, P0 ;  /* 0x0000000909007c0c */ /* 0x000fe2000bf06100 */
[----:B-1----:R-:W-:-:S06]  /*0da0*/  FADD.FTZ R14, R14, UR7 ;  /* 0x000000070e0e7e21 */ /* 0x002fcc0008010000 */
[----:B------:R-:W0:Y:S02]  /*0db0*/  MUFU.RCP R14, R14 ;  /* 0x0000000e000e7308 */ /* 0x000e240000001000 */
[----:B0-----:R-:W-:-:S04]  /*0dc0*/  FMUL.FTZ R17, R17, R14 ;  /* 0x0000000e11117220 */ /* 0x001fc80000410000 */
[----:B--2---:R-:W-:-:S04]  /*0dd0*/  FFMA.FTZ R17, R16, UR18, R17 ;  /* 0x0000001210117c23 */ /* 0x004fc80008010011 */
[----:B---3--:R-:W-:-:S05]  /*0de0*/  FFMA.FTZ R17, -R17, UR19, R16 ;  /* 0x0000001311117c23 */ /* 0x008fca0008010110 */
[----:B------:R1:W-:Y:S01]  /*0df0*/  STG.E desc[UR4][R10.64], R17 ;  /* 0x000000110a007986 */ /* 0x0003e2000c101904 */
[----:B------:R-:W-:Y:S05]  /*0e00*/  @!P0 BRA `(.L_x_858) ;  /* 0xfffffffc00748947 */ /* 0x000fea000383ffff */
[----:B------:R-:W-:Y:S05]  /*0e10*/  BSYNC.RECONVERGENT B0 ;  /* 0x0000000000007941 */ /* 0x000fea0003800200 */
.L_x_857:
[----:B------:R-:W-:Y:S05]  /*0e20*/  EXIT ;  /* 0x000000000000794d */ /* 0x000fea0003800000 */
.L_x_859:
        /* <DEDUP_REMOVED lines=13> */
.L_x_893:


//--------------------- .nv.shared.reserved.0     --------------------------
	.section	.nv.shared.reserved.0,"aw",@nobits
	.weak		__nv_reservedSMEM_offset_0_alias
	.size		__nv_reservedSMEM_offset_0_alias, 0, 64
	.other		__nv_reservedSMEM_offset_0_alias,@"STO_CUDA_RESERVED_SHARED STV_DEFAULT"
__nv_reservedSMEM_offset_0_alias:
	.zero		0
	.zero		64


//--------------------- .nv.global                --------------------------
	.section	.nv.global,"aw",@nobits
.nv.global:
	.type		_ZN56_INTERNAL_f6e0bc40_25_fused_adam_cuda_kernel_cu_874107ec4cuda3std3__48in_placeE,@object
	.size		_ZN56_INTERNAL_f6e0bc40_25_fused_adam_cuda_kernel_cu_874107ec4cuda3std3__48in_placeE,(_ZN56_INTERNAL_f6e0bc40_25_fused_adam_cuda_kernel_cu_874107ec4cuda3std6ranges3__45__cpo8distanceE - _ZN56_INTERNAL_f6e0bc40_25_fused_adam_cuda_kernel_cu_874107ec4cuda3std3__48in_placeE)
_ZN56_INTERNAL_f6e0bc40_25_fused_adam_cuda_kernel_cu_874107ec4cuda3std3__48in_placeE:
	.zero		1
	.type		_ZN56_INTERNAL_f6e0bc40_25_fused_adam_cuda_kernel_cu_874107ec4cuda3std6ranges3__45__cpo8distanceE,@object
	.size		_ZN56_INTERNAL_f6e0bc40_25_fused_adam_cuda_kernel_cu_874107ec4cuda3std6ranges3__45__cpo8distanceE,(_ZN56_INTERNAL_f6e0bc40_25_fused_adam_cuda_kernel_cu_874107ec4cuda3std3__45__cpo6cbeginE - _ZN56_INTERNAL_f6e0bc40_25_fused_adam_cuda_kernel_cu_874107ec4cuda3std6ranges3__45__cpo8distanceE)
_ZN56_INTERNAL_f6e0bc40_25_fused_adam_cuda_kernel_cu_874107ec4cuda3std6ranges3__45__cpo8distanceE:
	.zero		1
	.type		_ZN56_INTERNAL_f6e0bc40_25_fused_adam_cuda_kernel_cu_874107ec4cuda3std3__45__cpo6cbeginE,@object
	.size		_ZN56_INTERNAL_f6e0bc40_25_fused_adam_cuda_kernel_cu_874107ec4cuda3std3__45__cpo6cbeginE,(_ZN56_INTERNAL_f6e0bc40_25_fused_adam_cuda_kernel_cu_874107ec4cuda3std6ranges3__45__cpo7advanceE - _ZN56_INTERNAL_f6e0bc40_25_fused_adam_cuda_kernel_cu_874107ec4cuda3std3__45__cpo6cbeginE)
_ZN56_INTERNAL_f6e0bc40_25_fused_adam_cuda_kernel_cu_874107ec4cuda3std3__45__cpo6cbeginE:
	.zero		1
	.type		_ZN56_INTERNAL_f6e0bc40_25_fused_adam_cuda_kernel_cu_874107ec4cuda3std6ranges3__45__cpo7advanceE,@object
	.size		_ZN56_INTERNAL_f6e0bc40_25_fused_adam_cuda_kernel_cu_874107ec4cuda3std6ranges3__45__cpo7advanceE,(_ZN56_INTERNAL_f6e0bc40_25_fused_adam_cuda_kernel_cu_874107ec4cuda3std3__45__cpo7crbeginE - _ZN56_INTERNAL_f6e0bc40_25_fused_adam_cuda_kernel_cu_874107ec4cuda3std6ranges3__45__cpo7advanceE)
_ZN56_INTERNAL_f6e0bc40_25_fused_adam_cuda_kernel_cu_874107ec4cuda3std6ranges3__45__cpo7advanceE:
	.zero		1
	.type		_ZN56_INTERNAL_f6e0bc40_25_fused_adam_cuda_kernel_cu_874107ec4cuda3std3__45__cpo7crbeginE,@object
	.size		_ZN56_INTERNAL_f6e0bc40_25_fused_adam_cuda_kernel_cu_874107ec4cuda3std3__45__cpo7crbeginE,(_ZN56_INTERNAL_f6e0bc40_25_fused_adam_cuda_kernel_cu_874107ec4cuda3std6ranges3__45__cpo4dataE - _ZN56_INTERNAL_f6e0bc40_25_fused_adam_cuda_kernel_cu_874107ec4cuda3std3__45__cpo7crbeginE)
_ZN56_INTERNAL_f6e0bc40_25_fused_adam_cuda_kernel_cu_874107ec4cuda3std3__45__cpo7crbeginE:
	.zero		1
	.type		_ZN56_INTERNAL_f6e0bc40_25_fused_adam_cuda_kernel_cu_874107ec4cuda3std6ranges3__45__cpo4dataE,@object
	.size		_ZN56_INTERNAL_f6e0bc40_25_fused_adam_cuda_kernel_cu_874107ec4cuda3std6ranges3__45__cpo4dataE,(_ZN56_INTERNAL_f6e0bc40_25_fused_adam_cuda_kernel_cu_874107ec4cuda3std6ranges3__45__cpo5beginE - _ZN56_INTERNAL_f6e0bc40_25_fused_adam_cuda_kernel_cu_874107ec4cuda3std6ranges3__45__cpo4dataE)
_ZN56_INTERNAL_f6e0bc40_25_fused_adam_cuda_kernel_cu_874107ec4cuda3std6ranges3__45__cpo4dataE:
	.zero		1
	.type		_ZN56_INTERNAL_f6e0bc40_25_fused_adam_cuda_kernel_cu_874107ec4cuda3std6ranges3__45__cpo5beginE,@object
	.size		_ZN56_INTERNAL_f6e0bc40_25_fused_adam_cuda_kernel_cu_874107ec4cuda3std6ranges3__45__cpo5beginE,(_ZN56_INTERNAL_f6e0bc40_25_fused_adam_cuda_kernel_cu_874107ec4cuda3std3__458_GLOBAL__N__f6e0bc40_25_fused_adam_cuda_kernel_cu_874107ec6ignoreE - _ZN56_INTERNAL_f6e0bc40_25_fused_adam_cuda_kernel_cu_874107ec4cuda3std6ranges3__45__cpo5beginE)
_ZN56_INTERNAL_f6e0bc40_25_fused_adam_cuda_kernel_cu_874107ec4cuda3std6ranges3__45__cpo5beginE:
	.zero		1
	.type		_ZN56_INTERNAL_f6e0bc40_25_fused_adam_cuda_kernel_cu_874107ec4cuda3std3__458_GLOBAL__N__f6e0bc40_25_fused_adam_cuda_kernel_cu_874107ec6ignoreE,@object
	.size		_ZN56_INTERNAL_f6e0bc40_25_fused_adam_cuda_kernel_cu_874107ec4cuda3std3__458_GLOBAL__N__f6e0bc40_25_fused_adam_cuda_kernel_cu_874107ec6ignoreE,(_ZN56_INTERNAL_f6e0bc40_25_fused_adam_cuda_kernel_cu_874107ec4cuda3std6ranges3__45__cpo4sizeE - _ZN56_INTERNAL_f6e0bc40_25_fused_adam_cuda_kernel_cu_874107ec4cuda3std3__458_GLOBAL__N__f6e0bc40_25_fused_adam_cuda_kernel_cu_874107ec6ignoreE)
_ZN56_INTERNAL_f6e0bc40_25_fused_adam_cuda_kernel_cu_874107ec4cuda3std3__458_GLOBAL__N__f6e0bc40_25_fused_adam_cuda_kernel_cu_874107ec6ignoreE:
	.zero		1
	.type		_ZN56_INTERNAL_f6e0bc40_25_fused_adam_cuda_kernel_cu_874107ec4cuda3std6ranges3__45__cpo4sizeE,@object
	.size		_ZN56_INTERNAL_f6e0bc40_25_fused_adam_cuda_kernel_cu_874107ec4cuda3std6ranges3__45__cpo4sizeE,(_ZN56_INTERNAL_f6e0bc40_25_fused_adam_cuda_kernel_cu_874107ec4cuda3std3__45__cpo5beginE - _ZN56_INTERNAL_f6e0bc40_25_fused_adam_cuda_kernel_cu_874107ec4cuda3std6ranges3__45__cpo4sizeE)
_ZN56_INTERNAL_f6e0bc40_25_fused_adam_cuda_kernel_cu_874107ec4cuda3std6ranges3__45__cpo4sizeE:
	.zero		1
	.type		_ZN56_INTERNAL_f6e0bc40_25_fused_adam_cuda_kernel_cu_874107ec4cuda3std3__45__cpo5beginE,@object
	.size		_ZN56_INTERNAL_f6e0bc40_25_fused_adam_cuda_kernel_cu_874107ec4cuda3std3__45__cpo5beginE,(_ZN56_INTERNAL_f6e0bc40_25_fused_adam_cuda_kernel_cu_874107ec4cuda3std6ranges3__45__cpo6cbeginE - _ZN56_INTERNAL_f6e0bc40_25_fused_adam_cuda_kernel_cu_874107ec4cuda3std3__45__cpo5beginE)
_ZN56_INTERNAL_f6e0bc40_25_fused_adam_cuda_kernel_cu_874107ec4cuda3std3__45__cpo5beginE:
	.zero		1
	.type		_ZN56_INTERNAL_f6e0bc40_25_fused_adam_cuda_kernel_cu_874107ec4cuda3std6ranges3__45__cpo6cbeginE,@object
	.size		_ZN56_INTERNAL_f6e0bc40_25_fused_adam_cuda_kernel_cu_874107ec4cuda3std6ranges3__45__cpo6cbeginE,(_ZN56_INTERNAL_f6e0bc40_25_fused_adam_cuda_kernel_cu_874107ec4cuda3std3__45__cpo6rbeginE - _ZN56_INTERNAL_f6e0bc40_25_fused_adam_cuda_kernel_cu_874107ec4cuda3std6ranges3__45__cpo6cbeginE)
_ZN56_INTERNAL_f6e0bc40_25_fused_adam_cuda_kernel_cu_874107ec4cuda3std6ranges3__45__cpo6cbeginE:
	.zero		1
	.type		_ZN56_INTERNAL_f6e0bc40_25_fused_adam_cuda_kernel_cu_874107ec4cuda3std3__45__cpo6rbeginE,@object
	.size		_ZN56_INTERNAL_f6e0bc40_25_fused_adam_cuda_kernel_cu_874107ec4cuda3std3__45__cpo6rbeginE,(_ZN56_INTERNAL_f6e0bc40_25_fused_adam_cuda_kernel_cu_874107ec4cuda3std6ranges3__45__cpo4nextE - _ZN56_INTERNAL_f6e0bc40_25_fused_adam_cuda_kernel_cu_874107ec4cuda3std3__45__cpo6rbeginE)
_ZN56_INTERNAL_f6e0bc40_25_fused_adam_cuda_kernel_cu_874107ec4cuda3std3__45__cpo6rbeginE:
	.zero		1
	.type		_ZN56_INTERNAL_f6e0bc40_25_fused_adam_cuda_kernel_cu_874107ec4cuda3std6ranges3__45__cpo4nextE,@object
	.size		_ZN56_INTERNAL_f6e0bc40_25_fused_adam_cuda_kernel_cu_874107ec4cuda3std6ranges3__45__cpo4nextE,(_ZN56_INTERNAL_f6e0bc40_25_fused_adam_cuda_kernel_cu_874107ec4cuda3std6ranges3__45__cpo4swapE - _ZN56_INTERNAL_f6e0bc40_25_fused_adam_cuda_kernel_cu_874107ec4cuda3std6ranges3__45__cpo4nextE)
_ZN56_INTERNAL_f6e0bc40_25_fused_adam_cuda_kernel_cu_874107ec4cuda3std6ranges3__45__cpo4nextE:
	.zero		1
	.type		_ZN56_INTERNAL_f6e0bc40_25_fused_adam_cuda_kernel_cu_874107ec4cuda3std6ranges3__45__cpo4swapE,@object
	.size		_ZN56_INTERNAL_f6e0bc40_25_fused_adam_cuda_kernel_cu_874107ec4cuda3std6ranges3__45__cpo4swapE,(_ZN56_INTERNAL_f6e0bc40_25_fused_adam_cuda_kernel_cu_874107ec4cuda3std3__420unreachable_sentinelE - _ZN56_INTERNAL_f6e0bc40_25_fused_adam_cuda_kernel_cu_874107ec4cuda3std6ranges3__45__cpo4swapE)
_ZN56_INTERNAL_f6e0bc40_25_fused_adam_cuda_kernel_cu_874107ec4cuda3std6ranges3__45__cpo4swapE:
	.zero		1
	.type		_ZN56_INTERNAL_f6e0bc40_25_fused_adam_cuda_kernel_cu_874107ec4cuda3std3__420unreachable_sentinelE,@object
	.size		_ZN56_INTERNAL_f6e0bc40_25_fused_adam_cuda_kernel_cu_874107ec4cuda3std3__420unreachable_sentinelE,(_ZN56_INTERNAL_f6e0bc40_25_fused_adam_cuda_kernel_cu_874107ec6thrust24THRUST_300001_SM_1000_NS6system6detail10sequential3seqE - _ZN56_INTERNAL_f6e0bc40_25_fused_adam_cuda_kernel_cu_874107ec4cuda3std3__420unreachable_sentinelE)
_ZN56_INTERNAL_f6e0bc40_25_fused_adam_cuda_kernel_cu_874107ec4cuda3std3__420unreachable_sentinelE:
	.zero		1
	.type		_ZN56_INTERNAL_f6e0bc40_25_fused_adam_cuda_kernel_cu_874107ec6thrust24THRUST_300001_SM_1000_NS6system6detail10sequential3seqE,@object
	.size		_ZN56_INTERNAL_f6e0bc40_25_fused_adam_cuda_kernel_cu_874107ec6thrust24THRUST_300001_SM_1000_NS6system6detail10sequential3seqE,(_ZN56_INTERNAL_f6e0bc40_25_fused_adam_cuda_kernel_cu_874107ec4cuda3std3__45__cpo4cendE - _ZN56_INTERNAL_f6e0bc40_25_fused_adam_cuda_kernel_cu_874107ec6thrust24THRUST_300001_SM_1000_NS6system6detail10sequential3seqE)
_ZN56_INTERNAL_f6e0bc40_25_fused_adam_cuda_kernel_cu_874107ec6thrust24THRUST_300001_SM_1000_NS6system6detail10sequential3seqE:
	.zero		1
	.type		_ZN56_INTERNAL_f6e0bc40_25_fused_adam_cuda_kernel_cu_874107ec4cuda3std3__45__cpo4cendE,@object
	.size		_ZN56_INTERNAL_f6e0bc40_25_fused_adam_cuda_kernel_cu_874107ec4cuda3std3__45__cpo4cendE,(_ZN56_INTERNAL_f6e0bc40_25_fused_adam_cuda_kernel_cu_874107ec4cuda3std6ranges3__45__cpo9iter_swapE - _ZN56_INTERNAL_f6e0bc40_25_fused_adam_cuda_kernel_cu_874107ec4cuda3std3__45__cpo4cendE)
_ZN56_INTERNAL_f6e0bc40_25_fused_adam_cuda_kernel_cu_874107ec4cuda3std3__45__cpo4cendE:
	.zero		1
	.type		_ZN56_INTERNAL_f6e0bc40_25_fused_adam_cuda_kernel_cu_874107ec4cuda3std6ranges3__45__cpo9iter_swapE,@object
	.size		_ZN56_INTERNAL_f6e0bc40_25_fused_adam_cuda_kernel_cu_874107ec4cuda3std6ranges3__45__cpo9iter_swapE,(_ZN56_INTERNAL_f6e0bc40_25_fused_adam_cuda_kernel_cu_874107ec4cuda3std3__45__cpo5crendE - _ZN56_INTERNAL_f6e0bc40_25_fused_adam_cuda_kernel_cu_874107ec4cuda3std6ranges3__45__cpo9iter_swapE)
_ZN56_INTERNAL_f6e0bc40_25_fused_adam_cuda_kernel_cu_874107ec4cuda3std6ranges3__45__cpo9iter_swapE:
	.zero		1
	.type		_ZN56_INTERNAL_f6e0bc40_25_fused_adam_cuda_kernel_cu_874107ec4cuda3std3__45__cpo5crendE,@object
	.size		_ZN56_INTERNAL_f6e0bc40_25_fused_adam_cuda_kernel_cu_874107ec4cuda3std3__45__cpo5crendE,(_ZN56_INTERNAL_f6e0bc40_25_fused_adam_cuda_kernel_cu_874107ec4cuda3std6ranges3__45__cpo5cdataE - _ZN56_INTERNAL_f6e0bc40_25_fused_adam_cuda_kernel_cu_874107ec4cuda3std3__45__cpo5crendE)
_ZN56_INTERNAL_f6e0bc40_25_fused_adam_cuda_kernel_cu_874107ec4cuda3std3__45__cpo5crendE:
	.zero		1
	.type		_ZN56_INTERNAL_f6e0bc40_25_fused_adam_cuda_kernel_cu_874107ec4cuda3std6ranges3__45__cpo5cdataE,@object
	.size		_ZN56_INTERNAL_f6e0bc40_25_fused_adam_cuda_kernel_cu_874107ec4cuda3std6ranges3__45__cpo5cdataE,(_ZN56_INTERNAL_f6e0bc40_25_fused_adam_cuda_kernel_cu_874107ec4cuda3std6ranges3__45__cpo3endE - _ZN56_INTERNAL_f6e0bc40_25_fused_adam_cuda_kernel_cu_874107ec4cuda3std6ranges3__45__cpo5cdataE)
_ZN56_INTERNAL_f6e0bc40_25_fused_adam_cuda_kernel_cu_874107ec4cuda3std6ranges3__45__cpo5cdataE:
	.zero		1
	.type		_ZN56_INTERNAL_f6e0bc40_25_fused_adam_cuda_kernel_cu_874107ec4cuda3std6ranges3__45__cpo3endE,@object
	.size		_ZN56_INTERNAL_f6e0bc40_25_fused_adam_cuda_kernel_cu_874107ec4cuda3std6ranges3__45__cpo3endE,(_ZN56_INTERNAL_f6e0bc40_25_fused_adam_cuda_kernel_cu_874107ec4cuda3std3__419piecewise_constructE - _ZN56_INTERNAL_f6e0bc40_25_fused_adam_cuda_kernel_cu_874107ec4cuda3std6ranges3__45__cpo3endE)
_ZN56_INTERNAL_f6e0bc40_25_fused_adam_cuda_kernel_cu_874107ec4cuda3std6ranges3__45__cpo3endE:
	.zero		1
	.type		_ZN56_INTERNAL_f6e0bc40_25_fused_adam_cuda_kernel_cu_874107ec4cuda3std3__419piecewise_constructE,@object
	.size		_ZN56_INTERNAL_f6e0bc40_25_fused_adam_cuda_kernel_cu_874107ec4cuda3std3__419piecewise_constructE,(_ZN56_INTERNAL_f6e0bc40_25_fused_adam_cuda_kernel_cu_874107ec4cuda3std6ranges3__45__cpo5ssizeE - _ZN56_INTERNAL_f6e0bc40_25_fused_adam_cuda_kernel_cu_874107ec4cuda3std3__419piecewise_constructE)
_ZN56_INTERNAL_f6e0bc40_25_fused_adam_cuda_kernel_cu_874107ec4cuda3std3__419piecewise_constructE:
	.zero		1
	.type		_ZN56_INTERNAL_f6e0bc40_25_fused_adam_cuda_kernel_cu_874107ec4cuda3std6ranges3__45__cpo5ssizeE,@object
	.size		_ZN56_INTERNAL_f6e0bc40_25_fused_adam_cuda_kernel_cu_874107ec4cuda3std6ranges3__45__cpo5ssizeE,(_ZN56_INTERNAL_f6e0bc40_25_fused_adam_cuda_kernel_cu_874107ec4cuda3std3__45__cpo3endE - _ZN56_INTERNAL_f6e0bc40_25_fused_adam_cuda_kernel_cu_874107ec4cuda3std6ranges3__45__cpo5ssizeE)
_ZN56_INTERNAL_f6e0bc40_25_fused_adam_cuda_kernel_cu_874107ec4cuda3std6ranges3__45__cpo5ssizeE:
	.zero		1
	.type		_ZN56_INTERNAL_f6e0bc40_25_fused_adam_cuda_kernel_cu_874107ec4cuda3std3__45__cpo3endE,@object
	.size		_ZN56_INTERNAL_f6e0bc40_25_fused_adam_cuda_kernel_cu_874107ec4cuda3std3__45__cpo3endE,(_ZN56_INTERNAL_f6e0bc40_25_fused_adam_cuda_kernel_cu_874107ec4cuda3std6ranges3__45__cpo4cendE - _ZN56_INTERNAL_f6e0bc40_25_fused_adam_cuda_kernel_cu_874107ec4cuda3std3__45__cpo3endE)
_ZN56_INTERNAL_f6e0bc40_25_fused_adam_cuda_kernel_cu_874107ec4cuda3std3__45__cpo3endE:
	.zero		1
	.type		_ZN56_INTERNAL_f6e0bc40_25_fused_adam_cuda_kernel_cu_874107ec4cuda3std6ranges3__45__cpo4cendE,@object
	.size		_ZN56_INTERNAL_f6e0bc40_25_fused_adam_cuda_kernel_cu_874107ec4cuda3std6ranges3__45__cpo4cendE,(_ZN56_INTERNAL_f6e0bc40_25_fused_adam_cuda_kernel_cu_874107ec4cuda3std3__45__cpo4rendE - _ZN56_INTERNAL_f6e0bc40_25_fused_adam_cuda_kernel_cu_874107ec4cuda3std6ranges3__45__cpo4cendE)
_ZN56_INTERNAL_f6e0bc40_25_fused_adam_cuda_kernel_cu_874107ec4cuda3std6ranges3__45__cpo4cendE:
	.zero		1
	.type		_ZN56_INTERNAL_f6e0bc40_25_fused_adam_cuda_kernel_cu_874107ec4cuda3std3__45__cpo4rendE,@object
	.size		_ZN56_INTERNAL_f6e0bc40_25_fused_adam_cuda_kernel_cu_874107ec4cuda3std3__45__cpo4rendE,(_ZN56_INTERNAL_f6e0bc40_25_fused_adam_cuda_kernel_cu_874107ec4cuda3std6ranges3__45__cpo4prevE - _ZN56_INTERNAL_f6e0bc40_25_fused_adam_cuda_kernel_cu_874107ec4cuda3std3__45__cpo4rendE)
_ZN56_INTERNAL_f6e0bc40_25_fused_adam_cuda_kernel_cu_874107ec4cuda3std3__45__cpo4rendE:
	.zero		1
	.type		_ZN56_INTERNAL_f6e0bc40_25_fused_adam_cuda_kernel_cu_874107ec4cuda3std6ranges3__45__cpo4prevE,@object
	.size		_ZN56_INTERNAL_f6e0bc40_25_fused_adam_cuda_kernel_cu_874107ec4cuda3std6ranges3__45__cpo4prevE,(_ZN56_INTERNAL_f6e0bc40_25_fused_adam_cuda_kernel_cu_874107ec4cuda3std6ranges3__45__cpo9iter_moveE - _ZN56_INTERNAL_f6e0bc40_25_fused_adam_cuda_kernel_cu_874107ec4cuda3std6ranges3__45__cpo4prevE)
_ZN56_INTERNAL_f6e0bc40_25_fused_adam_cuda_kernel_cu_874107ec4cuda3std6ranges3__45__cpo4prevE:
	.zero		1
	.type		_ZN56_INTERNAL_f6e0bc40_25_fused_adam_cuda_kernel_cu_874107ec4cuda3std6ranges3__45__cpo9iter_moveE,@object
	.size		_ZN56_INTERNAL_f6e0bc40_25_fused_adam_cuda_kernel_cu_874107ec4cuda3std6ranges3__45__cpo9iter_moveE,(.L_13 - _ZN56_INTERNAL_f6e0bc40_25_fused_adam_cuda_kernel_cu_874107ec4cuda3std6ranges3__45__cpo9iter_moveE)
_ZN56_INTERNAL_f6e0bc40_25_fused_adam_cuda_kernel_cu_874107ec4cuda3std6ranges3__45__cpo9iter_moveE:
	.zero		1
.L_13:


//--------------------- .nv.constant0._Z25multi_tensor_apply_kernelI18TensorListMetadataILi2EE16MaybeCastFunctorILi2EhhEJEEvlPViT_T0_DpT1_ --------------------------
	.section	.nv.constant0._Z25multi_tensor_apply_kernelI18TensorListMetadataILi2EE16MaybeCastFunctorILi2EhhEJEEvlPViT_T0_DpT1_,"a",@progbits
	.sectionflags	@""
	.align	4
.nv.constant0._Z25multi_tensor_apply_kernelI18TensorListMetadataILi2EE16MaybeCastFunctorILi2EhhEJEEvlPViT_T0_DpT1_:
	.zero		4057


//--------------------- .nv.constant0._Z25multi_tensor_apply_kernelI18TensorListMetadataILi2EE16MaybeCastFunctorILi2EhN3c104HalfEEJEEvlPViT_T0_DpT1_ --------------------------
	.section	.nv.constant0._Z25multi_tensor_apply_kernelI18TensorListMetadataILi2EE16MaybeCastFunctorILi2EhN3c104HalfEEJEEvlPViT_T0_DpT1_,"a",@progbits
	.sectionflags	@""
	.align	4
.nv.constant0._Z25multi_tensor_apply_kernelI18TensorListMetadataILi2EE16MaybeCastFunctorILi2EhN3c104HalfEEJEEvlPViT_T0_DpT1_:
	.zero		4057


//--------------------- .nv.constant0._Z25multi_tensor_apply_kernelI18TensorListMetadataILi2EE16MaybeCastFunctorILi2EhfEJEEvlPViT_T0_DpT1_ --------------------------
	.section	.nv.constant0._Z25multi_tensor_apply_kernelI18TensorListMetadataILi2EE16MaybeCastFunctorILi2EhfEJEEvlPViT_T0_DpT1_,"a",@progbits
	.sectionflags	@""
	.align	4
.nv.constant0._Z25multi_tensor_apply_kernelI18TensorListMetadataILi2EE16MaybeCastFunctorILi2EhfEJEEvlPViT_T0_DpT1_:
	.zero		4057


//--------------------- .nv.constant0._Z25multi_tensor_apply_kernelI18TensorListMetadataILi2EE16MaybeCastFunctorILi2EN3c104HalfEhEJEEvlPViT_T0_DpT1_ --------------------------
	.section	.nv.constant0._Z25multi_tensor_apply_kernelI18TensorListMetadataILi2EE16MaybeCastFunctorILi2EN3c104HalfEhEJEEvlPViT_T0_DpT1_,"a",@progbits
	.sectionflags	@""
	.align	4
.nv.constant0._Z25multi_tensor_apply_kernelI18TensorListMetadataILi2EE16MaybeCastFunctorILi2EN3c104HalfEhEJEEvlPViT_T0_DpT1_:
	.zero		4057


//--------------------- .nv.constant0._Z25multi_tensor_apply_kernelI18TensorListMetadataILi2EE16MaybeCastFunctorILi2EN3c104HalfES4_EJEEvlPViT_T0_DpT1_ --------------------------
	.section	.nv.constant0._Z25multi_tensor_apply_kernelI18TensorListMetadataILi2EE16MaybeCastFunctorILi2EN3c104HalfES4_EJEEvlPViT_T0_DpT1_,"a",@progbits
	.sectionflags	@""
	.align	4
.nv.constant0._Z25multi_tensor_apply_kernelI18TensorListMetadataILi2EE16MaybeCastFunctorILi2EN3c104HalfES4_EJEEvlPViT_T0_DpT1_:
	.zero		4057


//--------------------- .nv.constant0._Z25multi_tensor_apply_kernelI18TensorListMetadataILi2EE16MaybeCastFunctorILi2EN3c104HalfEfEJEEvlPViT_T0_DpT1_ --------------------------
	.section	.nv.constant0._Z25multi_tensor_apply_kernelI18TensorListMetadataILi2EE16MaybeCastFunctorILi2EN3c104HalfEfEJEEvlPViT_T0_DpT1_,"a",@progbits
	.sectionflags	@""
	.align	4
.nv.constant0._Z25multi_tensor_apply_kernelI18TensorListMetadataILi2EE16MaybeCastFunctorILi2EN3c104HalfEfEJEEvlPViT_T0_DpT1_:
	.zero		4057


//--------------------- .nv.constant0._Z25multi_tensor_apply_kernelI18TensorListMetadataILi2EE16MaybeCastFunctorILi2EfhEJEEvlPViT_T0_DpT1_ --------------------------
	.section	.nv.constant0._Z25multi_tensor_apply_kernelI18TensorListMetadataILi2EE16MaybeCastFunctorILi2EfhEJEEvlPViT_T0_DpT1_,"a",@progbits
	.sectionflags	@""
	.align	4
.nv.constant0._Z25multi_tensor_apply_kernelI18TensorListMetadataILi2EE16MaybeCastFunctorILi2EfhEJEEvlPViT_T0_DpT1_:
	.zero		4057


//--------------------- .nv.constant0._Z25multi_tensor_apply_kernelI18TensorListMetadataILi2EE16MaybeCastFunctorILi2EfN3c104HalfEEJEEvlPViT_T0_DpT1_ --------------------------
	.section	.nv.constant0._Z25multi_tensor_apply_kernelI18TensorListMetadataILi2EE16MaybeCastFunctorILi2EfN3c104HalfEEJEEvlPViT_T0_DpT1_,"a",@progbits
	.sectionflags	@""
	.align	4
.nv.constant0._Z25multi_tensor_apply_kernelI18TensorListMetadataILi2EE16MaybeCastFunctorILi2EfN3c104HalfEEJEEvlPViT_T0_DpT1_:
	.zero		4057


//--------------------- .nv.constant0._Z25multi_tensor_apply_kernelI18TensorListMetadataILi2EE16MaybeCastFunctorILi2EffEJEEvlPViT_T0_DpT1_ --------------------------
	.section	.nv.constant0._Z25multi_tensor_apply_kernelI18TensorListMetadataILi2EE16MaybeCastFunctorILi2EffEJEEvlPViT_T0_DpT1_,"a",@progbits
	.sectionflags	@""
	.align	4
.nv.constant0._Z25multi_tensor_apply_kernelI18TensorListMetadataILi2EE16MaybeCastFunctorILi2EffEJEEvlPViT_T0_DpT1_:
	.zero		4057


//--------------------- .nv.constant0._Z25multi_tensor_apply_kernelI18TensorListMetadataILi4EE11AdamFunctorILi4EddEJfffff10adamMode_tfEEvlPViT_T0_DpT1_ --------------------------
	.section	.nv.constant0._Z25multi_tensor_apply_kernelI18TensorListMetadataILi4EE11AdamFunctorILi4EddEJfffff10adamMode_tfEEvlPViT_T0_DpT1_,"a",@progbits
	.sectionflags	@""
	.align	4
.nv.constant0._Z25multi_tensor_apply_kernelI18TensorListMetadataILi4EE11AdamFunctorILi4EddEJfffff10adamMode_tfEEvlPViT_T0_DpT1_:
	.zero		3992


//--------------------- .nv.constant0._Z25multi_tensor_apply_kernelI18TensorListMetadataILi5EE11AdamFunctorILi5EddEJfffff10adamMode_tfEEvlPViT_T0_DpT1_ --------------------------
	.section	.nv.constant0._Z25multi_tensor_apply_kernelI18TensorListMetadataILi5EE11AdamFunctorILi5EddEJfffff10adamMode_tfEEvlPViT_T0_DpT1_,"a",@progbits
	.sectionflags	@""
	.align	4
.nv.constant0._Z25multi_tensor_apply_kernelI18TensorListMetadataILi5EE11AdamFunctorILi5EddEJfffff10adamMode_tfEEvlPViT_T0_DpT1_:
	.zero		3992


//--------------------- .nv.constant0._Z25multi_tensor_apply_kernelI18TensorListMetadataILi4EE11AdamFunctorILi4EfN3c104HalfEEJfffff10adamMode_tfEEvlPViT_T0_DpT1_ --------------------------
	.section	.nv.constant0._Z25multi_tensor_apply_kernelI18TensorListMetadataILi4EE11AdamFunctorILi4EfN3c104HalfEEJfffff10adamMode_tfEEvlPViT_T0_DpT1_,"a",@progbits
	.sectionflags	@""
	.align	4
.nv.constant0._Z25multi_tensor_apply_kernelI18TensorListMetadataILi4EE11AdamFunctorILi4EfN3c104HalfEEJfffff10adamMode_tfEEvlPViT_T0_DpT1_:
	.zero		3992


//--------------------- .nv.constant0._Z25multi_tensor_apply_kernelI18TensorListMetadataILi4EE11AdamFunctorILi4EffEJfffff10adamMode_tfEEvlPViT_T0_DpT1_ --------------------------
	.section	.nv.constant0._Z25multi_tensor_apply_kernelI18TensorListMetadataILi4EE11AdamFunctorILi4EffEJfffff10adamMode_tfEEvlPViT_T0_DpT1_,"a",@progbits
	.sectionflags	@""
	.align	4
.nv.constant0._Z25multi_tensor_apply_kernelI18TensorListMetadataILi4EE11AdamFunctorILi4EffEJfffff10adamMode_tfEEvlPViT_T0_DpT1_:
	.zero		3992


//--------------------- .nv.constant0._Z25multi_tensor_apply_kernelI18TensorListMetadataILi5EE11AdamFunctorILi5EfN3c104HalfEEJfffff10adamMode_tfEEvlPViT_T0_DpT1_ --------------------------
	.section	.nv.constant0._Z25multi_tensor_apply_kernelI18TensorListMetadataILi5EE11AdamFunctorILi5EfN3c104HalfEEJfffff10adamMode_tfEEvlPViT_T0_DpT1_,"a",@progbits
	.sectionflags	@""
	.align	4
.nv.constant0._Z25multi_tensor_apply_kernelI18TensorListMetadataILi5EE11AdamFunctorILi5EfN3c104HalfEEJfffff10adamMode_tfEEvlPViT_T0_DpT1_:
	.zero		3992


//--------------------- .nv.constant0._Z25multi_tensor_apply_kernelI18TensorListMetadataILi5EE11AdamFunctorILi5EffEJfffff10adamMode_tfEEvlPViT_T0_DpT1_ --------------------------
	.section	.nv.constant0._Z25multi_tensor_apply_kernelI18TensorListMetadataILi5EE11AdamFunctorILi5EffEJfffff10adamMode_tfEEvlPViT_T0_DpT1_,"a",@progbits
	.sectionflags	@""
	.align	4
.nv.constant0._Z25multi_tensor_apply_kernelI18TensorListMetadataILi5EE11AdamFunctorILi5EffEJfffff10adamMode_tfEEvlPViT_T0_DpT1_:
	.zero		3992


//--------------------- .nv.constant0._Z27maybe_adam_undo_cuda_kernelIddEvPViPT_S3_S3_PKT0_fffffm10adamMode_tf --------------------------
	.section	.nv.constant0._Z27maybe_adam_undo_cuda_kernelIddEvPViPT_S3_S3_PKT0_fffffm10adamMode_tf,"a",@progbits
	.sectionflags	@""
	.align	4
.nv.constant0._Z27maybe_adam_undo_cuda_kernelIddEvPViPT_S3_S3_PKT0_fffffm10adamMode_tf:
	.zero		976


//--------------------- .nv.constant0._Z27maybe_adam_undo_cuda_kernelIfN3c104HalfEEvPViPT_S5_S5_PKT0_fffffm10adamMode_tf --------------------------
	.section	.nv.constant0._Z27maybe_adam_undo_cuda_kernelIfN3c104HalfEEvPViPT_S5_S5_PKT0_fffffm10adamMode_tf,"a",@progbits
	.sectionflags	@""
	.align	4
.nv.constant0._Z27maybe_adam_undo_cuda_kernelIfN3c104HalfEEvPViPT_S5_S5_PKT0_fffffm10adamMode_tf:
	.zero		976


//--------------------- .nv.constant0._Z27maybe_adam_undo_cuda_kernelIffEvPViPT_S3_S3_PKT0_fffffm10adamMode_tf --------------------------
	.section	.nv.constant0._Z27maybe_adam_undo_cuda_kernelIffEvPViPT_S3_S3_PKT0_fffffm10adamMode_tf,"a",@progbits
	.sectionflags	@""
	.align	4
.nv.constant0._Z27maybe_adam_undo_cuda_kernelIffEvPViPT_S3_S3_PKT0_fffffm10adamMode_tf:
	.zero		976


//--------------------- .nv.constant0._Z27reversible_adam_cuda_kernelIdddEvPT_PT1_S1_S1_PKT0_fffffm10adamMode_tf --------------------------
	.section	.nv.constant0._Z27reversible_adam_cuda_kernelIdddEvPT_PT1_S1_S1_PKT0_fffffm10adamMode_tf,"a",@progbits
	.sectionflags	@""
	.align	4
.nv.constant0._Z27reversible_adam_cuda_kernelIdddEvPT_PT1_S1_S1_PKT0_fffffm10adamMode_tf:
	.zero		976


//--------------------- .nv.constant0._Z27reversible_adam_cuda_kernelIfN3c104HalfEhEvPT_PT1_S3_S3_PKT0_fffffm10adamMode_tf --------------------------
	.section	.nv.constant0._Z27reversible_adam_cuda_kernelIfN3c104HalfEhEvPT_PT1_S3_S3_PKT0_fffffm10adamMode_tf,"a",@progbits
	.sectionflags	@""
	.align	4
.nv.constant0._Z27reversible_adam_cuda_kernelIfN3c104HalfEhEvPT_PT1_S3_S3_PKT0_fffffm10adamMode_tf:
	.zero		976


//--------------------- .nv.constant0._Z27reversible_adam_cuda_kernelIffhEvPT_PT1_S1_S1_PKT0_fffffm10adamMode_tf --------------------------
	.section	.nv.constant0._Z27reversible_adam_cuda_kernelIffhEvPT_PT1_S1_S1_PKT0_fffffm10adamMode_tf,"a",@progbits
	.sectionflags	@""
	.align	4
.nv.constant0._Z27reversible_adam_cuda_kernelIffhEvPT_PT1_S1_S1_PKT0_fffffm10adamMode_tf:
	.zero		976


//--------------------- .nv.constant0._Z27reversible_adam_cuda_kernelIfN3c104HalfES1_EvPT_PT1_S3_S3_PKT0_fffffm10adamMode_tf --------------------------
	.section	.nv.constant0._Z27reversible_adam_cuda_kernelIfN3c104HalfES1_EvPT_PT1_S3_S3_PKT0_fffffm10adamMode_tf,"a",@progbits
	.sectionflags	@""
	.align	4
.nv.constant0._Z27reversible_adam_cuda_kernelIfN3c104HalfES1_EvPT_PT1_S3_S3_PKT0_fffffm10adamMode_tf:
	.zero		976


//--------------------- .nv.constant0._Z27reversible_adam_cuda_kernelIfffEvPT_PT1_S1_S1_PKT0_fffffm10adamMode_tf --------------------------
	.section	.nv.constant0._Z27reversible_adam_cuda_kernelIfffEvPT_PT1_S1_S1_PKT0_fffffm10adamMode_tf,"a",@progbits
	.sectionflags	@""
	.align	4
.nv.constant0._Z27reversible_adam_cuda_kernelIfffEvPT_PT1_S1_S1_PKT0_fffffm10adamMode_tf:
	.zero		976


//--------------------- .nv.constant0._Z32strided_check_finite_cuda_kernelIN3c104HalfEEvPViPT_mii --------------------------
	.section	.nv.constant0._Z32strided_check_finite_cuda_kernelIN3c104HalfEEvPViPT_mii,"a",@progbits
	.sectionflags	@""
	.align	4
.nv.constant0._Z32strided_check_finite_cuda_kernelIN3c104HalfEEvPViPT_mii:
	.zero		928


//--------------------- .nv.constant0._Z32strided_check_finite_cuda_kernelIfEvPViPT_mii --------------------------
	.section	.nv.constant0._Z32strided_check_finite_cuda_kernelIfEvPViPT_mii,"a",@progbits
	.sectionflags	@""
	.align	4
.nv.constant0._Z32strided_check_finite_cuda_kernelIfEvPViPT_mii:
	.zero		928


//--------------------- .nv.constant0._Z32strided_check_finite_cuda_kernelIhEvPViPT_mii --------------------------
	.section	.nv.constant0._Z32strided_check_finite_cuda_kernelIhEvPViPT_mii,"a",@progbits
	.sectionflags	@""
	.align	4
.nv.constant0._Z32strided_check_finite_cuda_kernelIhEvPViPT_mii:
	.zero		928


//--------------------- .nv.constant0._Z16adam_cuda_kernelIddEvPT_PT0_S1_S1_PKS2_fffffm10adamMode_tf --------------------------
	.section	.nv.constant0._Z16adam_cuda_kernelIddEvPT_PT0_S1_S1_PKS2_fffffm10adamMode_tf,"a",@progbits
	.sectionflags	@""
	.align	4
.nv.constant0._Z16adam_cuda_kernelIddEvPT_PT0_S1_S1_PKS2_fffffm10adamMode_tf:
	.zero		976


//--------------------- .nv.constant0._Z16adam_cuda_kernelIfN3c104HalfEEvPT_PT0_S3_S3_PKS4_fffffm10adamMode_tf --------------------------
	.section	.nv.constant0._Z16adam_cuda_kernelIfN3c104HalfEEvPT_PT0_S3_S3_PKS4_fffffm10adamMode_tf,"a",@progbits
	.sectionflags	@""
	.align	4
.nv.constant0._Z16adam_cuda_kernelIfN3c104HalfEEvPT_PT0_S3_S3_PKS4_fffffm10adamMode_tf:
	.zero		976


//--------------------- .nv.constant0._Z16adam_cuda_kernelIffEvPT_PT0_S1_S1_PKS2_fffffm10adamMode_tf --------------------------
	.section	.nv.constant0._Z16adam_cuda_kernelIffEvPT_PT0_S1_S1_PKS2_fffffm10adamMode_tf,"a",@progbits
	.sectionflags	@""
	.align	4
.nv.constant0._Z16adam_cuda_kernelIffEvPT_PT0_S1_S1_PKS2_fffffm10adamMode_tf:
	.zero		976


//--------------------- SYMBOLS --------------------------

	.type		.nv.reservedSmem.offset0,@object
	.size		.nv.reservedSmem.offset0,0x4
